// auto-generated by cutlass_sweep.fmha — config: {"arch": "sm_90", "direction": "fwd", "dtype": "fp16", "head_dim": 512, "mask": "none", "schedule": "tma", "tile_kv": 256, "tile_q": 64}
#include "cutlass/cutlass.h"
#include "cute/tensor.hpp"
#include "cutlass/device_kernel.h"
#include "cutlass/kernel_hardware_info.h"
#include "88_hopper_fmha/collective/fmha_fusion.hpp"
#include "88_hopper_fmha/kernel/fmha_kernel_builder.hpp"

using namespace cute;
using Element = cutlass::half_t;
using TileShape = Shape<_64, _256, _512>;
using StrideQ = cute::tuple<int, _1, cute::tuple<int, int>>;
using StrideK = cute::tuple<int, _1, cute::tuple<int, int>>;
using StrideV = cute::tuple<int, cute::_1, cute::tuple<int, int>>;

using Kernel = typename cutlass::fmha::kernel::FmhaBuilder<
    Element, float, float,
    TileShape, StrideQ, StrideK, StrideV,
    cutlass::fmha::collective::DefaultFusion,
    cutlass::gemm::KernelTma
  >::Kernel;

auto* _anchor = &cutlass::device_kernel<Kernel>;


// ===== COMPILED SASS (sm_90a) =====

	.target	sm_90a

	.elftype	@"ET_EXEC"


//--------------------- .note.nv.tkinfo           --------------------------
	.section	.note.nv.tkinfo,"",@"SHT_NOTE"
	.sectionflags	@"SHF_NOTE_NV_TKINFO"
	.tkinfo
        /*0018*/ 	.word	0x00000002
        /*0030*/ 	.string	""
        /*0030*/ 	.string	"ptxas"
        /*0030*/ 	.string	"Cuda compilation tools, release 13.0, V13.0.88"
        /*0030*/ 	.string	"Build cuda_13.0.r13.0/compiler.36424714_0"
        /*0030*/ 	.string	"-arch sm_90a -m 64 "



//--------------------- .note.nv.cuinfo           --------------------------
	.section	.note.nv.cuinfo,"",@"SHT_NOTE"
	.sectionflags	@"SHF_NOTE_NV_CUINFO"
        /*0018*/ 	.short	0x0002
        /*001a*/ 	.short	0x005a
        /*001c*/ 	.short	0x0082
	.zero		2


//--------------------- .nv.info                  --------------------------
	.section	.nv.info,"",@"SHT_CUDA_INFO"
	.align	4


	//----- nvinfo : EIATTR_REGCOUNT
	.align		4
        /*0000*/ 	.byte	0x04, 0x2f
        /*0002*/ 	.short	(.L_16 - .L_15)
	.align		4
.L_15:
        /*0004*/ 	.word	index@(_ZN7cutlass13device_kernelINS_4fmha6kernel13FmhaKernelTmaINS1_10collective15FmhaMainloopTmaINS_6half_tEfN4cute5tupleIJNS7_1CILi64EEENS9_ILi256EEENS9_ILi512EEEEEENS4_13DefaultFusionEJEEENS4_15FmhaFwdEpilogueIS6_fNS8_IJSA_SC_SB_EEEEEJEEEEEvNT_6ParamsE)
        /*0008*/ 	.word	0x000000ff


	//----- nvinfo : EIATTR_FRAME_SIZE
	.align		4
.L_16:
        /*000c*/ 	.byte	0x04, 0x11
        /*000e*/ 	.short	(.L_18 - .L_17)
	.align		4
.L_17:
        /*0010*/ 	.word	index@($__internal_0_$__cuda_sm20_rcp_rn_f32_slowpath)
        /*0014*/ 	.word	0x00002e38


	//----- nvinfo : EIATTR_FRAME_SIZE
	.align		4
.L_18:
        /*0018*/ 	.byte	0x04, 0x11
        /*001a*/ 	.short	(.L_20 - .L_19)
	.align		4
.L_19:
        /*001c*/ 	.word	index@(_ZN7cutlass13device_kernelINS_4fmha6kernel13FmhaKernelTmaINS1_10collective15FmhaMainloopTmaINS_6half_tEfN4cute5tupleIJNS7_1CILi64EEENS9_ILi256EEENS9_ILi512EEEEEENS4_13DefaultFusionEJEEENS4_15FmhaFwdEpilogueIS6_fNS8_IJSA_SC_SB_EEEEEJEEEEEvNT_6ParamsE)
        /*0020*/ 	.word	0x00002e38


	//----- nvinfo : EIATTR_MIN_STACK_SIZE
	.align		4
.L_20:
        /*0024*/ 	.byte	0x04, 0x12
        /*0026*/ 	.short	(.L_22 - .L_21)
	.align		4
.L_21:
        /*0028*/ 	.word	index@(_ZN7cutlass13device_kernelINS_4fmha6kernel13FmhaKernelTmaINS1_10collective15FmhaMainloopTmaINS_6half_tEfN4cute5tupleIJNS7_1CILi64EEENS9_ILi256EEENS9_ILi512EEEEEENS4_13DefaultFusionEJEEENS4_15FmhaFwdEpilogueIS6_fNS8_IJSA_SC_SB_EEEEEJEEEEEvNT_6ParamsE)
        /*002c*/ 	.word	0x00002e38
.L_22:


//--------------------- .nv.compat                --------------------------
	.section	.nv.compat,"",@"SHT_CUDA_COMPAT_INFO"
	.align	4
        /*0000*/ 	.byte	0x02, 0x09, 0x01, 0x00, 0x02, 0x02, 0x04, 0x00, 0x02, 0x05, 0x05, 0x00, 0x03, 0x07, 0x01, 0x01
        /*0010*/ 	.byte	0x02, 0x03, 0x01, 0x00, 0x02, 0x06, 0x01, 0x00, 0x04, 0x0b, 0x08, 0x00, 0x00, 0x00, 0x00, 0x00
        /*0020*/ 	.byte	0x00, 0x00, 0x00, 0x00


//--------------------- .nv.info._ZN7cutlass13device_kernelINS_4fmha6kernel13FmhaKernelTmaINS1_10collective15FmhaMainloopTmaINS_6half_tEfN4cute5tupleIJNS7_1CILi64EEENS9_ILi256EEENS9_ILi512EEEEEENS4_13DefaultFusionEJEEENS4_15FmhaFwdEpilogueIS6_fNS8_IJSA_SC_SB_EEEEEJEEEEEvNT_6ParamsE --------------------------
	.section	.nv.info._ZN7cutlass13device_kernelINS_4fmha6kernel13FmhaKernelTmaINS1_10collective15FmhaMainloopTmaINS_6half_tEfN4cute5tupleIJNS7_1CILi64EEENS9_ILi256EEENS9_ILi512EEEEEENS4_13DefaultFusionEJEEENS4_15FmhaFwdEpilogueIS6_fNS8_IJSA_SC_SB_EEEEEJEEEEEvNT_6ParamsE,"",@"SHT_CUDA_INFO"
	.sectionflags	@""
	.align	4


	//----- nvinfo : EIATTR_CUDA_API_VERSION
	.align		4
        /*0000*/ 	.byte	0x04, 0x37
        /*0002*/ 	.short	(.L_24 - .L_23)
.L_23:
        /*0004*/ 	.word	0x00000082


	//----- nvinfo : EIATTR_KPARAM_INFO
	.align		4
.L_24:
        /*0008*/ 	.byte	0x04, 0x17
        /*000a*/ 	.short	(.L_26 - .L_25)
.L_25:
        /*000c*/ 	.word	0x00000000
        /*0010*/ 	.short	0x0000
        /*0012*/ 	.short	0x0070
        /*0014*/ 	.byte	0x00, 0xf0, 0x01, 0x20


	//----- nvinfo : EIATTR_SPARSE_MMA_MASK
	.align		4
.L_26:
        /*0018*/ 	.byte	0x03, 0x50
        /*001a*/ 	.short	0x0000


	//----- nvinfo : EIATTR_MAXREG_COUNT
	.align		4
        /*001c*/ 	.byte	0x03, 0x1b
        /*001e*/ 	.short	0x00ff


	//----- nvinfo : EIATTR_NUM_BARRIERS
	.align		4
        /*0020*/ 	.byte	0x02, 0x4c
        /*0022*/ 	.byte	0x02
	.zero		1


	//----- nvinfo : EIATTR_EXTERNS
	.align		4
        /*0024*/ 	.byte	0x04, 0x0f
        /*0026*/ 	.short	(.L_28 - .L_27)


	//   ....[0]....
	.align		4
.L_27:
        /*0028*/ 	.word	index@(__assertfail)


	//----- nvinfo : EIATTR_ANNOTATIONS
	.align		4
.L_28:
        /*002c*/ 	.byte	0x04, 0x55
        /*002e*/ 	.short	(.L_30 - .L_29)


	//   ....[0]....
.L_29:
        /*0030*/ 	.word	0x00000001
        /*0034*/ 	.byte	0x40, 0x21, 0x00, 0x00, 0x01, 0x00, 0x00, 0x00, 0x30, 0x22, 0x00, 0x00, 0x01, 0x00, 0x00, 0x00
        /* <DEDUP_REMOVED lines=1003> */
        /*3ef4*/ 	.byte	0x70, 0x1b, 0x01, 0x00


	//----- nvinfo : EIATTR_MERCURY_ISA_VERSION
	.align		4
.L_30:
        /*3ef8*/ 	.byte	0x03, 0x5f
        /*3efa*/ 	.short	0x0101


	//----- nvinfo : EIATTR_COOP_GROUP_MASK_REGIDS
	.align		4
        /*3efc*/ 	.byte	0x04, 0x29
        /*3efe*/ 	.short	(.L_32 - .L_31)


	//   ....[0]....
.L_31:
        /*3f00*/ 	.word	0xffffffff


	//   ....[1]....
        /*3f04*/ 	.word	0xffffffff


	//   ....[2]....
        /*3f08*/ 	.word	0xffffffff


	//   ....[3]....
        /*3f0c*/ 	.word	0xffffffff


	//   ....[4]....
        /*3f10*/ 	.word	0xffffffff


	//   ....[5]....
        /*3f14*/ 	.word	0xffffffff


	//   ....[6]....
        /*3f18*/ 	.word	0xffffffff


	//   ....[7]....
        /*3f1c*/ 	.word	0xffffffff


	//   ....[8]....
        /*3f20*/ 	.word	0xffffffff


	//   ....[9]....
        /*3f24*/ 	.word	0xffffffff


	//   ....[10]....
        /*3f28*/ 	.word	0xffffffff


	//   ....[11]....
        /*3f2c*/ 	.word	0xffffffff


	//   ....[12]....
        /*3f30*/ 	.word	0xffffffff


	//   ....[13]....
        /*3f34*/ 	.word	0xffffffff


	//   ....[14]....
        /*3f38*/ 	.word	0xffffffff


	//   ....[15]....
        /*3f3c*/ 	.word	0xffffffff


	//   ....[16]....
        /*3f40*/ 	.word	0xffffffff


	//----- nvinfo : EIATTR_COOP_GROUP_INSTR_OFFSETS
	.align		4
.L_32:
        /*3f44*/ 	.byte	0x04, 0x28
        /*3f46*/ 	.short	(.L_34 - .L_33)


	//   ....[0]....
.L_33:
        /*3f48*/ 	.word	0x00000060


	//   ....[1]....
        /*3f4c*/ 	.word	0x000001b0


	//   ....[2]....
        /*3f50*/ 	.word	0x000002f0


	//   ....[3]....
        /*3f54*/ 	.word	0x000004a0


	//   ....[4]....
        /*3f58*/ 	.word	0x00000650


	//   ....[5]....
        /*3f5c*/ 	.word	0x00004450


	//   ....[6]....
        /*3f60*/ 	.word	0x00004490


	//   ....[7]....
        /*3f64*/ 	.word	0x000044b0


	//   ....[8]....
        /*3f68*/ 	.word	0x000044d0


	//   ....[9]....
        /*3f6c*/ 	.word	0x00025280


	//   ....[10]....
        /*3f70*/ 	.word	0x000252e0


	//   ....[11]....
        /*3f74*/ 	.word	0x00025310


	//   ....[12]....
        /*3f78*/ 	.word	0x00025360


	//   ....[13]....
        /*3f7c*/ 	.word	0x000460a0


	//   ....[14]....
        /*3f80*/ 	.word	0x000460d0


	//   ....[15]....
        /*3f84*/ 	.word	0x00046120


	//   ....[16]....
        /*3f88*/ 	.word	0x00046130


	//----- nvinfo : EIATTR_SYSCALL_OFFSETS
	.align		4
.L_34:
        /*3f8c*/ 	.byte	0x04, 0x46
        /*3f8e*/ 	.short	(.L_36 - .L_35)


	//   ....[0]....
.L_35:
        /*3f90*/ 	.word	0x000489d0


	//   ....[1]....
        /*3f94*/ 	.word	0x00048ac0


	//----- nvinfo : EIATTR_MBARRIER_INSTR_OFFSETS
	.align		4
.L_36:
        /*3f98*/ 	.byte	0x04, 0x39
        /*3f9a*/ 	.short	(.L_38 - .L_37)


	//   ....[0]....
.L_37:
        /*3f9c*/ 	.word	0x000002c0
        /*3fa0*/ 	.word	0x000000ff
        /*3fa4*/ 	.word	0x00110040
        /*3fa8*/ 	.short	0x0100
        /*3faa*/ 	.byte	0x08
	.zero		1


	//   ....[1]....
        /*3fac*/ 	.word	0x000002d0
        /*3fb0*/ 	.word	0x000000ff
        /*3fb4*/ 	.word	0x00110048
        /*3fb8*/ 	.short	0x0100
        /*3fba*/ 	.byte	0x08
	.zero		1


	//   ....[2]....
        /*3fbc*/ 	.word	0x00000410
        /*3fc0*/ 	.word	0x000000ff
        /*3fc4*/ 	.word	0x00110000
        /*3fc8*/ 	.short	0x0100
        /*3fca*/ 	.byte	0x08
	.zero		1


	//   ....[3]....
        /*3fcc*/ 	.word	0x00000420
        /*3fd0*/ 	.word	0x000000ff
        /*3fd4*/ 	.word	0x00110020
        /*3fd8*/ 	.short	0x0100
        /*3fda*/ 	.byte	0x08
	.zero		1


	//   ....[4]....
        /*3fdc*/ 	.word	0x00000430
        /*3fe0*/ 	.word	0x000000ff
        /*3fe4*/ 	.word	0x00110008
        /*3fe8*/ 	.short	0x0100
        /*3fea*/ 	.byte	0x08
	.zero		1


	//   ....[5]....
        /*3fec*/ 	.word	0x00000440
        /*3ff0*/ 	.word	0x000000ff
        /*3ff4*/ 	.word	0x00110028
        /*3ff8*/ 	.short	0x0100
        /*3ffa*/ 	.byte	0x08
	.zero		1


	//   ....[6]....
        /*3ffc*/ 	.word	0x00000450
        /*4000*/ 	.word	0x000000ff
        /*4004*/ 	.word	0x00110010
        /*4008*/ 	.short	0x0100
        /*400a*/ 	.byte	0x08
	.zero		1


	//   ....[7]....
        /*400c*/ 	.word	0x00000460
        /*4010*/ 	.word	0x000000ff
        /*4014*/ 	.word	0x00110030
        /*4018*/ 	.short	0x0100
        /*401a*/ 	.byte	0x08
	.zero		1


	//   ....[8]....
        /*401c*/ 	.word	0x00000470
        /*4020*/ 	.word	0x000000ff
        /*4024*/ 	.word	0x00110018
        /*4028*/ 	.short	0x0100
        /*402a*/ 	.byte	0x08
	.zero		1


	//   ....[9]....
        /*402c*/ 	.word	0x00000480
        /*4030*/ 	.word	0x000000ff
        /*4034*/ 	.word	0x00110038
        /*4038*/ 	.short	0x0100
        /*403a*/ 	.byte	0x08
	.zero		1


	//   ....[10]....
        /*403c*/ 	.word	0x000005c0
        /*4040*/ 	.word	0x000000ff
        /*4044*/ 	.word	0x00110050
        /*4048*/ 	.short	0x0100
        /*404a*/ 	.byte	0x08
	.zero		1


	//   ....[11]....
        /*404c*/ 	.word	0x000005d0
        /*4050*/ 	.word	0x000000ff
        /*4054*/ 	.word	0x00110070
        /*4058*/ 	.short	0x0100
        /*405a*/ 	.byte	0x08
	.zero		1


	//   ....[12]....
        /*405c*/ 	.word	0x000005e0
        /*4060*/ 	.word	0x000000ff
        /*4064*/ 	.word	0x00110058
        /*4068*/ 	.short	0x0100
        /*406a*/ 	.byte	0x08
	.zero		1


	//   ....[13]....
        /*406c*/ 	.word	0x000005f0
        /*4070*/ 	.word	0x000000ff
        /*4074*/ 	.word	0x00110078
        /*4078*/ 	.short	0x0100
        /*407a*/ 	.byte	0x08
	.zero		1


	//   ....[14]....
        /*407c*/ 	.word	0x00000600
        /*4080*/ 	.word	0x000000ff
        /*4084*/ 	.word	0x00110060
        /*4088*/ 	.short	0x0100
        /*408a*/ 	.byte	0x08
	.zero		1


	//   ....[15]....
        /*408c*/ 	.word	0x00000610
        /*4090*/ 	.word	0x000000ff
        /*4094*/ 	.word	0x00110080
        /*4098*/ 	.short	0x0100
        /*409a*/ 	.byte	0x08
	.zero		1


	//   ....[16]....
        /*409c*/ 	.word	0x00000620
        /*40a0*/ 	.word	0x000000ff
        /*40a4*/ 	.word	0x00110068
        /*40a8*/ 	.short	0x0100
        /*40aa*/ 	.byte	0x08
	.zero		1


	//   ....[17]....
        /*40ac*/ 	.word	0x00000630
        /*40b0*/ 	.word	0x000000ff
        /*40b4*/ 	.word	0x00110088
        /*40b8*/ 	.short	0x0100
        /*40ba*/ 	.byte	0x08
	.zero		1


	//   ....[18]....
        /*40bc*/ 	.word	0x00000760
        /*40c0*/ 	.word	0x00000005
        /*40c4*/ 	.word	0x00110048
        /*40c8*/ 	.short	0x010a
        /*40ca*/ 	.byte	0x3f
	.zero		1


	//   ....[19]....
        /*40cc*/ 	.word	0x00000cf0
        /*40d0*/ 	.word	0x00000005
        /*40d4*/ 	.word	0x00110020
        /*40d8*/ 	.short	0x010a
        /*40da*/ 	.byte	0x3f
	.zero		1


	//   ....[20]....
        /*40dc*/ 	.word	0x000010e0
        /*40e0*/ 	.word	0x00000004
        /*40e4*/ 	.word	0x00110020
        /*40e8*/ 	.short	0x010a
        /*40ea*/ 	.byte	0x3f
	.zero		1


	//   ....[21]....
        /*40ec*/ 	.word	0x000015c0
        /*40f0*/ 	.word	0x00000000
        /*40f4*/ 	.word	0x00110020
        /*40f8*/ 	.short	0x010a
        /*40fa*/ 	.byte	0x3f
	.zero		1


	//   ....[22]....
        /*40fc*/ 	.word	0x00001a50
        /*4100*/ 	.word	0x00000005
        /*4104*/ 	.word	0x00110020
        /*4108*/ 	.short	0x010a
        /*410a*/ 	.byte	0x3f
	.zero		1


	//   ....[23]....
        /*410c*/ 	.word	0x00001f20
        /*4110*/ 	.word	0x000000fc
        /*4114*/ 	.word	0x00110040
        /*4118*/ 	.short	0x010a
        /*411a*/ 	.byte	0x3f
	.zero		1


	//   ....[24]....
        /*411c*/ 	.word	0x00001f40
        /*4120*/ 	.word	0x000000fc
        /*4124*/ 	.word	0x00110000
        /*4128*/ 	.short	0x010a
        /*412a*/ 	.byte	0x3f
	.zero		1


	//   ....[25]....
        /*412c*/ 	.word	0x00003ca0
        /*4130*/ 	.word	0x000000fc
        /*4134*/ 	.word	0x00110008
        /*4138*/ 	.short	0x010a
        /*413a*/ 	.byte	0x3f
	.zero		1


	//   ....[26]....
        /*413c*/ 	.word	0x00022410
        /*4140*/ 	.word	0x00000000
        /*4144*/ 	.word	0x00000000
        /*4148*/ 	.short	0x0101
        /*414a*/ 	.byte	0x3f
	.zero		1


	//   ....[27]....
        /*414c*/ 	.word	0x000224a0
        /*4150*/ 	.word	0x00000000
        /*4154*/ 	.word	0x00110000
        /*4158*/ 	.short	0x010a
        /*415a*/ 	.byte	0x3f
	.zero		1


	//   ....[28]....
        /*415c*/ 	.word	0x000245f0
        /*4160*/ 	.word	0x00000000
        /*4164*/ 	.word	0x00110020
        /*4168*/ 	.short	0x010a
        /*416a*/ 	.byte	0x3f
	.zero		1


	//   ....[29]....
        /*416c*/ 	.word	0x00025330
        /*4170*/ 	.word	0x00000000
        /*4174*/ 	.word	0x00000000
        /*4178*/ 	.short	0x0101
        /*417a*/ 	.byte	0x3f
	.zero		1


	//   ....[30]....
        /*417c*/ 	.word	0x00025340
        /*4180*/ 	.word	0x00000006
        /*4184*/ 	.word	0x00110000
        /*4188*/ 	.short	0x010a
        /*418a*/ 	.byte	0x3f
	.zero		1


	//   ....[31]....
        /*418c*/ 	.word	0x00045ad0
        /*4190*/ 	.word	0x00000000
        /*4194*/ 	.word	0x00000000
        /*4198*/ 	.short	0x0101
        /*419a*/ 	.byte	0x3f
	.zero		1


	//   ....[32]....
        /*419c*/ 	.word	0x00045b80
        /*41a0*/ 	.word	0x00000000
        /*41a4*/ 	.word	0x00110020
        /*41a8*/ 	.short	0x010a
        /*41aa*/ 	.byte	0x3f
	.zero		1


	//   ....[33]....
        /*41ac*/ 	.word	0x0004c1f0
        /*41b0*/ 	.word	0x00000005
        /*41b4*/ 	.word	0x00110048
        /*41b8*/ 	.short	0x010a
        /*41ba*/ 	.byte	0x3f
	.zero		1


	//   ....[34]....
        /*41bc*/ 	.word	0x0004c240
        /*41c0*/ 	.word	0x00000005
        /*41c4*/ 	.word	0x00110020
        /*41c8*/ 	.short	0x010a
        /*41ca*/ 	.byte	0x3f
	.zero		1


	//   ....[35]....
        /*41cc*/ 	.word	0x0004c290
        /*41d0*/ 	.word	0x00000004
        /*41d4*/ 	.word	0x00110020
        /*41d8*/ 	.short	0x010a
        /*41da*/ 	.byte	0x3f
	.zero		1


	//   ....[36]....
        /*41dc*/ 	.word	0x0004c2e0
        /*41e0*/ 	.word	0x00000000
        /*41e4*/ 	.word	0x00110020
        /*41e8*/ 	.short	0x010a
        /*41ea*/ 	.byte	0x3f
	.zero		1


	//   ....[37]....
        /*41ec*/ 	.word	0x0004c330
        /*41f0*/ 	.word	0x00000005
        /*41f4*/ 	.word	0x00110020
        /*41f8*/ 	.short	0x010a
        /*41fa*/ 	.byte	0x3f
	.zero		1


	//   ....[38]....
        /*41fc*/ 	.word	0x0004c380
        /*4200*/ 	.word	0x000000fc
        /*4204*/ 	.word	0x00110040
        /*4208*/ 	.short	0x010a
        /*420a*/ 	.byte	0x3f
	.zero		1


	//   ....[39]....
        /*420c*/ 	.word	0x0004c3d0
        /*4210*/ 	.word	0x000000fc
        /*4214*/ 	.word	0x00110000
        /*4218*/ 	.short	0x010a
        /*421a*/ 	.byte	0x3f
	.zero		1


	//   ....[40]....
        /*421c*/ 	.word	0x0004c420
        /*4220*/ 	.word	0x000000fc
        /*4224*/ 	.word	0x00110008
        /*4228*/ 	.short	0x010a
        /*422a*/ 	.byte	0x3f
	.zero		1


	//   ....[41]....
        /*422c*/ 	.word	0x0004c470
        /*4230*/ 	.word	0x00000000
        /*4234*/ 	.word	0x00110000
        /*4238*/ 	.short	0x010a
        /*423a*/ 	.byte	0x3f
	.zero		1


	//   ....[42]....
        /*423c*/ 	.word	0x0004c4c0
        /*4240*/ 	.word	0x00000000
        /*4244*/ 	.word	0x00110020
        /*4248*/ 	.short	0x010a
        /*424a*/ 	.byte	0x3f
	.zero		1


	//   ....[43]....
        /*424c*/ 	.word	0x0004c510
        /*4250*/ 	.word	0x00000006
        /*4254*/ 	.word	0x00110000
        /*4258*/ 	.short	0x010a
        /*425a*/ 	.byte	0x3f
	.zero		1


	//   ....[44]....
        /*425c*/ 	.word	0x0004c560
        /*4260*/ 	.word	0x00000000
        /*4264*/ 	.word	0x00110020
        /*4268*/ 	.short	0x010a
        /*426a*/ 	.byte	0x3f
	.zero		1


	//----- nvinfo : EIATTR_NUM_MBARRIERS
	.align		4
.L_38:
        /*426c*/ 	.byte	0x03, 0x38
        /*426e*/ 	.short	0x0012


	//----- nvinfo : EIATTR_EXIT_INSTR_OFFSETS
	.align		4
        /*4270*/ 	.byte	0x04, 0x1c
        /*4272*/ 	.short	(.L_40 - .L_39)


	//   ....[0]....
.L_39:
        /*4274*/ 	.word	0x0004c1e0


	//----- nvinfo : EIATTR_MAX_THREADS
	.align		4
.L_40:
        /*4278*/ 	.byte	0x04, 0x05
        /*427a*/ 	.short	(.L_42 - .L_41)
.L_41:
        /*427c*/ 	.word	0x00000080
        /*4280*/ 	.word	0x00000001
        /*4284*/ 	.word	0x00000001


	//----- nvinfo : EIATTR_CRS_STACK_SIZE
	.align		4
.L_42:
        /*4288*/ 	.byte	0x04, 0x1e
        /*428a*/ 	.short	(.L_44 - .L_43)
.L_43:
        /*428c*/ 	.word	0x00000000


	//----- nvinfo : EIATTR_CBANK_PARAM_SIZE
	.align		4
.L_44:
        /*4290*/ 	.byte	0x03, 0x19
        /*4292*/ 	.short	0x0870


	//----- nvinfo : EIATTR_PARAM_CBANK
	.align		4
        /*4294*/ 	.byte	0x04, 0x0a
        /*4296*/ 	.short	(.L_46 - .L_45)
	.align		4
.L_45:
        /*4298*/ 	.word	index@(.nv.constant0._ZN7cutlass13device_kernelINS_4fmha6kernel13FmhaKernelTmaINS1_10collective15FmhaMainloopTmaINS_6half_tEfN4cute5tupleIJNS7_1CILi64EEENS9_ILi256EEENS9_ILi512EEEEEENS4_13DefaultFusionEJEEENS4_15FmhaFwdEpilogueIS6_fNS8_IJSA_SC_SB_EEEEEJEEEEEvNT_6ParamsE)
        /*429c*/ 	.short	0x0210
        /*429e*/ 	.short	0x0870


	//----- nvinfo : EIATTR_SW_WAR
	.align		4
.L_46:
        /*42a0*/ 	.byte	0x04, 0x36
        /*42a2*/ 	.short	(.L_48 - .L_47)
.L_47:
        /*42a4*/ 	.word	0x00000008
.L_48:


//--------------------- .nv.callgraph             --------------------------
	.section	.nv.callgraph,"",@"SHT_CUDA_CALLGRAPH"
	.align	4
	.sectionentsize	8
	.align		4
        /*0000*/ 	.word	0x00000000
	.align		4
        /*0004*/ 	.word	0xffffffff
	.align		4
        /*0008*/ 	.word	index@(_ZN7cutlass13device_kernelINS_4fmha6kernel13FmhaKernelTmaINS1_10collective15FmhaMainloopTmaINS_6half_tEfN4cute5tupleIJNS7_1CILi64EEENS9_ILi256EEENS9_ILi512EEEEEENS4_13DefaultFusionEJEEENS4_15FmhaFwdEpilogueIS6_fNS8_IJSA_SC_SB_EEEEEJEEEEEvNT_6ParamsE)
	.align		4
        /*000c*/ 	.word	index@(__assertfail)
	.align		4
        /*0010*/ 	.word	0x00000000
	.align		4
        /*0014*/ 	.word	0xfffffffe
	.align		4
        /*0018*/ 	.word	0x00000000
	.align		4
        /*001c*/ 	.word	0xfffffffd
	.align		4
        /*0020*/ 	.word	0x00000000
	.align		4
        /*0024*/ 	.word	0xfffffffc


//--------------------- .nv.constant4             --------------------------
	.section	.nv.constant4,"a",@progbits
	.align	8
	.align		8
.nv.constant4:
        /*0000*/ 	.dword	__assertfail
	.align		8
        /*0008*/ 	.dword	__unnamed_1
	.align		8
        /*0010*/ 	.dword	__unnamed_2
	.align		8
        /*0018*/ 	.dword	_ZN39_INTERNAL_20550699_4_k_cu_243e5fe5_27934cuda3std3__45__cpo5beginE
	.align		8
        /*0020*/ 	.dword	_ZN39_INTERNAL_20550699_4_k_cu_243e5fe5_27934cuda3std3__45__cpo3endE
	.align		8
        /*0028*/ 	.dword	_ZN39_INTERNAL_20550699_4_k_cu_243e5fe5_27934cuda3std3__45__cpo6cbeginE
	.align		8
        /*0030*/ 	.dword	_ZN39_INTERNAL_20550699_4_k_cu_243e5fe5_27934cuda3std3__45__cpo4cendE
	.align		8
        /*0038*/ 	.dword	_ZN39_INTERNAL_20550699_4_k_cu_243e5fe5_27934cuda3std3__441_GLOBAL__N__20550699_4_k_cu_243e5fe5_27936ignoreE
	.align		8
        /*0040*/ 	.dword	_ZN39_INTERNAL_20550699_4_k_cu_243e5fe5_27934cuda3std3__419piecewise_constructE
	.align		8
        /*0048*/ 	.dword	_ZN39_INTERNAL_20550699_4_k_cu_243e5fe5_27934cuda3std3__48in_placeE
	.align		8
        /*0050*/ 	.dword	_ZN39_INTERNAL_20550699_4_k_cu_243e5fe5_27934cuda3std6ranges3__45__cpo4swapE
	.align		8
        /*0058*/ 	.dword	_ZN39_INTERNAL_20550699_4_k_cu_243e5fe5_27934cuda3std6ranges3__45__cpo9iter_moveE
	.align		8
        /*0060*/ 	.dword	_ZN39_INTERNAL_20550699_4_k_cu_243e5fe5_27934cute7productE
	.align		8
        /*0068*/ 	.dword	_ZN39_INTERNAL_20550699_4_k_cu_243e5fe5_27934cute1_E
	.align		8
        /*0070*/ 	.dword	$str$23
	.align		8
        /*0078*/ 	.dword	$str$24


//--------------------- .text._ZN7cutlass13device_kernelINS_4fmha6kernel13FmhaKernelTmaINS1_10collective15FmhaMainloopTmaINS_6half_tEfN4cute5tupleIJNS7_1CILi64EEENS9_ILi256EEENS9_ILi512EEEEEENS4_13DefaultFusionEJEEENS4_15FmhaFwdEpilogueIS6_fNS8_IJSA_SC_SB_EEEEEJEEEEEvNT_6ParamsE --------------------------
	.section	.text._ZN7cutlass13device_kernelINS_4fmha6kernel13FmhaKernelTmaINS1_10collective15FmhaMainloopTmaINS_6half_tEfN4cute5tupleIJNS7_1CILi64EEENS9_ILi256EEENS9_ILi512EEEEEENS4_13DefaultFusionEJEEENS4_15FmhaFwdEpilogueIS6_fNS8_IJSA_SC_SB_EEEEEJEEEEEvNT_6ParamsE,"ax",@progbits
	.align	128
.text._ZN7cutlass13device_kernelINS_4fmha6kernel13FmhaKernelTmaINS1_10collective15FmhaMainloopTmaINS_6half_tEfN4cute5tupleIJNS7_1CILi64EEENS9_ILi256EEENS9_ILi512EEEEEENS4_13DefaultFusionEJEEENS4_15FmhaFwdEpilogueIS6_fNS8_IJSA_SC_SB_EEEEEJEEEEEvNT_6ParamsE:
        .type           _ZN7cutlass13device_kernelINS_4fmha6kernel13FmhaKernelTmaINS1_10collective15FmhaMainloopTmaINS_6half_tEfN4cute5tupleIJNS7_1CILi64EEENS9_ILi256EEENS9_ILi512EEEEEENS4_13DefaultFusionEJEEENS4_15FmhaFwdEpilogueIS6_fNS8_IJSA_SC_SB_EEEEEJEEEEEvNT_6ParamsE,@function
        .size           _ZN7cutlass13device_kernelINS_4fmha6kernel13FmhaKernelTmaINS1_10collective15FmhaMainloopTmaINS_6half_tEfN4cute5tupleIJNS7_1CILi64EEENS9_ILi256EEENS9_ILi512EEEEEENS4_13DefaultFusionEJEEENS4_15FmhaFwdEpilogueIS6_fNS8_IJSA_SC_SB_EEEEEJEEEEEvNT_6ParamsE,(.L_x_104 - _ZN7cutlass13device_kernelINS_4fmha6kernel13FmhaKernelTmaINS1_10collective15FmhaMainloopTmaINS_6half_tEfN4cute5tupleIJNS7_1CILi64EEENS9_ILi256EEENS9_ILi512EEEEEENS4_13DefaultFusionEJEEENS4_15FmhaFwdEpilogueIS6_fNS8_IJSA_SC_SB_EEEEEJEEEEEvNT_6ParamsE)
        .other          _ZN7cutlass13device_kernelINS_4fmha6kernel13FmhaKernelTmaINS1_10collective15FmhaMainloopTmaINS_6half_tEfN4cute5tupleIJNS7_1CILi64EEENS9_ILi256EEENS9_ILi512EEEEEENS4_13DefaultFusionEJEEENS4_15FmhaFwdEpilogueIS6_fNS8_IJSA_SC_SB_EEEEEJEEEEEvNT_6ParamsE,@"STO_CUDA_ENTRY STV_DEFAULT"
_ZN7cutlass13device_kernelINS_4fmha6kernel13FmhaKernelTmaINS1_10collective15FmhaMainloopTmaINS_6half_tEfN4cute5tupleIJNS7_1CILi64EEENS9_ILi256EEENS9_ILi512EEEEEENS4_13DefaultFusionEJEEENS4_15FmhaFwdEpilogueIS6_fNS8_IJSA_SC_SB_EEEEEJEEEEEvNT_6ParamsE:
[----:B------:R-:W1:Y:S01]  /*0000*/  LDC R1, c[0x0][0x28] ;  /* 0x00000a00ff017b82 */ /* 0x000e620000000800 */
[----:B------:R-:W2:Y:S01]  /*0010*/  S2R R6, SR_TID.X ;  /* 0x0000000000067919 */ /* 0x000ea20000002100 */
[----:B------:R-:W-:Y:S01]  /*0020*/  ELECT P0, URZ, PT ;  /* 0x00000000003f782f */ /* 0x000fe20003800000 */
[----:B------:R-:W-:Y:S01]  /*0030*/  BSSY B0, `(.L_x_0) ;  /* 0x0000017000007945 */ /* 0x000fe20003800000 */
[----:B-1----:R-:W-:Y:S02]  /*0040*/  IADD3 R1, R1, -0x2e38, RZ ;  /* 0xffffd1c801017810 */ /* 0x002fe40007ffe0ff */
[----:B--2---:R-:W-:-:S05]  /*0050*/  SHF.R.U32.HI R249, RZ, 0x5, R6 ;  /* 0x00000005fff97819 */ /* 0x004fca0000011606 */
[----:B------:R-:W1:Y:S02]  /*0060*/  SHFL.IDX PT, R0, R249, RZ, 0x1f ;  /* 0x00001ffff9007589 */ /* 0x000e6400000e0000 */
[----:B-1----:R-:W-:-:S13]  /*0070*/  ISETP.NE.OR P0, PT, R0, RZ, !P0 ;  /* 0x000000ff0000720c */ /* 0x002fda0004705670 */
[----:B------:R-:W-:Y:S05]  /*0080*/  @P0 BRA `(.L_x_1) ;  /* 0x0000000000440947 */ /* 0x000fea0003800000 */
[----:B------:R-:W1:Y:S02]  /*0090*/  LDC.64 R2, c[0x0][0x198] ;  /* 0x00006600ff027b82 */ /* 0x000e640000000a00 */
[C---:B-1----:R-:W-:Y:S02]  /*00a0*/  IADD3 R0, P0, R2.reuse, 0xf0, RZ ;  /* 0x000000f002007810 */ /* 0x042fe40007f1e0ff */
[C---:B------:R-:W-:Y:S02]  /*00b0*/  IADD3 R4, P1, R2.reuse, 0x1f0, RZ ;  /* 0x000001f002047810 */ /* 0x040fe40007f3e0ff */
[----:B------:R-:W-:Y:S02]  /*00c0*/  IADD3 R5, P2, R2, 0x2f0, RZ ;  /* 0x000002f002057810 */ /* 0x000fe40007f5e0ff */
[----:B------:R-:W-:Y:S01]  /*00d0*/  R2UR UR4, R0 ;  /* 0x00000000000472ca */ /* 0x000fe200000e0000 */
[--C-:B------:R-:W-:Y:S01]  /*00e0*/  IMAD.X R0, RZ, RZ, R3.reuse, P0 ;  /* 0x000000ffff007224 */ /* 0x100fe200000e0603 */
[----:B------:R-:W-:Y:S01]  /*00f0*/  R2UR UR6, R4 ;  /* 0x00000000040672ca */ /* 0x000fe200000e0000 */
[----:B------:R-:W-:Y:S01]  /*0100*/  IMAD.X R2, RZ, RZ, R3, P2 ;  /* 0x000000ffff027224 */ /* 0x000fe200010e0603 */
[----:B------:R-:W-:-:S02]  /*0110*/  IADD3.X R4, RZ, R3, RZ, P1, !PT ;  /* 0x00000003ff047210 */ /* 0x000fc40000ffe4ff */
[----:B------:R-:W-:Y:S02]  /*0120*/  R2UR UR5, R0 ;  /* 0x00000000000572ca */ /* 0x000fe400000e0000 */
[----:B------:R-:W-:Y:S02]  /*0130*/  R2UR UR7, R4 ;  /* 0x00000000040772ca */ /* 0x000fe400000e0000 */
[----:B------:R-:W-:Y:S02]  /*0140*/  R2UR UR8, R5 ;  /* 0x00000000050872ca */ /* 0x000fe400000e0000 */
[----:B------:R-:W-:-:S07]  /*0150*/  R2UR UR9, R2 ;  /* 0x00000000020972ca */ /* 0x000fce00000e0000 */
[----:B------:R1:W-:Y:S02]  /*0160*/  UTMACCTL.PF [UR4] ;  /* 0x00000000040079b9 */ /* 0x0003e40008040000 */
[----:B------:R1:W-:Y:S04]  /*0170*/  UTMACCTL.PF [UR6] ;  /* 0x00000000060079b9 */ /* 0x0003e80008040000 */
[----:B------:R1:W-:Y:S02]  /*0180*/  UTMACCTL.PF [UR8] ;  /* 0x00000000080079b9 */ /* 0x0003e40008040000 */
[----:B-1----:R-:W-:Y:S01]  /*0190*/  NOP ;  /* 0x0000000000007918 */ /* 0x002fe20000000000 */
.L_x_1:
[----:B------:R-:W-:Y:S05]  /*01a0*/  BSYNC B0 ;  /* 0x0000000000007941 */ /* 0x000fea0003800000 */
.L_x_0:
[----:B------:R-:W1:Y:S02]  /*01b0*/  SHFL.IDX PT, R0, R249, RZ, 0x1f ;  /* 0x00001ffff9007589 */ /* 0x000e6400000e0000 */
[----:B-1----:R-:W-:-:S13]  /*01c0*/  ISETP.NE.AND P0, PT, R0, RZ, PT ;  /* 0x000000ff0000720c */ /* 0x002fda0003f05270 */
[----:B------:R-:W-:Y:S05]  /*01d0*/  @P0 BRA `(.L_x_2) ;  /* 0x0000000000440947 */ /* 0x000fea0003800000 */
[----:B------:R-:W-:Y:S01]  /*01e0*/  ELECT P0, URZ, PT ;  /* 0x00000000003f782f */ /* 0x000fe20003800000 */
[----:B------:R-:W-:Y:S01]  /*01f0*/  UMOV UR4, 0x1 ;  /* 0x0000000100047882 */ /* 0x000fe20000000000 */
[----:B------:R-:W-:Y:S01]  /*0200*/  UMOV UR6, 0x80 ;  /* 0x0000008000067882 */ /* 0x000fe20000000000 */
[----:B------:R-:W-:-:S04]  /*0210*/  UIADD3 UR4, -UR4, 0x100000, URZ ;  /* 0x0010000004047890 */ /* 0x000fc8000fffe13f */
[----:B------:R-:W-:Y:S02]  /*0220*/  USHF.L.U32 UR5, UR4, 0xb, URZ ;  /* 0x0000000b04057899 */ /* 0x000fe4000800063f */
[----:B------:R-:W-:Y:S02]  /*0230*/  USHF.L.U32 UR4, UR4, 0x1, URZ ;  /* 0x0000000104047899 */ /* 0x000fe4000800063f */
[----:B------:R-:W-:-:S04]  /*0240*/  UIADD3 UR6, -UR6, 0x100000, URZ ;  /* 0x0010000006067890 */ /* 0x000fc8000fffe13f */
[----:B------:R-:W-:Y:S02]  /*0250*/  USHF.L.U32 UR7, UR6, 0xb, URZ ;  /* 0x0000000b06077899 */ /* 0x000fe4000800063f */
[----:B------:R-:W-:Y:S01]  /*0260*/  USHF.L.U32 UR6, UR6, 0x1, URZ ;  /* 0x0000000106067899 */ /* 0x000fe2000800063f */
[----:B------:R-:W1:Y:S01]  /*0270*/  @P0 S2R R3, SR_CgaCtaId ;  /* 0x0000000000030919 */ /* 0x000e620000008800 */
[----:B------:R-:W-:-:S04]  /*0280*/  @P0 MOV R0, 0x400 ;  /* 0x0000040000000802 */ /* 0x000fc80000000f00 */
[----:B-1----:R-:W-:-:S04]  /*0290*/  @P0 LEA R0, R3, R0, 0x18 ;  /* 0x0000000003000211 */ /* 0x002fc800078ec0ff */
[----:B------:R-:W-:Y:S01]  /*02a0*/  @P0 R2UR UR8, R0 ;  /* 0x00000000000802ca */ /* 0x000fe200000e0000 */
[----:B------:R-:W1:-:S12]  /*02b0*/  FENCE.VIEW.ASYNC.S ;  /* 0x00000000000073c6 */ /* 0x000e580000000000 */
[----:B-1----:R1:W2:Y:S01]  /*02c0*/  SYNCS.EXCH.64 URZ, [UR8+0x110040], UR4 ;  /* 0x11004004083f75b2 */ /* 0x0022a20008000100 */
[----:B------:R1:W3:Y:S01]  /*02d0*/  SYNCS.EXCH.64 URZ, [UR8+0x110048], UR6 ;  /* 0x11004806083f75b2 */ /* 0x0002e20008000100 */
[----:B------:R-:W-:Y:S01]  /*02e0*/  NOP ;  /* 0x0000000000007918 */ /* 0x000fe20000000000 */
.L_x_2:
[----:B------:R-:W4:Y:S01]  /*02f0*/  SHFL.IDX PT, R0, R249, RZ, 0x1f ;  /* 0x00001ffff9007589 */ /* 0x000f2200000e0000 */
[----:B------:R-:W-:Y:S01]  /*0300*/  NOP ;  /* 0x0000000000007918 */ /* 0x000fe20000000000 */
[----:B----4-:R-:W-:-:S13]  /*0310*/  ISETP.NE.AND P0, PT, R0, RZ, PT ;  /* 0x000000ff0000720c */ /* 0x010fda0003f05270 */
[----:B------:R-:W-:Y:S05]  /*0320*/  @P0 BRA `(.L_x_3) ;  /* 0x00000000005c0947 */ /* 0x000fea0003800000 */
[----:B------:R-:W-:Y:S01]  /*0330*/  ELECT P0, URZ, PT ;  /* 0x00000000003f782f */ /* 0x000fe20003800000 */
[----:B-1----:R-:W-:Y:S01]  /*0340*/  UMOV UR4, 0x1 ;  /* 0x0000000100047882 */ /* 0x002fe20000000000 */
        /* <DEDUP_REMOVED lines=12> */
[----:B-1----:R4:W1:Y:S01]  /*0410*/  SYNCS.EXCH.64 URZ, [UR8+0x110000], UR4 ;  /* 0x11000004083f75b2 */ /* 0x0028620008000100 */
[----:B------:R4:W1:Y:S01]  /*0420*/  SYNCS.EXCH.64 URZ, [UR8+0x110020], UR6 ;  /* 0x11002006083f75b2 */ /* 0x0008620008000100 */
[----:B------:R4:W1:Y:S01]  /*0430*/  SYNCS.EXCH.64 URZ, [UR8+0x110008], UR4 ;  /* 0x11000804083f75b2 */ /* 0x0008620008000100 */
[----:B------:R4:W1:Y:S01]  /*0440*/  SYNCS.EXCH.64 URZ, [UR8+0x110028], UR6 ;  /* 0x11002806083f75b2 */ /* 0x0008620008000100 */
[----:B------:R4:W1:Y:S01]  /*0450*/  SYNCS.EXCH.64 URZ, [UR8+0x110010], UR4 ;  /* 0x11001004083f75b2 */ /* 0x0008620008000100 */
[----:B------:R4:W1:Y:S01]  /*0460*/  SYNCS.EXCH.64 URZ, [UR8+0x110030], UR6 ;  /* 0x11003006083f75b2 */ /* 0x0008620008000100 */
[----:B------:R4:W1:Y:S01]  /*0470*/  SYNCS.EXCH.64 URZ, [UR8+0x110018], UR4 ;  /* 0x11001804083f75b2 */ /* 0x0008620008000100 */
[----:B------:R4:W1:Y:S02]  /*0480*/  SYNCS.EXCH.64 URZ, [UR8+0x110038], UR6 ;  /* 0x11003806083f75b2 */ /* 0x0008640008000100 */
[----:B----4-:R-:W-:Y:S01]  /*0490*/  NOP ;  /* 0x0000000000007918 */ /* 0x010fe20000000000 */
.L_x_3:
        /* <DEDUP_REMOVED lines=27> */
.L_x_4:
[----:B------:R-:W4:Y:S01]  /*0650*/  SHFL.IDX PT, R249, R249, RZ, 0x1f ;  /* 0x00001ffff9f97589 */ /* 0x000f2200000e0000 */
[----:B------:R-:W-:Y:S01]  /*0660*/  ELECT P0, URZ, PT ;  /* 0x00000000003f782f */ /* 0x000fe20003800000 */
[----:B------:R-:W-:Y:S01]  /*0670*/  NOP ;  /* 0x0000000000007918 */ /* 0x000fe20000000000 */
[----:B------:R-:W4:Y:S01]  /*0680*/  S2UR UR36, SR_CTAID.Y ;  /* 0x00000000002479c3 */ /* 0x000f220000002600 */
[----:B------:R-:W-:Y:S01]  /*0690*/  BSSY B0, `(.L_x_5) ;  /* 0x000004d000007945 */ /* 0x000fe20003800000 */
[----:B------:R-:W-:Y:S02]  /*06a0*/  MOV R230, RZ ;  /* 0x000000ff00e67202 */ /* 0x000fe40000000f00 */
[----:B------:R-:W-:-:S04]  /*06b0*/  LOP3.LUT R4, R6, 0x7f, RZ, 0xc0, !PT ;  /* 0x0000007f06047812 */ /* 0x000fc800078ec0ff */
[----:B------:R-:W4:Y:S08]  /*06c0*/  S2UR UR37, SR_CTAID.Z ;  /* 0x00000000002579c3 */ /* 0x000f300000002700 */
[----:B-123--:R-:W-:Y:S01]  /*06d0*/  BAR.SYNC.DEFER_BLOCKING 0x0 ;  /* 0x0000000000007b1d */ /* 0x00efe20000010000 */
[----:B----4-:R-:W-:-:S13]  /*06e0*/  ISETP.EQ.AND P1, PT, R249, RZ, P0 ;  /* 0x000000fff900720c */ /* 0x010fda0000722270 */
[----:B------:R-:W-:Y:S05]  /*06f0*/  @!P1 BRA `(.L_x_6) ;  /* 0x0000000400189947 */ /* 0x000fea0003800000 */
[----:B------:R-:W1:Y:S01]  /*0700*/  S2R R3, SR_CgaCtaId ;  /* 0x0000000000037919 */ /* 0x000e620000008800 */
[----:B------:R-:W-:Y:S01]  /*0710*/  MOV R0, 0x400 ;  /* 0x0000040000007802 */ /* 0x000fe20000000f00 */
[----:B------:R-:W-:Y:S01]  /*0720*/  IMAD.MOV.U32 R2, RZ, RZ, 0x1 ;  /* 0x00000001ff027424 */ /* 0x000fe200078e00ff */
[----:B------:R-:W-:Y:S02]  /*0730*/  ISETP.NE.AND P3, PT, R4, RZ, PT ;  /* 0x000000ff0400720c */ /* 0x000fe40003f65270 */
[----:B-1----:R-:W-:Y:S02]  /*0740*/  LEA R5, R3, R0, 0x18 ;  /* 0x0000000003057211 */ /* 0x002fe400078ec0ff */
[----:B------:R-:W-:-:S04]  /*0750*/  SHF.L.U32 R0, R2, 0x1f, RZ ;  /* 0x0000001f02007819 */ /* 0x000fc800000006ff */
[----:B------:R-:W1:Y:S02]  /*0760*/  SYNCS.PHASECHK.TRANS64.TRYWAIT P2, [R5+URZ+0x110048], R0 ;  /* 0x11004800050075a7 */ /* 0x000e64000804017f */
[----:B-1----:R-:W-:Y:S05]  /*0770*/  @!P2 BRA `(.L_x_7) ;  /* 0x000004b8009ca947 */ /* 0x002fea0003800000 */
.L_x_87:
[----:B------:R-:W-:Y:S05]  /*0780*/  @P3 BRA `(.L_x_8) ;  /* 0x0000000000183947 */ /* 0x000fea0003800000 */
[----:B------:R-:W2:Y:S01]  /*0790*/  S2R R2, SR_TID.X ;  /* 0x0000000000027919 */ /* 0x000ea20000002100 */
[----:B-1----:R-:W-:-:S04]  /*07a0*/  MOV R0, 0x10000 ;  /* 0x0001000000007802 */ /* 0x002fc80000000f00 */
[----:B------:R3:W-:Y:S01]  /*07b0*/  SYNCS.ARRIVE.TRANS64 RZ, [R5+URZ+0x110040], R0 ;  /* 0x1100400005ff79a7 */ /* 0x0007e2000800003f */
[----:B--2---:R-:W-:-:S13]  /*07c0*/  LOP3.LUT P2, RZ, R2, 0x1f, RZ, 0xc0, !PT ;  /* 0x0000001f02ff7812 */ /* 0x004fda000784c0ff */
[----:B---3--:R-:W-:Y:S05]  /*07d0*/  @!P2 BRA `(.L_x_8) ;  /* 0x000000000004a947 */ /* 0x008fea0003800000 */
[----:B------:R-:W-:Y:S01]  /*07e0*/  BPT.TRAP 0x1 ;  /* 0x000000040000795c */ /* 0x000fe20000300000 */
.L_x_8:
[----:B------:R-:W1:Y:S01]  /*07f0*/  LDC.64 R2, c[0x0][0x198] ;  /* 0x00006600ff027b82 */ /* 0x000e620000000a00 */
[----:B------:R-:W-:Y:S01]  /*0800*/  R2UR UR8, R5 ;  /* 0x00000000050872ca */ /* 0x000fe200000e0000 */
[----:B------:R-:W-:Y:S01]  /*0810*/  UMOV UR6, 0x0 ;  /* 0x0000000000067882 */ /* 0x000fe20000000000 */
[----:B------:R-:W-:Y:S01]  /*0820*/  UMOV UR7, 0x10000000 ;  /* 0x1000000000077882 */ /* 0x000fe20000000000 */
[----:B------:R-:W-:Y:S01]  /*0830*/  UMOV UR10, URZ ;  /* 0x0000003f000a7c82 */ /* 0x000fe20008000000 */
[----:B------:R-:W-:Y:S01]  /*0840*/  UMOV UR12, UR36 ;  /* 0x00000024000c7c82 */ /* 0x000fe20008000000 */
[----:B------:R-:W-:Y:S01]  /*0850*/  UMOV UR13, UR37 ;  /* 0x00000025000d7c82 */ /* 0x000fe20008000000 */
[----:B------:R-:W-:Y:S01]  /*0860*/  UMOV UR18, 0x40 ;  /* 0x0000004000127882 */ /* 0x000fe20000000000 */
[----:B------:R-:W2:Y:S01]  /*0870*/  S2UR UR11, SR_CTAID.X ;  /* 0x00000000000b79c3 */ /* 0x000ea20000002500 */
[----:B------:R-:W-:Y:S01]  /*0880*/  UMOV UR20, UR36 ;  /* 0x0000002400147c82 */ /* 0x000fe20008000000 */
[----:B------:R-:W-:Y:S01]  /*0890*/  UMOV UR21, UR37 ;  /* 0x0000002500157c82 */ /* 0x000fe20008000000 */
[----:B------:R-:W-:Y:S01]  /*08a0*/  UMOV UR50, 0x80 ;  /* 0x0000008000327882 */ /* 0x000fe20000000000 */
[----:B------:R-:W-:Y:S01]  /*08b0*/  UMOV UR52, UR36 ;  /* 0x0000002400347c82 */ /* 0x000fe20008000000 */
[----:B------:R-:W-:Y:S01]  /*08c0*/  UMOV UR53, UR37 ;  /* 0x0000002500357c82 */ /* 0x000fe20008000000 */
[----:B------:R-:W-:-:S02]  /*08d0*/  UIADD3 UR9, UR8, 0x110040, URZ ;  /* 0x0011004008097890 */ /* 0x000fc4000fffe03f */
[----:B------:R-:W-:Y:S02]  /*08e0*/  UIADD3 UR16, UR8, 0x2000, URZ ;  /* 0x0000200008107890 */ /* 0x000fe4000fffe03f */
[----:B------:R-:W-:Y:S02]  /*08f0*/  UIADD3 UR48, UR8, 0x4000, URZ ;  /* 0x0000400008307890 */ /* 0x000fe4000fffe03f */
[----:B------:R-:W-:Y:S01]  /*0900*/  UIADD3 UR40, UR8, 0x6000, URZ ;  /* 0x0000600008287890 */ /* 0x000fe2000fffe03f */
[----:B------:R-:W-:Y:S01]  /*0910*/  UMOV UR17, UR9 ;  /* 0x0000000900117c82 */ /* 0x000fe20008000000 */
[----:B------:R-:W-:Y:S01]  /*0920*/  UIADD3 UR32, UR8, 0x8000, URZ ;  /* 0x0000800008207890 */ /* 0x000fe2000fffe03f */
[----:B-1----:R-:W-:Y:S01]  /*0930*/  IADD3 R0, P2, R2, 0xf0, RZ ;  /* 0x000000f002007810 */ /* 0x002fe20007f5e0ff */
[----:B------:R-:W-:Y:S01]  /*0940*/  UIADD3 UR24, UR8, 0xa000, URZ ;  /* 0x0000a00008187890 */ /* 0x000fe2000fffe03f */
[----:B------:R-:W-:Y:S02]  /*0950*/  UMOV UR49, UR9 ;  /* 0x0000000900317c82 */ /* 0x000fe40008000000 */
[----:B------:R-:W-:Y:S01]  /*0960*/  R2UR UR4, R0 ;  /* 0x00000000000472ca */ /* 0x000fe200000e0000 */
[----:B------:R-:W-:Y:S01]  /*0970*/  IMAD.X R2, RZ, RZ, R3, P2 ;  /* 0x000000ffff027224 */ /* 0x000fe200010e0603 */
[----:B------:R-:W-:Y:S01]  /*0980*/  UMOV UR42, 0xc0 ;  /* 0x000000c0002a7882 */ /* 0x000fe20000000000 */
[----:B------:R-:W-:Y:S01]  /*0990*/  UMOV UR44, UR36 ;  /* 0x00000024002c7c82 */ /* 0x000fe20008000000 */
[----:B--2---:R-:W-:-:S02]  /*09a0*/  USHF.L.U32 UR11, UR11, 0x6, URZ ;  /* 0x000000060b0b7899 */ /* 0x004fc4000800063f */
[----:B------:R-:W-:Y:S01]  /*09b0*/  R2UR UR5, R2 ;  /* 0x00000000020572ca */ /* 0x000fe200000e0000 */
[----:B------:R-:W-:Y:S01]  /*09c0*/  UMOV UR45, UR37 ;  /* 0x00000025002d7c82 */ /* 0x000fe20008000000 */
[----:B------:R-:W-:Y:S01]  /*09d0*/  UMOV UR41, UR9 ;  /* 0x0000000900297c82 */ /* 0x000fe20008000000 */
[----:B------:R-:W-:Y:S01]  /*09e0*/  UMOV UR34, 0x100 ;  /* 0x0000010000227882 */ /* 0x000fe20000000000 */
[----:B------:R-:W-:Y:S01]  /*09f0*/  UMOV UR33, UR9 ;  /* 0x0000000900217c82 */ /* 0x000fe20008000000 */
[----:B------:R-:W-:Y:S01]  /*0a00*/  UMOV UR19, UR11 ;  /* 0x0000000b00137c82 */ /* 0x000fe20008000000 */
[----:B------:R-:W-:Y:S01]  /*0a10*/  UMOV UR51, UR11 ;  /* 0x0000000b00337c82 */ /* 0x000fe20008000000 */
[----:B------:R-:W-:Y:S01]  /*0a20*/  UMOV UR43, UR11 ;  /* 0x0000000b002b7c82 */ /* 0x000fe20008000000 */
[----:B------:R-:W-:Y:S01]  /*0a30*/  UMOV UR35, UR11 ;  /* 0x0000000b00237c82 */ /* 0x000fe20008000000 */
[----:B------:R-:W-:Y:S01]  /*0a40*/  UMOV UR26, 0x140 ;  /* 0x00000140001a7882 */ /* 0x000fe20000000000 */
[----:B------:R-:W-:Y:S01]  /*0a50*/  UMOV UR28, UR36 ;  /* 0x00000024001c7c82 */ /* 0x000fe20008000000 */
[----:B------:R-:W-:Y:S01]  /*0a60*/  UMOV UR29, UR37 ;  /* 0x00000025001d7c82 */ /* 0x000fe20008000000 */
[----:B------:R-:W-:Y:S01]  /*0a70*/  UMOV UR25, UR9 ;  /* 0x0000000900197c82 */ /* 0x000fe20008000000 */
[----:B------:R1:W-:Y:S01]  /*0a80*/  UTMALDG.4D [UR8], [UR4], desc[UR6] ;  /* 0x00000608040075b4 */ /* 0x0003e20008019000 */
[----:B------:R-:W-:Y:S01]  /*0a90*/  UMOV UR27, UR11 ;  /* 0x0000000b001b7c82 */ /* 0x000fe20008000000 */
[----:B------:R2:W-:Y:S01]  /*0aa0*/  UTMALDG.4D [UR16], [UR4], desc[UR6] ;  /* 0x00000610040075b4 */ /* 0x0005e20008019000 */
[----:B------:R3:W-:Y:S01]  /*0ab0*/  UTMALDG.4D [UR48], [UR4], desc[UR6] ;  /* 0x00000630040075b4 */ /* 0x0007e20008019000 */
[----:B------:R3:W-:Y:S01]  /*0ac0*/  UTMALDG.4D [UR40], [UR4], desc[UR6] ;  /* 0x00000628040075b4 */ /* 0x0007e20008019000 */
[----:B-1----:R-:W-:Y:S01]  /*0ad0*/  UMOV UR10, 0x1c0 ;  /* 0x000001c0000a7882 */ /* 0x002fe20000000000 */
[----:B------:R3:W-:Y:S01]  /*0ae0*/  UTMALDG.4D [UR32], [UR4], desc[UR6] ;  /* 0x00000620040075b4 */ /* 0x0007e20008019000 */
[----:B--2---:R-:W-:-:S02]  /*0af0*/  UIADD3 UR16, UR8, 0xc000, URZ ;  /* 0x0000c00008107890 */ /* 0x004fc4000fffe03f */
[----:B------:R-:W-:Y:S01]  /*0b00*/  UIADD3 UR8, UR8, 0xe000, URZ ;  /* 0x0000e00008087890 */ /* 0x000fe2000fffe03f */
[----:B------:R-:W-:Y:S01]  /*0b10*/  UMOV UR18, 0x180 ;  /* 0x0000018000127882 */ /* 0x000fe20000000000 */
[----:B------:R3:W-:Y:S05]  /*0b20*/  UTMALDG.4D [UR24], [UR4], desc[UR6] ;  /* 0x00000618040075b4 */ /* 0x0007ea0008019000 */
[----:B------:R3:W-:Y:S02]  /*0b30*/  UTMALDG.4D [UR16], [UR4], desc[UR6] ;  /* 0x00000610040075b4 */ /* 0x0007e40008019000 */
[----:B------:R3:W-:Y:S02]  /*0b40*/  UTMALDG.4D [UR8], [UR4], desc[UR6] ;  /* 0x00000608040075b4 */ /* 0x0007e40008019000 */
[----:B---3--:R-:W-:Y:S01]  /*0b50*/  NOP ;  /* 0x0000000000007918 */ /* 0x008fe20000000000 */
.L_x_6:
[----:B------:R-:W-:Y:S05]  /*0b60*/  BSYNC B0 ;  /* 0x0000000000007941 */ /* 0x000fea0003800000 */
.L_x_5:
[----:B------:R-:W1:Y:S01]  /*0b70*/  LDC R156, c[0x0][0x28c] ;  /* 0x0000a300ff9c7b82 */ /* 0x000e620000000800 */
[----:B------:R-:W-:Y:S01]  /*0b80*/  BSSY B0, `(.L_x_9) ;  /* 0x0000135000007945 */ /* 0x000fe20003800000 */
[----:B------:R-:W-:Y:S01]  /*0b90*/  IMAD.MOV.U32 R159, RZ, RZ, 0x1 ;  /* 0x00000001ff9f7424 */ /* 0x000fe200078e00ff */
[----:B------:R-:W-:Y:S02]  /*0ba0*/  MOV R152, RZ ;  /* 0x000000ff00987202 */ /* 0x000fe40000000f00 */
[----:B-1----:R-:W-:-:S04]  /*0bb0*/  IADD3 R0, R156, 0xff, RZ ;  /* 0x000000ff9c007810 */ /* 0x002fc80007ffe0ff */
[----:B------:R-:W-:-:S04]  /*0bc0*/  SHF.R.S32.HI R3, RZ, 0x1f, R0 ;  /* 0x0000001fff037819 */ /* 0x000fc80000011400 */
[----:B------:R-:W-:-:S04]  /*0bd0*/  LEA.HI R3, R3, R0, RZ, 0x8 ;  /* 0x0000000003037211 */ /* 0x000fc800078f40ff */
[----:B------:R-:W-:-:S05]  /*0be0*/  SHF.R.S32.HI R233, RZ, 0x8, R3 ;  /* 0x00000008ffe97819 */ /* 0x000fca0000011403 */
[----:B------:R-:W-:Y:S01]  /*0bf0*/  IMAD.SHL.U32 R164, R233, 0x2, RZ ;  /* 0x00000002e9a47824 */ /* 0x000fe200078e00ff */
[----:B------:R-:W-:Y:S06]  /*0c00*/  @!P1 BRA `(.L_x_10) ;  /* 0x0000001000b09947 */ /* 0x000fec0003800000 */
[----:B------:R-:W1:Y:S01]  /*0c10*/  S2R R7, SR_TID.X ;  /* 0x0000000000077919 */ /* 0x000e620000002100 */
[----:B------:R-:W2:Y:S01]  /*0c20*/  LDC.64 R2, c[0x0][0x198] ;  /* 0x00006600ff027b82 */ /* 0x000ea20000000a00 */
[----:B------:R-:W-:Y:S01]  /*0c30*/  ISETP.GE.AND P1, PT, R156, 0x1, PT ;  /* 0x000000019c00780c */ /* 0x000fe20003f26270 */
[----:B------:R-:W-:Y:S01]  /*0c40*/  IMAD.MOV.U32 R152, RZ, RZ, RZ ;  /* 0x000000ffff987224 */ /* 0x000fe200078e00ff */
[----:B------:R-:W-:Y:S02]  /*0c50*/  MOV R230, RZ ;  /* 0x000000ff00e67202 */ /* 0x000fe40000000f00 */
[----:B-1----:R-:W-:-:S09]  /*0c60*/  LOP3.LUT R6, R7, 0x1f, RZ, 0xc0, !PT ;  /* 0x0000001f07067812 */ /* 0x002fd200078ec0ff */
[----:B------:R-:W-:Y:S05]  /*0c70*/  @!P1 BRA `(.L_x_11) ;  /* 0x0000000800209947 */ /* 0x000fea0003800000 */
[----:B------:R-:W1:Y:S01]  /*0c80*/  S2R R5, SR_CgaCtaId ;  /* 0x0000000000057919 */ /* 0x000e620000008800 */
[----:B------:R-:W-:Y:S02]  /*0c90*/  MOV R0, 0x400 ;  /* 0x0000040000007802 */ /* 0x000fe40000000f00 */
[----:B------:R-:W-:Y:S02]  /*0ca0*/  MOV R4, 0x1 ;  /* 0x0000000100047802 */ /* 0x000fe40000000f00 */
[----:B------:R-:W-:-:S04]  /*0cb0*/  LOP3.LUT R7, R7, 0x7f, RZ, 0xc0, !PT ;  /* 0x0000007f07077812 */ /* 0x000fc800078ec0ff */
[----:B------:R-:W-:Y:S02]  /*0cc0*/  ISETP.NE.AND P2, PT, R7, RZ, PT ;  /* 0x000000ff0700720c */ /* 0x000fe40003f45270 */
[----:B-1----:R-:W-:Y:S02]  /*0cd0*/  LEA R5, R5, R0, 0x18 ;  /* 0x0000000005057211 */ /* 0x002fe400078ec0ff */
[----:B------:R-:W-:-:S04]  /*0ce0*/  SHF.L.U32 R0, R4, 0x1f, RZ ;  /* 0x0000001f04007819 */ /* 0x000fc800000006ff */
[----:B------:R-:W1:Y:S02]  /*0cf0*/  SYNCS.PHASECHK.TRANS64.TRYWAIT P1, [R5+URZ+0x110020], R0 ;  /* 0x11002000050075a7 */ /* 0x000e64000802017f */
[----:B-1----:R-:W-:Y:S05]  /*0d00*/  @!P1 BRA `(.L_x_12) ;  /* 0x000004b4004c9947 */ /* 0x002fea0003800000 */
.L_x_88:
[----:B------:R-:W-:Y:S01]  /*0d10*/  IMAD.MOV.U32 R152, RZ, RZ, 0x1 ;  /* 0x00000001ff987424 */ /* 0x000fe200078e00ff */
[----:B------:R-:W-:Y:S06]  /*0d20*/  @P2 BRA `(.L_x_13) ;  /* 0x0000000000142947 */ /* 0x000fec0003800000 */
[----:B------:R-:W-:Y:S02]  /*0d30*/  ISETP.NE.AND P1, PT, R6, RZ, PT ;  /* 0x000000ff0600720c */ /* 0x000fe40003f25270 */
[----:B-1----:R-:W-:-:S04]  /*0d40*/  MOV R0, 0x40000 ;  /* 0x0004000000007802 */ /* 0x002fc80000000f00 */
[----:B------:R3:W-:Y:S07]  /*0d50*/  SYNCS.ARRIVE.TRANS64 RZ, [R5+URZ+0x110000], R0 ;  /* 0x1100000005ff79a7 */ /* 0x0007ee000800003f */
[----:B------:R-:W-:Y:S05]  /*0d60*/  @!P1 BRA `(.L_x_13) ;  /* 0x0000000000049947 */ /* 0x000fea0003800000 */
[----:B------:R-:W-:Y:S01]  /*0d70*/  BPT.TRAP 0x1 ;  /* 0x000000040000795c */ /* 0x000fe20000300000 */
.L_x_13:
[----:B-123--:R-:W-:Y:S01]  /*0d80*/  IADD3 R0, P1, R2, 0x1f0, RZ ;  /* 0x000001f002007810 */ /* 0x00efe20007f3e0ff */
[----:B------:R-:W1:Y:S01]  /*0d90*/  S2R R7, SR_CgaCtaId ;  /* 0x0000000000077919 */ /* 0x000e620000008800 */
[----:B------:R-:W-:Y:S01]  /*0da0*/  R2UR UR14, R5 ;  /* 0x00000000050e72ca */ /* 0x000fe200000e0000 */
[----:B------:R-:W-:Y:S01]  /*0db0*/  UMOV UR35, URZ ;  /* 0x0000003f00237c82 */ /* 0x000fe20008000000 */
[----:B------:R-:W-:Y:S01]  /*0dc0*/  R2UR UR4, R0 ;  /* 0x00000000000472ca */ /* 0x000fe200000e0000 */
[----:B------:R-:W-:Y:S01]  /*0dd0*/  IMAD.X R4, RZ, RZ, R3, P1 ;  /* 0x000000ffff047224 */ /* 0x000fe200008e0603 */
[----:B------:R-:W-:Y:S01]  /*0de0*/  UMOV UR6, 0x0 ;  /* 0x0000000000067882 */ /* 0x000fe20000000000 */
[----:B------:R-:W-:Y:S01]  /*0df0*/  UMOV UR7, 0x10000000 ;  /* 0x1000000000077882 */ /* 0x000fe20000000000 */
[----:B------:R-:W-:Y:S01]  /*0e00*/  UMOV UR34, URZ ;  /* 0x0000003f00227c82 */ /* 0x000fe20008000000 */
[----:B------:R-:W-:Y:S01]  /*0e10*/  UMOV UR26, 0x40 ;  /* 0x00000040001a7882 */ /* 0x000fe20000000000 */
[----:B------:R-:W-:Y:S01]  /*0e20*/  R2UR UR5, R4 ;  /* 0x00000000040572ca */ /* 0x000fe200000e0000 */
[----:B------:R-:W-:Y:S01]  /*0e30*/  UMOV UR28, UR36 ;  /* 0x00000024001c7c82 */ /* 0x000fe20008000000 */
[----:B------:R-:W-:Y:S01]  /*0e40*/  UMOV UR29, UR37 ;  /* 0x00000025001d7c82 */ /* 0x000fe20008000000 */
[----:B------:R-:W-:Y:S01]  /*0e50*/  UMOV UR27, UR35 ;  /* 0x00000023001b7c82 */ /* 0x000fe20008000000 */
[----:B------:R-:W-:Y:S01]  /*0e60*/  UMOV UR10, 0x80 ;  /* 0x00000080000a7882 */ /* 0x000fe20000000000 */
[----:B------:R-:W-:Y:S01]  /*0e70*/  UIADD3 UR32, UR14, 0x10000, URZ ;  /* 0x000100000e207890 */ /* 0x000fe2000fffe03f */
[----:B------:R-:W-:Y:S01]  /*0e80*/  MOV R0, 0x400 ;  /* 0x0000040000007802 */ /* 0x000fe20000000f00 */
[----:B------:R-:W-:Y:S01]  /*0e90*/  UIADD3 UR33, UR14, 0x110000, URZ ;  /* 0x001100000e217890 */ /* 0x000fe2000fffe03f */
[----:B------:R-:W-:Y:S01]  /*0ea0*/  MOV R5, 0x1 ;  /* 0x0000000100057802 */ /* 0x000fe20000000f00 */
[----:B------:R-:W-:Y:S01]  /*0eb0*/  UIADD3 UR24, UR14, 0x18000, URZ ;  /* 0x000180000e187890 */ /* 0x000fe2000fffe03f */
[----:B------:R-:W2:Y:S01]  /*0ec0*/  S2R R8, SR_TID.X ;  /* 0x0000000000087919 */ /* 0x000ea20000002100 */
[----:B------:R-:W-:Y:S01]  /*0ed0*/  UIADD3 UR8, UR14, 0x20000, URZ ;  /* 0x000200000e087890 */ /* 0x000fe2000fffe03f */
[----:B------:R-:W-:Y:S01]  /*0ee0*/  SHF.L.U32 R5, R5, 0x1f, RZ ;  /* 0x0000001f05057819 */ /* 0x000fe200000006ff */
[----:B------:R-:W-:Y:S01]  /*0ef0*/  UMOV UR12, UR36 ;  /* 0x00000024000c7c82 */ /* 0x000fe20008000000 */
[----:B------:R-:W-:Y:S01]  /*0f00*/  UMOV UR25, UR33 ;  /* 0x0000002100197c82 */ /* 0x000fe20008000000 */
[----:B------:R-:W-:Y:S01]  /*0f10*/  UMOV UR13, UR37 ;  /* 0x00000025000d7c82 */ /* 0x000fe20008000000 */
[----:B------:R-:W-:Y:S01]  /*0f20*/  UMOV UR11, UR35 ;  /* 0x00000023000b7c82 */ /* 0x000fe20008000000 */
[----:B------:R-:W-:Y:S01]  /*0f30*/  UMOV UR9, UR33 ;  /* 0x0000002100097c82 */ /* 0x000fe20008000000 */
[----:B------:R-:W-:Y:S01]  /*0f40*/  UTMALDG.4D [UR32], [UR4], desc[UR6] ;  /* 0x00000620040075b4 */ /* 0x000fe20008019000 */
[----:B------:R-:W-:Y:S01]  /*0f50*/  UIADD3 UR16, UR14, 0x28000, URZ ;  /* 0x000280000e107890 */ /* 0x000fe2000fffe03f */
[----:B------:R-:W-:Y:S01]  /*0f60*/  UMOV UR18, 0xc0 ;  /* 0x000000c000127882 */ /* 0x000fe20000000000 */
[----:B------:R-:W-:Y:S01]  /*0f70*/  UMOV UR20, UR36 ;  /* 0x0000002400147c82 */ /* 0x000fe20008000000 */
[----:B------:R-:W-:Y:S01]  /*0f80*/  UMOV UR21, UR37 ;  /* 0x0000002500157c82 */ /* 0x000fe20008000000 */
[----:B------:R-:W-:Y:S01]  /*0f90*/  UMOV UR19, UR35 ;  /* 0x0000002300137c82 */ /* 0x000fe20008000000 */
[----:B------:R-:W-:Y:S01]  /*0fa0*/  UMOV UR17, UR33 ;  /* 0x0000002100117c82 */ /* 0x000fe20008000000 */
[----:B------:R3:W-:Y:S01]  /*0fb0*/  UTMALDG.4D [UR24], [UR4], desc[UR6] ;  /* 0x00000618040075b4 */ /* 0x0007e20008019000 */
[----:B-1----:R-:W-:-:S05]  /*0fc0*/  LEA R7, R7, R0, 0x18 ;  /* 0x0000000007077211 */ /* 0x002fca00078ec0ff */
[----:B------:R-:W-:Y:S01]  /*0fd0*/  IMAD R4, R152, 0x8, R7 ;  /* 0x0000000898047824 */ /* 0x000fe200078e0207 */
[----:B------:R1:W-:Y:S01]  /*0fe0*/  UTMALDG.4D [UR8], [UR4], desc[UR6] ;  /* 0x00000608040075b4 */ /* 0x0003e20008019000 */
[----:B------:R4:W-:Y:S01]  /*0ff0*/  UTMALDG.4D [UR16], [UR4], desc[UR6] ;  /* 0x00000610040075b4 */ /* 0x0009e20008019000 */
[----:B--2---:R-:W-:-:S04]  /*1000*/  LOP3.LUT R8, R8, 0x7f, RZ, 0xc0, !PT ;  /* 0x0000007f08087812 */ /* 0x004fc800078ec0ff */
[----:B------:R-:W-:Y:S01]  /*1010*/  ISETP.NE.AND P2, PT, R8, RZ, PT ;  /* 0x000000ff0800720c */ /* 0x000fe20003f45270 */
[----:B---3--:R-:W-:Y:S01]  /*1020*/  UIADD3 UR24, UR14, 0x38000, URZ ;  /* 0x000380000e187890 */ /* 0x008fe2000fffe03f */
[----:B------:R-:W-:Y:S01]  /*1030*/  UMOV UR26, 0x140 ;  /* 0x00000140001a7882 */ /* 0x000fe20000000000 */
[----:B-1----:R-:W-:Y:S01]  /*1040*/  UIADD3 UR8, UR14, 0x30000, URZ ;  /* 0x000300000e087890 */ /* 0x002fe2000fffe03f */
[----:B------:R-:W-:Y:S01]  /*1050*/  UMOV UR10, 0x100 ;  /* 0x00000100000a7882 */ /* 0x000fe20000000000 */
[----:B----4-:R-:W-:-:S07]  /*1060*/  UIADD3 UR16, UR14, 0x40000, URZ ;  /* 0x000400000e107890 */ /* 0x010fce000fffe03f */
[----:B------:R1:W-:Y:S01]  /*1070*/  UTMALDG.4D [UR8], [UR4], desc[UR6] ;  /* 0x00000608040075b4 */ /* 0x0003e20008019000 */
[----:B------:R-:W-:Y:S01]  /*1080*/  UMOV UR18, 0x180 ;  /* 0x0000018000127882 */ /* 0x000fe20000000000 */
[----:B------:R2:W-:Y:S01]  /*1090*/  UTMALDG.4D [UR24], [UR4], desc[UR6] ;  /* 0x00000618040075b4 */ /* 0x0005e20008019000 */
[----:B------:R2:W-:Y:S01]  /*10a0*/  UTMALDG.4D [UR16], [UR4], desc[UR6] ;  /* 0x00000610040075b4 */ /* 0x0005e20008019000 */
[----:B-1----:R-:W-:Y:S01]  /*10b0*/  UIADD3 UR8, UR14, 0x48000, URZ ;  /* 0x000480000e087890 */ /* 0x002fe2000fffe03f */
[----:B------:R-:W-:-:S08]  /*10c0*/  UMOV UR10, 0x1c0 ;  /* 0x000001c0000a7882 */ /* 0x000fd00000000000 */
[----:B------:R2:W-:Y:S01]  /*10d0*/  UTMALDG.4D [UR8], [UR4], desc[UR6] ;  /* 0x00000608040075b4 */ /* 0x0005e20008019000 */
[----:B------:R-:W1:Y:S02]  /*10e0*/  SYNCS.PHASECHK.TRANS64.TRYWAIT P1, [R4+URZ+0x110020], R5 ;  /* 0x11002005040075a7 */ /* 0x000e64000802017f */
[----:B-12---:R-:W-:Y:S05]  /*10f0*/  @!P1 BRA `(.L_x_14) ;  /* 0x000004b000649947 */ /* 0x006fea0003800000 */
.L_x_89:
[----:B------:R-:W-:Y:S01]  /*1100*/  MOV R230, 0x1 ;  /* 0x0000000100e67802 */ /* 0x000fe20000000f00 */
[----:B------:R-:W-:Y:S06]  /*1110*/  @P2 BRA `(.L_x_15) ;  /* 0x0000000000142947 */ /* 0x000fec0003800000 */
[----:B------:R-:W-:Y:S01]  /*1120*/  ISETP.NE.AND P1, PT, R6, RZ, PT ;  /* 0x000000ff0600720c */ /* 0x000fe20003f25270 */
[----:B-1----:R-:W-:-:S04]  /*1130*/  IMAD.MOV.U32 R5, RZ, RZ, 0x40000 ;  /* 0x00040000ff057424 */ /* 0x002fc800078e00ff */
[----:B------:R2:W-:Y:S08]  /*1140*/  SYNCS.ARRIVE.TRANS64 RZ, [R4+URZ+0x110000], R5 ;  /* 0x1100000504ff79a7 */ /* 0x0005f0000800003f */
[----:B------:R-:W-:Y:S05]  /*1150*/  @!P1 BRA `(.L_x_15) ;  /* 0x0000000000049947 */ /* 0x000fea0003800000 */
[----:B------:R-:W-:Y:S01]  /*1160*/  BPT.TRAP 0x1 ;  /* 0x000000040000795c */ /* 0x000fe20000300000 */
.L_x_15:
[----:B------:R-:W-:Y:S01]  /*1170*/  LEA R0, R152, R7, 0x12 ;  /* 0x0000000798007211 */ /* 0x000fe200078e90ff */
[----:B------:R-:W-:Y:S01]  /*1180*/  UMOV UR51, URZ ;  /* 0x0000003f00337c82 */ /* 0x000fe20008000000 */
[----:B-12---:R-:W-:Y:S01]  /*1190*/  IADD3 R5, P1, R2, 0x2f0, RZ ;  /* 0x000002f002057810 */ /* 0x006fe20007f3e0ff */
[----:B------:R-:W-:Y:S01]  /*11a0*/  UMOV UR6, 0x0 ;  /* 0x0000000000067882 */ /* 0x000fe20000000000 */
[----:B------:R-:W-:Y:S01]  /*11b0*/  R2UR UR49, R4 ;  /* 0x00000000043172ca */ /* 0x000fe200000e0000 */
[----:B------:R-:W-:Y:S01]  /*11c0*/  UMOV UR7, 0x10000000 ;  /* 0x1000000000077882 */ /* 0x000fe20000000000 */
[----:B------:R-:W-:Y:S01]  /*11d0*/  R2UR UR14, R0 ;  /* 0x00000000000e72ca */ /* 0x000fe200000e0000 */
[----:B------:R-:W-:Y:S01]  /*11e0*/  IMAD.X R7, RZ, RZ, R3, P1 ;  /* 0x000000ffff077224 */ /* 0x000fe200008e0603 */
[----:B------:R-:W-:Y:S01]  /*11f0*/  R2UR UR4, R5 ;  /* 0x00000000050472ca */ /* 0x000fe200000e0000 */
[----:B------:R-:W-:Y:S01]  /*1200*/  UMOV UR50, URZ ;  /* 0x0000003f00327c82 */ /* 0x000fe20008000000 */
[----:B------:R-:W-:Y:S01]  /*1210*/  UMOV UR52, UR36 ;  /* 0x0000002400347c82 */ /* 0x000fe20008000000 */
[----:B------:R-:W-:Y:S01]  /*1220*/  UMOV UR53, UR37 ;  /* 0x0000002500357c82 */ /* 0x000fe20008000000 */
[----:B------:R-:W-:Y:S01]  /*1230*/  R2UR UR5, R7 ;  /* 0x00000000070572ca */ /* 0x000fe200000e0000 */
[----:B------:R-:W-:Y:S01]  /*1240*/  UMOV UR18, 0x40 ;  /* 0x0000004000127882 */ /* 0x000fe20000000000 */
[----:B------:R-:W-:Y:S01]  /*1250*/  UMOV UR20, UR36 ;  /* 0x0000002400147c82 */ /* 0x000fe20008000000 */
[----:B------:R-:W-:Y:S01]  /*1260*/  UMOV UR21, UR37 ;  /* 0x0000002500157c82 */ /* 0x000fe20008000000 */
[----:B------:R-:W-:Y:S01]  /*1270*/  UMOV UR19, UR51 ;  /* 0x0000003300137c82 */ /* 0x000fe20008000000 */
[----:B------:R-:W-:Y:S01]  /*1280*/  UIADD3 UR49, UR49, 0x110000, URZ ;  /* 0x0011000031317890 */ /* 0x000fe2000fffe03f */
[----:B------:R-:W-:Y:S01]  /*1290*/  IADD3 R152, R152, 0x1, RZ ;  /* 0x0000000198987810 */ /* 0x000fe20007ffe0ff */
[----:B------:R-:W-:-:S02]  /*12a0*/  UIADD3 UR48, UR14, 0x10000, URZ ;  /* 0x000100000e307890 */ /* 0x000fc4000fffe03f */
[----:B------:R-:W-:Y:S02]  /*12b0*/  UIADD3 UR16, UR14, 0x18000, URZ ;  /* 0x000180000e107890 */ /* 0x000fe4000fffe03f */
[----:B------:R-:W-:Y:S02]  /*12c0*/  UIADD3 UR40, UR14, 0x20000, URZ ;  /* 0x000200000e287890 */ /* 0x000fe4000fffe03f */
[----:B------:R-:W-:Y:S01]  /*12d0*/  UIADD3 UR8, UR14, 0x28000, URZ ;  /* 0x000280000e087890 */ /* 0x000fe2000fffe03f */
[----:B------:R-:W-:Y:S01]  /*12e0*/  UMOV UR17, UR49 ;  /* 0x0000003100117c82 */ /* 0x000fe20008000000 */
[----:B------:R-:W-:Y:S01]  /*12f0*/  UMOV UR42, 0x80 ;  /* 0x00000080002a7882 */ /* 0x000fe20000000000 */
[----:B------:R-:W-:Y:S01]  /*1300*/  UMOV UR44, UR36 ;  /* 0x00000024002c7c82 */ /* 0x000fe20008000000 */
[----:B------:R-:W-:Y:S01]  /*1310*/  UMOV UR45, UR37 ;  /* 0x00000025002d7c82 */ /* 0x000fe20008000000 */
[----:B------:R-:W-:Y:S01]  /*1320*/  UTMALDG.4D [UR48], [UR4], desc[UR6] ;  /* 0x00000630040075b4 */ /* 0x000fe20008019000 */
[----:B------:R-:W-:Y:S01]  /*1330*/  UMOV UR43, UR51 ;  /* 0x00000033002b7c82 */ /* 0x000fe20008000000 */
[----:B------:R-:W-:Y:S01]  /*1340*/  UMOV UR41, UR49 ;  /* 0x0000003100297c82 */ /* 0x000fe20008000000 */
[----:B------:R-:W-:Y:S01]  /*1350*/  UMOV UR10, 0xc0 ;  /* 0x000000c0000a7882 */ /* 0x000fe20000000000 */
[----:B------:R-:W-:Y:S01]  /*1360*/  UMOV UR12, UR36 ;  /* 0x00000024000c7c82 */ /* 0x000fe20008000000 */
[----:B------:R-:W-:Y:S01]  /*1370*/  UMOV UR13, UR37 ;  /* 0x00000025000d7c82 */ /* 0x000fe20008000000 */
[----:B------:R-:W-:Y:S01]  /*1380*/  UMOV UR11, UR51 ;  /* 0x00000033000b7c82 */ /* 0x000fe20008000000 */
[----:B------:R-:W-:Y:S01]  /*1390*/  UMOV UR9, UR49 ;  /* 0x0000003100097c82 */ /* 0x000fe20008000000 */
[----:B------:R1:W-:Y:S01]  /*13a0*/  UTMALDG.4D [UR16], [UR4], desc[UR6] ;  /* 0x00000610040075b4 */ /* 0x0003e20008019000 */
[----:B------:R-:W-:-:S02]  /*13b0*/  UIADD3 UR24, UR14, 0x30000, URZ ;  /* 0x000300000e187890 */ /* 0x000fc4000fffe03f */
[----:B------:R-:W-:Y:S01]  /*13c0*/  UIADD3 UR32, UR14, 0x38000, URZ ;  /* 0x000380000e207890 */ /* 0x000fe2000fffe03f */
        /* <DEDUP_REMOVED lines=9> */
[----:B------:R2:W-:Y:S01]  /*1460*/  UTMALDG.4D [UR8], [UR4], desc[UR6] ;  /* 0x00000608040075b4 */ /* 0x0005e20008019000 */
[----:B------:R3:W-:Y:S01]  /*1470*/  UTMALDG.4D [UR24], [UR4], desc[UR6] ;  /* 0x00000618040075b4 */ /* 0x0007e20008019000 */
[----:B-1----:R-:W-:Y:S01]  /*1480*/  UIADD3 UR16, UR14, 0x40000, URZ ;  /* 0x000400000e107890 */ /* 0x002fe2000fffe03f */
[----:B------:R-:W-:Y:S01]  /*1490*/  UMOV UR18, 0x180 ;  /* 0x0000018000127882 */ /* 0x000fe20000000000 */
[----:B------:R3:W-:Y:S07]  /*14a0*/  UTMALDG.4D [UR32], [UR4], desc[UR6] ;  /* 0x00000620040075b4 */ /* 0x0007ee0008019000 */
[----:B------:R3:W-:Y:S01]  /*14b0*/  UTMALDG.4D [UR16], [UR4], desc[UR6] ;  /* 0x00000610040075b4 */ /* 0x0007e20008019000 */
[----:B--2---:R-:W-:Y:S01]  /*14c0*/  UIADD3 UR8, UR14, 0x48000, URZ ;  /* 0x000480000e087890 */ /* 0x004fe2000fffe03f */
[----:B------:R-:W-:-:S08]  /*14d0*/  UMOV UR10, 0x1c0 ;  /* 0x000001c0000a7882 */ /* 0x000fd00000000000 */
[----:B------:R3:W-:Y:S02]  /*14e0*/  UTMALDG.4D [UR8], [UR4], desc[UR6] ;  /* 0x00000608040075b4 */ /* 0x0007e40008019000 */
[----:B---3--:R-:W-:Y:S01]  /*14f0*/  NOP ;  /* 0x0000000000007918 */ /* 0x008fe20000000000 */
.L_x_11:
[----:B------:R-:W-:Y:S01]  /*1500*/  ISETP.GE.AND P1, PT, R156, 0x101, PT ;  /* 0x000001019c00780c */ /* 0x000fe20003f26270 */
[----:B------:R-:W-:-:S12]  /*1510*/  IMAD.MOV.U32 R159, RZ, RZ, 0x1 ;  /* 0x00000001ff9f7424 */ /* 0x000fd800078e00ff */
[----:B------:R-:W-:Y:S05]  /*1520*/  @!P1 BRA `(.L_x_16) ;  /* 0x0000000800649947 */ /* 0x000fea0003800000 */
[----:B------:R-:W1:Y:S01]  /*1530*/  S2R R5, SR_CgaCtaId ;  /* 0x0000000000057919 */ /* 0x000e620000008800 */
[----:B------:R-:W-:Y:S02]  /*1540*/  MOV R0, 0x400 ;  /* 0x0000040000007802 */ /* 0x000fe40000000f00 */
[----:B------:R-:W-:Y:S01]  /*1550*/  MOV R7, 0x1 ;  /* 0x0000000100077802 */ /* 0x000fe20000000f00 */
[----:B------:R-:W3:Y:S03]  /*1560*/  S2R R4, SR_TID.X ;  /* 0x0000000000047919 */ /* 0x000ee60000002100 */
[----:B------:R-:W-:Y:S02]  /*1570*/  SHF.L.U32 R7, R7, 0x1f, RZ ;  /* 0x0000001f07077819 */ /* 0x000fe400000006ff */
[----:B-1----:R-:W-:Y:S02]  /*1580*/  LEA R5, R5, R0, 0x18 ;  /* 0x0000000005057211 */ /* 0x002fe400078ec0ff */
[----:B---3--:R-:W-:-:S03]  /*1590*/  LOP3.LUT R4, R4, 0x7f, RZ, 0xc0, !PT ;  /* 0x0000007f04047812 */ /* 0x008fc600078ec0ff */
[----:B------:R-:W-:Y:S01]  /*15a0*/  IMAD R0, R152, 0x8, R5 ;  /* 0x0000000898007824 */ /* 0x000fe200078e0205 */
[----:B------:R-:W-:-:S03]  /*15b0*/  ISETP.NE.AND P2, PT, R4, RZ, PT ;  /* 0x000000ff0400720c */ /* 0x000fc60003f45270 */
[----:B------:R-:W1:Y:S02]  /*15c0*/  SYNCS.PHASECHK.TRANS64.TRYWAIT P1, [R0+URZ+0x110020], R7 ;  /* 0x11002007000075a7 */ /* 0x000e64000802017f */
[----:B-1----:R-:W-:Y:S08]  /*15d0*/  @!P1 BRA `(.L_x_17) ;  /* 0x000004ac00409947 */ /* 0x002ff00003800000 */
.L_x_90:
[----:B------:R-:W-:Y:S05]  /*15e0*/  @P2 BRA `(.L_x_18) ;  /* 0x0000000000142947 */ /* 0x000fea0003800000 */
[----:B------:R-:W-:Y:S02]  /*15f0*/  ISETP.NE.AND P1, PT, R6, RZ, PT ;  /* 0x000000ff0600720c */ /* 0x000fe40003f25270 */
[----:B-1----:R-:W-:-:S04]  /*1600*/  MOV R7, 0x40000 ;  /* 0x0004000000077802 */ /* 0x002fc80000000f00 */
[----:B------:R3:W-:Y:S07]  /*1610*/  SYNCS.ARRIVE.TRANS64 RZ, [R0+URZ+0x110000], R7 ;  /* 0x1100000700ff79a7 */ /* 0x0007ee000800003f */
[----:B------:R-:W-:Y:S05]  /*1620*/  @!P1 BRA `(.L_x_18) ;  /* 0x0000000000049947 */ /* 0x000fea0003800000 */
[----:B------:R-:W-:Y:S01]  /*1630*/  BPT.TRAP 0x1 ;  /* 0x000000040000795c */ /* 0x000fe20000300000 */
.L_x_18:
[----:B------:R-:W-:Y:S01]  /*1640*/  IMAD R5, R152, 0x40000, R5 ;  /* 0x0004000098057824 */ /* 0x000fe200078e0205 */
[----:B------:R-:W-:Y:S01]  /*1650*/  R2UR UR41, R0 ;  /* 0x00000000002972ca */ /* 0x000fe200000e0000 */
[----:B-1-3--:R-:W1:Y:S01]  /*1660*/  S2R R7, SR_CgaCtaId ;  /* 0x0000000000077919 */ /* 0x00ae620000008800 */
[----:B------:R-:W-:Y:S01]  /*1670*/  R2UR UR43, R230 ;  /* 0x00000000e62b72ca */ /* 0x000fe200000e0000 */
[----:B------:R-:W-:Y:S01]  /*1680*/  UMOV UR4, 0x0 ;  /* 0x0000000000047882 */ /* 0x000fe20000000000 */
[----:B------:R-:W-:Y:S01]  /*1690*/  R2UR UR14, R5 ;  /* 0x00000000050e72ca */ /* 0x000fe200000e0000 */
[----:B------:R-:W-:Y:S01]  /*16a0*/  UMOV UR5, 0x10000000 ;  /* 0x1000000000057882 */ /* 0x000fe20000000000 */
[----:B--2---:R-:W-:Y:S01]  /*16b0*/  IADD3 R0, P1, R2, 0x1f0, RZ ;  /* 0x000001f002007810 */ /* 0x004fe20007f3e0ff */
[----:B------:R-:W-:Y:S01]  /*16c0*/  UMOV UR42, URZ ;  /* 0x0000003f002a7c82 */ /* 0x000fe20008000000 */
[----:B------:R-:W-:Y:S01]  /*16d0*/  UMOV UR44, UR36 ;  /* 0x00000024002c7c82 */ /* 0x000fe20008000000 */
[----:B------:R-:W-:Y:S01]  /*16e0*/  UMOV UR45, UR37 ;  /* 0x00000025002d7c82 */ /* 0x000fe20008000000 */
[----:B------:R-:W-:Y:S01]  /*16f0*/  IADD3.X R4, RZ, R3, RZ, P1, !PT ;  /* 0x00000003ff047210 */ /* 0x000fe20000ffe4ff */
[----:B------:R-:W-:Y:S01]  /*1700*/  UMOV UR10, 0x40 ;  /* 0x00000040000a7882 */ /* 0x000fe20000000000 */
[----:B------:R-:W-:Y:S01]  /*1710*/  R2UR UR6, R0 ;  /* 0x00000000000672ca */ /* 0x000fe200000e0000 */
[----:B------:R-:W-:Y:S01]  /*1720*/  UIADD3 UR41, UR41, 0x110000, URZ ;  /* 0x0011000029297890 */ /* 0x000fe2000fffe03f */
[----:B------:R-:W-:Y:S01]  /*1730*/  R2UR UR7, R4 ;  /* 0x00000000040772ca */ /* 0x000fe200000e0000 */
[----:B------:R-:W-:Y:S01]  /*1740*/  USHF.L.U32 UR43, UR43, 0x8, URZ ;  /* 0x000000082b2b7899 */ /* 0x000fe2000800063f */
[----:B------:R-:W-:Y:S01]  /*1750*/  VIADD R152, R152, 0x1 ;  /* 0x0000000198987836 */ /* 0x000fe20000000000 */
[----:B------:R-:W-:Y:S01]  /*1760*/  UIADD3 UR40, UR14, 0x10000, URZ ;  /* 0x000100000e287890 */ /* 0x000fe2000fffe03f */
[----:B------:R-:W-:Y:S01]  /*1770*/  MOV R0, 0x400 ;  /* 0x0000040000007802 */ /* 0x000fe20000000f00 */
[----:B------:R-:W-:Y:S01]  /*1780*/  UIADD3 UR8, UR14, 0x18000, URZ ;  /* 0x000180000e087890 */ /* 0x000fe2000fffe03f */
[----:B------:R-:W2:Y:S01]  /*1790*/  S2R R8, SR_TID.X ;  /* 0x0000000000087919 */ /* 0x000ea20000002100 */
[----:B------:R-:W-:Y:S01]  /*17a0*/  UMOV UR12, UR36 ;  /* 0x00000024000c7c82 */ /* 0x000fe20008000000 */
[----:B------:R-:W-:Y:S01]  /*17b0*/  UMOV UR13, UR37 ;  /* 0x00000025000d7c82 */ /* 0x000fe20008000000 */
[----:B------:R-:W-:Y:S01]  /*17c0*/  UMOV UR9, UR41 ;  /* 0x0000002900097c82 */ /* 0x000fe20008000000 */
[----:B------:R-:W-:Y:S01]  /*17d0*/  UMOV UR11, UR43 ;  /* 0x0000002b000b7c82 */ /* 0x000fe20008000000 */
[----:B------:R-:W-:Y:S01]  /*17e0*/  UIADD3 UR32, UR14, 0x20000, URZ ;  /* 0x000200000e207890 */ /* 0x000fe2000fffe03f */
[C---:B------:R-:W-:Y:S01]  /*17f0*/  ISETP.NE.AND P2, PT, R152.reuse, 0x4, PT ;  /* 0x000000049800780c */ /* 0x040fe20003f45270 */
[----:B------:R-:W-:Y:S01]  /*1800*/  UIADD3 UR24, UR14, 0x28000, URZ ;  /* 0x000280000e187890 */ /* 0x000fe2000fffe03f */
[----:B------:R-:W-:Y:S01]  /*1810*/  UTMALDG.4D [UR40], [UR6], desc[UR4] ;  /* 0x00000428060075b4 */ /* 0x000fe20008019000 */
[----:B------:R-:W-:Y:S01]  /*1820*/  UIADD3 UR16, UR14, 0x30000, URZ ;  /* 0x000300000e107890 */ /* 0x000fe2000fffe03f */
[----:B------:R-:W-:Y:S01]  /*1830*/  ISETP.NE.AND P1, PT, R152, 0x4, PT ;  /* 0x000000049800780c */ /* 0x000fe20003f25270 */
[----:B------:R-:W-:Y:S01]  /*1840*/  UMOV UR34, 0x80 ;  /* 0x0000008000227882 */ /* 0x000fe20000000000 */
[----:B------:R-:W-:Y:S01]  /*1850*/  UMOV UR33, UR41 ;  /* 0x0000002900217c82 */ /* 0x000fe20008000000 */
[----:B------:R-:W-:Y:S01]  /*1860*/  UMOV UR35, UR43 ;  /* 0x0000002b00237c82 */ /* 0x000fe20008000000 */
[----:B------:R-:W-:Y:S01]  /*1870*/  UMOV UR26, 0xc0 ;  /* 0x000000c0001a7882 */ /* 0x000fe20000000000 */
[----:B------:R-:W-:Y:S01]  /*1880*/  UMOV UR28, UR36 ;  /* 0x00000024001c7c82 */ /* 0x000fe20008000000 */
[----:B------:R3:W-:Y:S01]  /*1890*/  UTMALDG.4D [UR8], [UR6], desc[UR4] ;  /* 0x00000408060075b4 */ /* 0x0007e20008019000 */
[----:B------:R-:W-:Y:S01]  /*18a0*/  UMOV UR29, UR37 ;  /* 0x00000025001d7c82 */ /* 0x000fe20008000000 */
[----:B------:R-:W-:Y:S01]  /*18b0*/  UMOV UR25, UR41 ;  /* 0x0000002900197c82 */ /* 0x000fe20008000000 */
[----:B------:R-:W-:Y:S01]  /*18c0*/  UMOV UR27, UR43 ;  /* 0x0000002b001b7c82 */ /* 0x000fe20008000000 */
[----:B------:R-:W-:Y:S01]  /*18d0*/  UMOV UR18, 0x100 ;  /* 0x0000010000127882 */ /* 0x000fe20000000000 */
[----:B------:R-:W-:Y:S01]  /*18e0*/  UMOV UR20, UR36 ;  /* 0x0000002400147c82 */ /* 0x000fe20008000000 */
[----:B------:R-:W-:Y:S01]  /*18f0*/  UMOV UR21, UR37 ;  /* 0x0000002500157c82 */ /* 0x000fe20008000000 */
[----:B------:R-:W-:Y:S01]  /*1900*/  UMOV UR17, UR41 ;  /* 0x0000002900117c82 */ /* 0x000fe20008000000 */
[----:B------:R-:W-:Y:S01]  /*1910*/  UMOV UR19, UR43 ;  /* 0x0000002b00137c82 */ /* 0x000fe20008000000 */
[----:B------:R-:W-:Y:S01]  /*1920*/  UTMALDG.4D [UR32], [UR6], desc[UR4] ;  /* 0x00000420060075b4 */ /* 0x000fe20008019000 */
[----:B-1----:R-:W-:-:S02]  /*1930*/  LEA R7, R7, R0, 0x18 ;  /* 0x0000000007077211 */ /* 0x002fc400078ec0ff */
[----:B------:R-:W-:Y:S02]  /*1940*/  SEL R152, R152, RZ, P2 ;  /* 0x000000ff98987207 */ /* 0x000fe40001000000 */
[----:B------:R-:W-:Y:S02]  /*1950*/  SEL R159, RZ, 0x1, !P1 ;  /* 0x00000001ff9f7807 */ /* 0x000fe40004800000 */
[----:B------:R-:W-:Y:S01]  /*1960*/  LEA R5, R152, R7, 0x3 ;  /* 0x0000000798057211 */ /* 0x000fe200078e18ff */
[----:B------:R-:W-:Y:S01]  /*1970*/  UTMALDG.4D [UR24], [UR6], desc[UR4] ;  /* 0x00000418060075b4 */ /* 0x000fe20008019000 */
[----:B------:R-:W-:Y:S02]  /*1980*/  SHF.L.U32 R0, R159, 0x1f, RZ ;  /* 0x0000001f9f007819 */ /* 0x000fe400000006ff */
[----:B--2---:R-:W-:-:S04]  /*1990*/  LOP3.LUT R8, R8, 0x7f, RZ, 0xc0, !PT ;  /* 0x0000007f08087812 */ /* 0x004fc800078ec0ff */
[----:B------:R-:W-:Y:S01]  /*19a0*/  ISETP.NE.AND P2, PT, R8, RZ, PT ;  /* 0x000000ff0800720c */ /* 0x000fe20003f45270 */
[----:B------:R1:W-:Y:S01]  /*19b0*/  UTMALDG.4D [UR16], [UR6], desc[UR4] ;  /* 0x00000410060075b4 */ /* 0x0003e20008019000 */
[----:B---3--:R-:W-:Y:S01]  /*19c0*/  UIADD3 UR8, UR14, 0x38000, URZ ;  /* 0x000380000e087890 */ /* 0x008fe2000fffe03f */
[----:B------:R-:W-:-:S08]  /*19d0*/  UMOV UR10, 0x140 ;  /* 0x00000140000a7882 */ /* 0x000fd00000000000 */
[----:B------:R2:W-:Y:S01]  /*19e0*/  UTMALDG.4D [UR8], [UR6], desc[UR4] ;  /* 0x00000408060075b4 */ /* 0x0005e20008019000 */
[----:B-1----:R-:W-:Y:S01]  /*19f0*/  UIADD3 UR16, UR14, 0x40000, URZ ;  /* 0x000400000e107890 */ /* 0x002fe2000fffe03f */
[----:B------:R-:W-:-:S08]  /*1a00*/  UMOV UR18, 0x180 ;  /* 0x0000018000127882 */ /* 0x000fd00000000000 */
[----:B------:R1:W-:Y:S01]  /*1a10*/  UTMALDG.4D [UR16], [UR6], desc[UR4] ;  /* 0x00000410060075b4 */ /* 0x0003e20008019000 */
[----:B--2---:R-:W-:Y:S01]  /*1a20*/  UIADD3 UR8, UR14, 0x48000, URZ ;  /* 0x000480000e087890 */ /* 0x004fe2000fffe03f */
[----:B------:R-:W-:-:S08]  /*1a30*/  UMOV UR10, 0x1c0 ;  /* 0x000001c0000a7882 */ /* 0x000fd00000000000 */
[----:B------:R1:W-:Y:S01]  /*1a40*/  UTMALDG.4D [UR8], [UR6], desc[UR4] ;  /* 0x00000408060075b4 */ /* 0x0003e20008019000 */
[----:B------:R-:W2:Y:S02]  /*1a50*/  SYNCS.PHASECHK.TRANS64.TRYWAIT P1, [R5+URZ+0x110020], R0 ;  /* 0x11002000050075a7 */ /* 0x000ea4000802017f */
[----:B-12---:R-:W-:Y:S05]  /*1a60*/  @!P1 BRA `(.L_x_19) ;  /* 0x000004a800309947 */ /* 0x006fea0003800000 */
.L_x_91:
[----:B------:R-:W-:Y:S05]  /*1a70*/  @P2 BRA `(.L_x_20) ;  /* 0x0000000000142947 */ /* 0x000fea0003800000 */
[----:B------:R-:W-:Y:S01]  /*1a80*/  ISETP.NE.AND P1, PT, R6, RZ, PT ;  /* 0x000000ff0600720c */ /* 0x000fe20003f25270 */
[----:B-1----:R-:W-:-:S04]  /*1a90*/  IMAD.MOV.U32 R0, RZ, RZ, 0x40000 ;  /* 0x00040000ff007424 */ /* 0x002fc800078e00ff */
[----:B------:R2:W-:Y:S08]  /*1aa0*/  SYNCS.ARRIVE.TRANS64 RZ, [R5+URZ+0x110000], R0 ;  /* 0x1100000005ff79a7 */ /* 0x0005f0000800003f */
[----:B------:R-:W-:Y:S05]  /*1ab0*/  @!P1 BRA `(.L_x_20) ;  /* 0x0000000000049947 */ /* 0x000fea0003800000 */
[----:B------:R-:W-:Y:S01]  /*1ac0*/  BPT.TRAP 0x1 ;  /* 0x000000040000795c */ /* 0x000fe20000300000 */
.L_x_20:
[----:B------:R-:W-:Y:S01]  /*1ad0*/  LEA R7, R152, R7, 0x12 ;  /* 0x0000000798077211 */ /* 0x000fe200078e90ff */
[----:B------:R-:W-:Y:S01]  /*1ae0*/  UMOV UR6, 0x0 ;  /* 0x0000000000067882 */ /* 0x000fe20000000000 */
[----:B-12---:R-:W-:Y:S01]  /*1af0*/  IADD3 R0, P1, R2, 0x2f0, RZ ;  /* 0x000002f002007810 */ /* 0x006fe20007f3e0ff */
[----:B------:R-:W-:Y:S01]  /*1b00*/  UMOV UR7, 0x10000000 ;  /* 0x1000000000077882 */ /* 0x000fe20000000000 */
[----:B------:R-:W-:Y:S01]  /*1b10*/  R2UR UR49, R5 ;  /* 0x00000000053172ca */ /* 0x000fe200000e0000 */
[----:B------:R-:W-:Y:S01]  /*1b20*/  UMOV UR50, URZ ;  /* 0x0000003f00327c82 */ /* 0x000fe20008000000 */
[----:B------:R-:W-:Y:S01]  /*1b30*/  R2UR UR14, R7 ;  /* 0x00000000070e72ca */ /* 0x000fe200000e0000 */
[----:B------:R-:W-:Y:S01]  /*1b40*/  IMAD.X R2, RZ, RZ, R3, P1 ;  /* 0x000000ffff027224 */ /* 0x000fe200008e0603 */
[----:B------:R-:W-:Y:S01]  /*1b50*/  R2UR UR51, R230 ;  /* 0x00000000e63372ca */ /* 0x000fe200000e0000 */
[----:B------:R-:W-:Y:S01]  /*1b60*/  UMOV UR52, UR36 ;  /* 0x0000002400347c82 */ /* 0x000fe20008000000 */
[----:B------:R-:W-:Y:S01]  /*1b70*/  R2UR UR4, R0 ;  /* 0x00000000000472ca */ /* 0x000fe200000e0000 */
[----:B------:R-:W-:Y:S01]  /*1b80*/  UMOV UR53, UR37 ;  /* 0x0000002500357c82 */ /* 0x000fe20008000000 */
[----:B------:R-:W-:Y:S01]  /*1b90*/  R2UR UR5, R2 ;  /* 0x00000000020572ca */ /* 0x000fe200000e0000 */
[----:B------:R-:W-:Y:S01]  /*1ba0*/  UMOV UR18, 0x40 ;  /* 0x0000004000127882 */ /* 0x000fe20000000000 */
[----:B------:R-:W-:Y:S01]  /*1bb0*/  UMOV UR20, UR36 ;  /* 0x0000002400147c82 */ /* 0x000fe20008000000 */
[----:B------:R-:W-:Y:S01]  /*1bc0*/  UMOV UR21, UR37 ;  /* 0x0000002500157c82 */ /* 0x000fe20008000000 */
[----:B------:R-:W-:Y:S01]  /*1bd0*/  UMOV UR42, 0x80 ;  /* 0x00000080002a7882 */ /* 0x000fe20000000000 */
[----:B------:R-:W-:Y:S01]  /*1be0*/  UIADD3 UR49, UR49, 0x110000, URZ ;  /* 0x0011000031317890 */ /* 0x000fe2000fffe03f */
[----:B------:R-:W-:Y:S01]  /*1bf0*/  IADD3 R152, R152, 0x1, RZ ;  /* 0x0000000198987810 */ /* 0x000fe20007ffe0ff */
[----:B------:R-:W-:Y:S01]  /*1c00*/  UIADD3 UR48, UR14, 0x10000, URZ ;  /* 0x000100000e307890 */ /* 0x000fe2000fffe03f */
[----:B------:R-:W-:Y:S01]  /*1c10*/  VIADD R230, R230, 0x1 ;  /* 0x00000001e6e67836 */ /* 0x000fe20000000000 */
[----:B------:R-:W-:Y:S01]  /*1c20*/  USHF.L.U32 UR51, UR51, 0x8, URZ ;  /* 0x0000000833337899 */ /* 0x000fe2000800063f */
[----:B------:R-:W-:Y:S01]  /*1c30*/  ISETP.NE.AND P1, PT, R152, 0x4, PT ;  /* 0x000000049800780c */ /* 0x000fe20003f25270 */
[----:B------:R-:W-:-:S02]  /*1c40*/  UIADD3 UR16, UR14, 0x18000, URZ ;  /* 0x000180000e107890 */ /* 0x000fc4000fffe03f */
[----:B------:R-:W-:Y:S01]  /*1c50*/  UIADD3 UR40, UR14, 0x20000, URZ ;  /* 0x000200000e287890 */ /* 0x000fe2000fffe03f */
[----:B------:R-:W-:Y:S01]  /*1c60*/  SEL R0, RZ, 0x1, P1 ;  /* 0x00000001ff007807 */ /* 0x000fe20000800000 */
[----:B------:R-:W-:Y:S01]  /*1c70*/  UIADD3 UR8, UR14, 0x28000, URZ ;  /* 0x000280000e087890 */ /* 0x000fe2000fffe03f */
[----:B------:R-:W-:Y:S01]  /*1c80*/  SEL R152, R152, RZ, P1 ;  /* 0x000000ff98987207 */ /* 0x000fe20000800000 */
[----:B------:R-:W-:Y:S01]  /*1c90*/  UMOV UR17, UR49 ;  /* 0x0000003100117c82 */ /* 0x000fe20008000000 */
[----:B------:R-:W-:Y:S01]  /*1ca0*/  UMOV UR19, UR51 ;  /* 0x0000003300137c82 */ /* 0x000fe20008000000 */
        /* <DEDUP_REMOVED lines=11> */
[----:B------:R-:W-:Y:S01]  /*1d60*/  UIADD3 UR24, UR14, 0x30000, URZ ;  /* 0x000300000e187890 */ /* 0x000fe2000fffe03f */
[----:B------:R-:W-:Y:S01]  /*1d70*/  LOP3.LUT R159, R159, R0, RZ, 0x3c, !PT ;  /* 0x000000009f9f7212 */ /* 0x000fe200078e3cff */
        /* <DEDUP_REMOVED lines=20> */
.L_x_16:
[----:B------:R-:W-:-:S07]  /*1ec0*/  IADD3 R164, R164, -0x4, RZ ;  /* 0xfffffffca4a47810 */ /* 0x000fce0007ffe0ff */
.L_x_10:
[----:B------:R-:W-:Y:S05]  /*1ed0*/  BSYNC B0 ;  /* 0x0000000000007941 */ /* 0x000fea0003800000 */
.L_x_9:
[----:B--2---:R-:W1:Y:S01]  /*1ee0*/  S2R R3, SR_CgaCtaId ;  /* 0x0000000000037919 */ /* 0x004e620000008800 */
[----:B------:R-:W-:Y:S02]  /*1ef0*/  MOV R252, 0x400 ;  /* 0x0000040000fc7802 */ /* 0x000fe40000000f00 */
[----:B------:R-:W-:Y:S02]  /*1f00*/  SHF.L.U32 R5, RZ, 0x1f, RZ ;  /* 0x0000001fff057819 */ /* 0x000fe400000006ff */
[----:B-1----:R-:W-:-:S04]  /*1f10*/  LEA R252, R3, R252, 0x18 ;  /* 0x000000fc03fc7211 */ /* 0x002fc800078ec0ff */
[----:B------:R-:W1:Y:S02]  /*1f20*/  SYNCS.PHASECHK.TRANS64.TRYWAIT P1, [R252+URZ+0x110040], R5 ;  /* 0x11004005fc0075a7 */ /* 0x000e64000802017f */
[----:B-1----:R-:W-:Y:S05]  /*1f30*/  @!P1 BRA `(.L_x_21) ;  /* 0x000004a400109947 */ /* 0x002fea0003800000 */
.L_x_92:
[----:B------:R-:W2:Y:S01]  /*1f40*/  SYNCS.PHASECHK.TRANS64.TRYWAIT P1, [R252+URZ+0x110000], R5 ;  /* 0x11000005fc0075a7 */ /* 0x000ea2000802017f */
[----:B------:R-:W-:Y:S01]  /*1f50*/  IMAD.MOV.U32 R211, RZ, RZ, RZ ;  /* 0x000000ffffd37224 */ /* 0x000fe200078e00ff */
[----:B--2---:R-:W-:Y:S06]  /*1f60*/  @!P1 BRA `(.L_x_22) ;  /* 0x000004a400189947 */ /* 0x004fec0003800000 */
.L_x_93:
[----:B------:R-:W-:Y:S05]  /*1f70*/  WARPSYNC.ALL ;  /* 0x0000000000007948 */ /* 0x000fea0003800000 */
[----:B------:R-:W-:Y:S01]  /*1f80*/  IADD3 R248, R252, 0x10000, RZ ;  /* 0x00010000fcf87810 */ /* 0x000fe20007ffe0ff */
[----:B------:R-:W-:Y:S01]  /*1f90*/  WARPGROUP.ARRIVE ;  /* 0x00000000000079c5 */ /* 0x000fe20000000000 */
[----:B------:R-:W-:Y:S01]  /*1fa0*/  SHF.R.U32.HI R0, RZ, 0x4, R252 ;  /* 0x00000004ff007819 */ /* 0x000fe200000116fc */
[----:B------:R-:W-:Y:S01]  /*1fb0*/  UMOV UR9, 0x40000040 ;  /* 0x4000004000097882 */ /* 0x000fe20000000000 */
[----:B------:R-:W-:Y:S01]  /*1fc0*/  SHF.R.U32.HI R248, RZ, 0x4, R248 ;  /* 0x00000004fff87819 */ /* 0x000fe200000116f8 */
[----:B------:R-:W-:Y:S01]  /*1fd0*/  UMOV UR5, UR9 ;  /* 0x0000000900057c82 */ /* 0x000fe20008000000 */
[----:B------:R-:W-:Y:S01]  /*1fe0*/  LOP3.LUT R0, R0, 0x3fff, RZ, 0xc0, !PT ;  /* 0x00003fff00007812 */ /* 0x000fe200078ec0ff */
[----:B------:R-:W-:Y:S01]  /*1ff0*/  UMOV UR7, 0x40000040 ;  /* 0x4000004000077882 */ /* 0x000fe20000000000 */
[----:B------:R-:W-:Y:S01]  /*2000*/  LOP3.LUT R248, R248, 0x3fff, RZ, 0xc0, !PT ;  /* 0x00003ffff8f87812 */ /* 0x000fe200078ec0ff */
[----:B------:R-:W-:Y:S01]  /*2010*/  UMOV UR57, 0x40000040 ;  /* 0x4000004000397882 */ /* 0x000fe20000000000 */
[----:B------:R-:W-:Y:S01]  /*2020*/  LOP3.LUT R0, R0, 0x10000, RZ, 0xfc, !PT ;  /* 0x0001000000007812 */ /* 0x000fe200078efcff */
[----:B------:R-:W-:Y:S01]  /*2030*/  UMOV UR53, 0x40000040 ;  /* 0x4000004000357882 */ /* 0x000fe20000000000 */
[----:B------:R-:W-:Y:S01]  /*2040*/  LOP3.LUT R232, R248, 0x10000, RZ, 0xfc, !PT ;  /* 0x00010000f8e87812 */ /* 0x000fe200078efcff */
[----:B------:R-:W-:Y:S01]  /*2050*/  UMOV UR49, 0x40000040 ;  /* 0x4000004000317882 */ /* 0x000fe20000000000 */
[----:B------:R-:W-:Y:S01]  /*2060*/  R2UR UR4, R0 ;  /* 0x00000000000472ca */ /* 0x000fe200000e0000 */
[----:B------:R-:W-:Y:S01]  /*2070*/  UMOV UR45, 0x40000040 ;  /* 0x40000040002d7882 */ /* 0x000fe20000000000 */
[----:B------:R-:W-:Y:S01]  /*2080*/  R2UR UR6, R232 ;  /* 0x00000000e80672ca */ /* 0x000fe200000e0000 */
[----:B------:R-:W-:Y:S01]  /*2090*/  UMOV UR41, 0x40000040 ;  /* 0x4000004000297882 */ /* 0x000fe20000000000 */
[----:B------:R-:W-:Y:S01]  /*20a0*/  MOV R3, UR9 ;  /* 0x0000000900037c02 */ /* 0x000fe20008000f00 */
[----:B------:R-:W-:Y:S01]  /*20b0*/  UMOV UR9, 0x40000040 ;  /* 0x4000004000097882 */ /* 0x000fe20000000000 */
[----:B------:R-:W3:Y:S07]  /*20c0*/  LDC R9, c[0x0][0x604] ;  /* 0x00018100ff097b82 */ /* 0x000eee0000000800 */
[----:B------:R-:W-:Y:S01]  /*20d0*/  UMOV UR8, UR4 ;  /* 0x0000000400087c82 */ /* 0x000fe20008000000 */
[----:B------:R-:W4:Y:S01]  /*20e0*/  LDC R20, c[0x0][0x604] ;  /* 0x00018100ff147b82 */ /* 0x000f220000000800 */
[----:B------:R-:W-:Y:S01]  /*20f0*/  UMOV UR4, UR8 ;  /* 0x0000000800047c82 */ /* 0x000fe20008000000 */
[----:B------:R-:W-:Y:S01]  /*2100*/  IMAD.U32 R2, RZ, RZ, UR8 ;  /* 0x00000008ff027e24 */ /* 0x000fe2000f8e00ff */
[----:B------:R-:W-:Y:S01]  /*2110*/  HGMMA.64x256x16.F32 R24, gdesc[UR4], RZ, !UPT, gsb0 ;  /* 0x03e00000041879f0 */ /* 0x000fe2000c0008ff */
[----:B------:R-:W-:Y:S01]  /*2120*/  UMOV UR5, UR9 ;  /* 0x0000000900057c82 */ /* 0x000fe20008000000 */
[----:B------:R-:W-:-:S02]  /*2130*/  UMOV UR7, 0x40000040 ;  /* 0x4000004000077882 */ /* 0x000fc40000000000 */
[----:B------:R5:W-:Y:S01]  /*2140*/  STL.64 [R1+0x490], R2 ;  /* 0x0004900201007387 */ /* 0x000be20000100a00 */
[----:B------:R-:W1:Y:S08]  /*2150*/  LDC R11, c[0x0][0x604] ;  /* 0x00018100ff0b7b82 */ /* 0x000e700000000800 */
[----:B------:R-:W2:Y:S01]  /*2160*/  LDC R13, c[0x0][0x604] ;  /* 0x00018100ff0d7b82 */ /* 0x000ea20000000800 */
[----:B-----5:R-:W-:Y:S01]  /*2170*/  VIADD R2, R0, 0x2 ;  /* 0x0000000200027836 */ /* 0x020fe20000000000 */
[----:B------:R-:W-:-:S04]  /*2180*/  IADD3 R3, R232, 0x2, RZ ;  /* 0x00000002e8037810 */ /* 0x000fc80007ffe0ff */
[----:B------:R-:W-:Y:S02]  /*2190*/  R2UR UR4, R2 ;  /* 0x00000000020472ca */ /* 0x000fe400000e0000 */
[----:B------:R-:W5:Y:S01]  /*21a0*/  LDC R17, c[0x0][0x604] ;  /* 0x00018100ff117b82 */ /* 0x000f620000000800 */
[----:B------:R-:W-:Y:S02]  /*21b0*/  R2UR UR6, R3 ;  /* 0x00000000030672ca */ /* 0x000fe400000e0000 */
[----:B------:R-:W-:Y:S01]  /*21c0*/  MOV R3, UR9 ;  /* 0x0000000900037c02 */ /* 0x000fe20008000f00 */
[----:B------:R-:W-:-:S04]  /*21d0*/  UMOV UR9, 0x40000040 ;  /* 0x4000004000097882 */ /* 0x000fc80000000000 */
[----:B------:R-:W5:Y:S03]  /*21e0*/  LDC R19, c[0x0][0x604] ;  /* 0x00018100ff137b82 */ /* 0x000f660000000800 */
[----:B------:R-:W-:Y:S02]  /*21f0*/  UMOV UR8, UR4 ;  /* 0x0000000400087c82 */ /* 0x000fe40008000000 */
[----:B------:R-:W-:Y:S01]  /*2200*/  UMOV UR4, UR8 ;  /* 0x0000000800047c82 */ /* 0x000fe20008000000 */
[----:B------:R-:W-:Y:S02]  /*2210*/  IMAD.U32 R2, RZ, RZ, UR8 ;  /* 0x00000008ff027e24 */ /* 0x000fe4000f8e00ff */
[----:B------:R-:W5:Y:S03]  /*2220*/  LDC R6, c[0x0][0x604] ;  /* 0x00018100ff067b82 */ /* 0x000f660000000800 */
[----:B------:R3:W-:Y:S02]  /*2230*/  STL.64 [R1+0x488], R2 ;  /* 0x0004880201007387 */ /* 0x0007e40000100a00 */
[----:B---3--:R-:W-:Y:S01]  /*2240*/  VIADD R2, R0, 0x4 ;  /* 0x0000000400027836 */ /* 0x008fe20000000000 */
[----:B------:R-:W-:Y:S01]  /*2250*/  IADD3 R3, R232, 0x4, RZ ;  /* 0x00000004e8037810 */ /* 0x000fe20007ffe0ff */
[----:B------:R-:W-:-:S02]  /*2260*/  WARPGROUP.DEPBAR.LE gsb0, 0x0 ;  /* 0x00008000000079c5 */ /* 0x000fc40000010000 */
[----:B------:R-:W-:-:S06]  /*2270*/  WARPGROUP.ARRIVE ;  /* 0x00000000000079c5 */ /* 0x000fcc0000000000 */
[----:B------:R-:W-:Y:S01]  /*2280*/  HGMMA.64x256x16.F32 R24, gdesc[UR4], R24, gsb0 ;  /* 0x03e00000041879f0 */ /* 0x000fe20008000818 */
[----:B------:R-:W-:Y:S01]  /*2290*/  R2UR UR4, R2 ;  /* 0x00000000020472ca */ /* 0x000fe200000e0000 */
[----:B------:R-:W-:Y:S01]  /*22a0*/  UMOV UR5, UR9 ;  /* 0x0000000900057c82 */ /* 0x000fe20008000000 */
[----:B------:R-:W-:Y:S01]  /*22b0*/  R2UR UR6, R3 ;  /* 0x00000000030672ca */ /* 0x000fe200000e0000 */
[----:B------:R-:W-:Y:S01]  /*22c0*/  UMOV UR7, 0x40000040 ;  /* 0x4000004000077882 */ /* 0x000fe20000000000 */
[----:B------:R-:W-:Y:S01]  /*22d0*/  MOV R3, UR9 ;  /* 0x0000000900037c02 */ /* 0x000fe20008000f00 */
[----:B------:R-:W-:-:S08]  /*22e0*/  UMOV UR9, 0x40000040 ;  /* 0x4000004000097882 */ /* 0x000fd00000000000 */
[----:B------:R-:W-:Y:S02]  /*22f0*/  UMOV UR8, UR4 ;  /* 0x0000000400087c82 */ /* 0x000fe40008000000 */
[----:B------:R-:W-:Y:S01]  /*2300*/  UMOV UR4, UR8 ;  /* 0x0000000800047c82 */ /* 0x000fe20008000000 */
[----:B------:R-:W-:-:S05]  /*2310*/  IMAD.U32 R2, RZ, RZ, UR8 ;  /* 0x00000008ff027e24 */ /* 0x000fca000f8e00ff */
[----:B------:R3:W-:Y:S02]  /*2320*/  STL.64 [R1+0x480], R2 ;  /* 0x0004800201007387 */ /* 0x0007e40000100a00 */
[----:B---3--:R-:W-:Y:S01]  /*2330*/  VIADD R2, R0, 0x6 ;  /* 0x0000000600027836 */ /* 0x008fe20000000000 */
[----:B------:R-:W-:Y:S01]  /*2340*/  IADD3 R3, R232, 0x6, RZ ;  /* 0x00000006e8037810 */ /* 0x000fe20007ffe0ff */
[----:B------:R-:W-:Y:S02]  /*2350*/  WARPGROUP.DEPBAR.LE gsb0, 0x0 ;  /* 0x00008000000079c5 */ /* 0x000fe40000010000 */
        /* <DEDUP_REMOVED lines=232> */
[----:B------:R-:W-:Y:S02]  /*31e0*/  UMOV UR9, 0x40000040 ;  /* 0x4000004000097882 */ /* 0x000fe40000000000 */
[----:B------:R-:W-:-:S06]  /*31f0*/  MOV R247, UR9 ;  /* 0x0000000900f77c02 */ /* 0x000fcc0008000f00 */
        /* <DEDUP_REMOVED lines=13> */
[----:B------:R-:W-:Y:S01]  /*32d0*/  VIADD R2, R0, 0xa00 ;  /* 0x00000a0000027836 */ /* 0x000fe20000000000 */
[----:B------:R-:W-:Y:S01]  /*32e0*/  IADD3 R3, R232, 0x2800, RZ ;  /* 0x00002800e8037810 */ /* 0x000fe20007ffe0ff */
[----:B------:R-:W-:Y:S02]  /*32f0*/  UMOV UR9, 0x40000040 ;  /* 0x4000004000097882 */ /* 0x000fe40000000000 */
[----:B------:R-:W-:-:S05]  /*3300*/  MOV R245, UR9 ;  /* 0x0000000900f57c02 */ /* 0x000fca0008000f00 */
[----:B------:R-:W-:Y:S02]  /*3310*/  UMOV UR8, UR4 ;  /* 0x0000000400087c82 */ /* 0x000fe40008000000 */
[----:B------:R-:W-:Y:S01]  /*3320*/  UMOV UR4, UR8 ;  /* 0x0000000800047c82 */ /* 0x000fe20008000000 */
[----:B------:R-:W-:Y:S01]  /*3330*/  IMAD.U32 R246, RZ, RZ, UR8 ;  /* 0x00000008fff67e24 */ /* 0x000fe2000f8e00ff */
[----:B------:R-:W-:Y:S02]  /*3340*/  WARPGROUP.DEPBAR.LE gsb0, 0x0 ;  /* 0x00008000000079c5 */ /* 0x000fe40000010000 */
[----:B------:R-:W-:-:S08]  /*3350*/  WARPGROUP.ARRIVE ;  /* 0x00000000000079c5 */ /* 0x000fd00000000000 */
        /* <DEDUP_REMOVED lines=76> */
[----:B------:R-:W-:-:S04]  /*3820*/  IADD3 R3, R232, 0x3004, RZ ;  /* 0x00003004e8037810 */ /* 0x000fc80007ffe0ff */
[----:B------:R-:W-:Y:S01]  /*3830*/  R2UR UR56, R2 ;  /* 0x00000000023872ca */ /* 0x000fe200000e0000 */
[----:B------:R-:W-:-:S03]  /*3840*/  VIADD R2, R0, 0xc06 ;  /* 0x00000c0600027836 */ /* 0x000fc60000000000 */
[----:B------:R-:W-:Y:S02]  /*3850*/  UMOV UR8, UR4 ;  /* 0x0000000400087c82 */ /* 0x000fe40008000000 */
[----:B------:R-:W-:Y:S01]  /*3860*/  UMOV UR4, UR8 ;  /* 0x0000000800047c82 */ /* 0x000fe20008000000 */
[----:B------:R-:W-:Y:S01]  /*3870*/  R2UR UR52, R2 ;  /* 0x00000000023472ca */ /* 0x000fe200000e0000 */
[----:B------:R-:W-:Y:S02]  /*3880*/  VIADD R2, R0, 0xe00 ;  /* 0x00000e0000027836 */ /* 0x000fe40000000000 */
[----:B------:R-:W-:-:S03]  /*3890*/  IMAD.U32 R250, RZ, RZ, UR8 ;  /* 0x00000008fffa7e24 */ /* 0x000fc6000f8e00ff */
[----:B------:R-:W-:Y:S01]  /*38a0*/  R2UR UR48, R2 ;  /* 0x00000000023072ca */ /* 0x000fe200000e0000 */
[----:B------:R-:W-:-:S05]  /*38b0*/  VIADD R2, R0, 0xe02 ;  /* 0x00000e0200027836 */ /* 0x000fca0000000000 */
[----:B------:R-:W-:Y:S01]  /*38c0*/  R2UR UR44, R2 ;  /* 0x00000000022c72ca */ /* 0x000fe200000e0000 */
[C---:B------:R-:W-:Y:S02]  /*38d0*/  VIADD R2, R0.reuse, 0xe04 ;  /* 0x00000e0400027836 */ /* 0x040fe40000000000 */
[----:B------:R-:W-:-:S03]  /*38e0*/  VIADD R0, R0, 0xe06 ;  /* 0x00000e0600007836 */ /* 0x000fc60000000000 */
[----:B------:R-:W-:Y:S02]  /*38f0*/  R2UR UR40, R2 ;  /* 0x00000000022872ca */ /* 0x000fe400000e0000 */
[----:B------:R-:W-:Y:S01]  /*3900*/  IADD3 R2, R232, 0x3806, RZ ;  /* 0x00003806e8027810 */ /* 0x000fe20007ffe0ff */
[----:B------:R-:W-:Y:S02]  /*3910*/  WARPGROUP.DEPBAR.LE gsb0, 0x0 ;  /* 0x00008000000079c5 */ /* 0x000fe40000010000 */
[----:B------:R-:W-:-:S06]  /*3920*/  WARPGROUP.ARRIVE ;  /* 0x00000000000079c5 */ /* 0x000fcc0000000000 */
[----:B------:R-:W-:Y:S01]  /*3930*/  HGMMA.64x256x16.F32 R24, gdesc[UR4], R24, gsb0 ;  /* 0x03e00000041879f0 */ /* 0x000fe20008000818 */
[----:B------:R-:W-:Y:S01]  /*3940*/  R2UR UR6, R3 ;  /* 0x00000000030672ca */ /* 0x000fe200000e0000 */
[----:B------:R-:W-:Y:S01]  /*3950*/  UMOV UR7, 0x40000040 ;  /* 0x4000004000077882 */ /* 0x000fe20000000000 */
[----:B------:R-:W-:Y:S01]  /*3960*/  UMOV UR4, UR56 ;  /* 0x0000003800047c82 */ /* 0x000fe20008000000 */
[----:B------:R-:W-:Y:S01]  /*3970*/  UMOV UR5, UR57 ;  /* 0x0000003900057c82 */ /* 0x000fe20008000000 */
[----:B------:R-:W-:Y:S01]  /*3980*/  IADD3 R3, R232, 0x3006, RZ ;  /* 0x00003006e8037810 */ /* 0x000fe20007ffe0ff */
[----:B------:R-:W-:Y:S02]  /*3990*/  WARPGROUP.DEPBAR.LE gsb0, 0x0 ;  /* 0x00008000000079c5 */ /* 0x000fe40000010000 */
[----:B------:R-:W-:-:S15]  /*39a0*/  WARPGROUP.ARRIVE ;  /* 0x00000000000079c5 */ /* 0x000fde0000000000 */
[----:B------:R-:W-:-:S05]  /*39b0*/  NOP ;  /* 0x0000000000007918 */ /* 0x000fca0000000000 */
        /* <DEDUP_REMOVED lines=32> */
[----:B------:R-:W-:Y:S02]  /*3bc0*/  WARPGROUP.DEPBAR.LE gsb0, 0x0 ;  /* 0x00008000000079c5 */ /* 0x000fe40000010000 */
[----:B------:R-:W-:-:S15]  /*3bd0*/  WARPGROUP.ARRIVE ;  /* 0x00000000000079c5 */ /* 0x000fde0000000000 */
[----:B------:R-:W-:-:S06]  /*3be0*/  NOP ;  /* 0x0000000000007918 */ /* 0x000fcc0000000000 */
[----:B------:R-:W-:Y:S01]  /*3bf0*/  HGMMA.64x256x16.F32 R24, gdesc[UR4], R24, gsb0 ;  /* 0x03e00000041879f0 */ /* 0x000fe20008000818 */
[----:B------:R-:W-:Y:S01]  /*3c00*/  R2UR UR4, R0 ;  /* 0x00000000000472ca */ /* 0x000fe200000e0000 */
[----:B------:R-:W-:Y:S01]  /*3c10*/  UMOV UR5, 0x40000040 ;  /* 0x4000004000057882 */ /* 0x000fe20000000000 */
[----:B------:R-:W-:Y:S01]  /*3c20*/  R2UR UR6, R2 ;  /* 0x00000000020672ca */ /* 0x000fe200000e0000 */
[----:B------:R-:W-:Y:S01]  /*3c30*/  UMOV UR7, 0x40000040 ;  /* 0x4000004000077882 */ /* 0x000fe20000000000 */
[----:B------:R-:W-:Y:S02]  /*3c40*/  WARPGROUP.DEPBAR.LE gsb0, 0x0 ;  /* 0x00008000000079c5 */ /* 0x000fe40000010000 */
[----:B------:R-:W-:-:S15]  /*3c50*/  WARPGROUP.ARRIVE ;  /* 0x00000000000079c5 */ /* 0x000fde0000000000 */
[----:B------:R-:W-:-:S06]  /*3c60*/  NOP ;  /* 0x0000000000007918 */ /* 0x000fcc0000000000 */
[----:B------:R-:W-:Y:S03]  /*3c70*/  HGMMA.64x256x16.F32 R24, gdesc[UR4], R24, gsb0 ;  /* 0x03e00000041879f0 */ /* 0x000fe60008000818 */
[----:B------:R-:W-:Y:S02]  /*3c80*/  WARPGROUP.DEPBAR.LE gsb0, 0x0 ;  /* 0x00008000000079c5 */ /* 0x000fe40000010000 */
[----:B------:R-:W-:Y:S01]  /*3c90*/  FMNMX R3, R24, R25, !PT ;  /* 0x0000001918037209 */ /* 0x000fe20007800000 */
[----:B------:R-:W3:Y:S03]  /*3ca0*/  SYNCS.PHASECHK.TRANS64.TRYWAIT P6, [R252+URZ+0x110008], R5 ;  /* 0x11000805fc0075a7 */ /* 0x000ee600080c017f */
[----:B------:R-:W-:-:S04]  /*3cb0*/  FMNMX R0, R28, R3, !PT ;  /* 0x000000031c007209 */ /* 0x000fc80007800000 */
[----:B------:R-:W-:-:S04]  /*3cc0*/  FMNMX R3, R29, R0, !PT ;  /* 0x000000001d037209 */ /* 0x000fc80007800000 */
[----:B------:R-:W-:Y:S02]  /*3cd0*/  FMNMX R0, R32, R3, !PT ;  /* 0x0000000320007209 */ /* 0x000fe40007800000 */
[----:B------:R-:W-:Y:S02]  /*3ce0*/  FMNMX R3, R26, R27, !PT ;  /* 0x0000001b1a037209 */ /* 0x000fe40007800000 */
[----:B------:R-:W-:Y:S02]  /*3cf0*/  FMNMX R7, R33, R0, !PT ;  /* 0x0000000021077209 */ /* 0x000fe40007800000 */
[----:B------:R-:W-:Y:S02]  /*3d00*/  FMNMX R0, R30, R3, !PT ;  /* 0x000000031e007209 */ /* 0x000fe40007800000 */
[----:B------:R-:W-:Y:S02]  /*3d10*/  FMNMX R2, R36, R7, !PT ;  /* 0x0000000724027209 */ /* 0x000fe40007800000 */
[----:B------:R-:W-:-:S02]  /*3d20*/  FMNMX R3, R31, R0, !PT ;  /* 0x000000001f037209 */ /* 0x000fc40007800000 */
        /* <DEDUP_REMOVED lines=113> */
[----:B------:R-:W-:-:S03]  /*4440*/  FMNMX R0, R146, R3, !PT ;  /* 0x0000000392007209 */ /* 0x000fc60007800000 */
[----:B------:R-:W4:Y:S01]  /*4450*/  SHFL.BFLY PT, R7, R2, 0x1, 0x1f ;  /* 0x0c201f0002077f89 */ /* 0x000f2200000e0000 */
[----:B------:R-:W-:-:S04]  /*4460*/  FMNMX R3, R147, R0, !PT ;  /* 0x0000000093037209 */ /* 0x000fc80007800000 */
[----:B------:R-:W-:-:S04]  /*4470*/  FMNMX R0, R150, R3, !PT ;  /* 0x0000000396007209 */ /* 0x000fc80007800000 */
[----:B------:R-:W-:-:S05]  /*4480*/  FMNMX R0, R151, R0, !PT ;  /* 0x0000000097007209 */ /* 0x000fca0007800000 */
[----:B------:R-:W1:Y:S01]  /*4490*/  SHFL.BFLY PT, R3, R0, 0x1, 0x1f ;  /* 0x0c201f0000037f89 */ /* 0x000e6200000e0000 */
[----:B----4-:R-:W-:-:S05]  /*44a0*/  FMNMX R7, R2, R7, !PT ;  /* 0x0000000702077209 */ /* 0x010fca0007800000 */
[----:B------:R-:W4:Y:S01]  /*44b0*/  SHFL.BFLY PT, R4, R7, 0x2, 0x1f ;  /* 0x0c401f0007047f89 */ /* 0x000f2200000e0000 */
[----:B-1----:R-:W-:-:S05]  /*44c0*/  FMNMX R3, R0, R3, !PT ;  /* 0x0000000300037209 */ /* 0x002fca0007800000 */
[----:B------:R-:W1:Y:S01]  /*44d0*/  SHFL.BFLY PT, R14, R3, 0x2, 0x1f ;  /* 0x0c401f00030e7f89 */ /* 0x000e6200000e0000 */
[----:B----4-:R-:W-:Y:S02]  /*44e0*/  FMNMX R15, R7, R4, !PT ;  /* 0x00000004070f7209 */ /* 0x010fe40007800000 */
[----:B------:R-:W4:Y:S02]  /*44f0*/  LDC R7, c[0x0][0x604] ;  /* 0x00018100ff077b82 */ /* 0x000f240000000800 */
[----:B------:R-:W-:-:S04]  /*4500*/  FSETP.NEU.AND P1, PT, R15, -INF , PT ;  /* 0xff8000000f00780b */ /* 0x000fc80003f2d000 */
[----:B------:R-:W-:Y:S02]  /*4510*/  FSEL R2, R15, RZ, P1 ;  /* 0x000000ff0f027208 */ /* 0x000fe40000800000 */
[----:B------:R-:W3:Y:S03]  /*4520*/  LDC R4, c[0x0][0x604] ;  /* 0x00018100ff047b82 */ /* 0x000ee60000000800 */
[----:B------:R-:W-:Y:S01]  /*4530*/  FMUL R2, R2, R9 ;  /* 0x0000000902027220 */ /* 0x000fe20000400000 */
[----:B-1----:R-:W-:-:S03]  /*4540*/  FMNMX R14, R3, R14, !PT ;  /* 0x0000000e030e7209 */ /* 0x002fc60007800000 */
[--C-:B------:R-:W-:Y:S01]  /*4550*/  FFMA R20, R25, R20, -R2.reuse ;  /* 0x0000001419147223 */ /* 0x100fe20000000802 */
[--C-:B------:R-:W-:Y:S01]  /*4560*/  FFMA R24, R24, R11, -R2.reuse ;  /* 0x0000000b18187223 */ /* 0x100fe20000000802 */
[----:B------:R-:W1:Y:S01]  /*4570*/  LDC R9, c[0x0][0x604] ;  /* 0x00018100ff097b82 */ /* 0x000e620000000800 */
[----:B------:R-:W-:Y:S01]  /*4580*/  FSETP.NEU.AND P1, PT, R14, -INF , PT ;  /* 0xff8000000e00780b */ /* 0x000fe20003f2d000 */
[--C-:B--2---:R-:W-:Y:S01]  /*4590*/  FFMA R22, R28, R13, -R2.reuse ;  /* 0x0000000d1c167223 */ /* 0x104fe20000000802 */
[----:B------:R-:W-:Y:S01]  /*45a0*/  FSETP.GEU.AND P5, PT, R20, -126, PT ;  /* 0xc2fc00001400780b */ /* 0x000fe20003fae000 */
[----:B-----5:R-:W-:Y:S01]  /*45b0*/  FFMA R19, R29, R19, -R2 ;  /* 0x000000131d137223 */ /* 0x020fe20000000802 */
[----:B------:R-:W-:Y:S02]  /*45c0*/  FSETP.GEU.AND P4, PT, R24, -126, PT ;  /* 0xc2fc00001800780b */ /* 0x000fe40003f8e000 */
[----:B------:R-:W-:Y:S02]  /*45d0*/  FSEL R0, R14, RZ, P1 ;  /* 0x000000ff0e007208 */ /* 0x000fe40000800000 */
[----:B------:R-:W-:-:S02]  /*45e0*/  FSETP.GEU.AND P3, PT, R22, -126, PT ;  /* 0xc2fc00001600780b */ /* 0x000fc40003f6e000 */
[----:B------:R-:W-:Y:S01]  /*45f0*/  FSETP.GEU.AND P1, PT, R19, -126, PT ;  /* 0xc2fc00001300780b */ /* 0x000fe20003f2e000 */
[----:B------:R-:W-:Y:S01]  /*4600*/  FMUL R0, R0, R17 ;  /* 0x0000001100007220 */ /* 0x000fe20000400000 */
[----:B------:R-:W-:-:S03]  /*4610*/  P2R R8, PR, RZ, 0x8 ;  /* 0x00000008ff087803 */ /* 0x000fc60000000000 */
[----:B------:R-:W-:Y:S01]  /*4620*/  @!P5 FMUL R20, R20, 0.5 ;  /* 0x3f0000001414d820 */ /* 0x000fe20000400000 */
[--C-:B----4-:R-:W-:Y:S01]  /*4630*/  FFMA R25, R26, R7, -R0.reuse ;  /* 0x000000071a197223 */ /* 0x110fe20000000800 */
[----:B------:R-:W-:Y:S01]  /*4640*/  @!P4 FMUL R24, R24, 0.5 ;  /* 0x3f0000001818c820 */ /* 0x000fe20000400000 */
[--C-:B---3--:R-:W-:Y:S01]  /*4650*/  FFMA R27, R27, R4, -R0.reuse ;  /* 0x000000041b1b7223 */ /* 0x108fe20000000800 */
[--C-:B------:R-:W-:Y:S02]  /*4660*/  FFMA R31, R31, R6, -R0.reuse ;  /* 0x000000061f1f7223 */ /* 0x100fe40000000800 */
[----:B------:R-:W2:Y:S01]  /*4670*/  MUFU.EX2 R3, R24 ;  /* 0x0000001800037308 */ /* 0x000ea20000000800 */
[----:B------:R-:W-:Y:S01]  /*4680*/  FSETP.GEU.AND P2, PT, R25, -126, PT ;  /* 0xc2fc00001900780b */ /* 0x000fe20003f4e000 */
[----:B-1----:R-:W-:Y:S01]  /*4690*/  FFMA R30, R30, R9, -R0 ;  /* 0x000000091e1e7223 */ /* 0x002fe20000000800 */
[----:B------:R-:W-:Y:S01]  /*46a0*/  @!P3 FMUL R22, R22, 0.5 ;  /* 0x3f0000001616b820 */ /* 0x000fe20000400000 */
[----:B------:R-:W-:Y:S01]  /*46b0*/  FSETP.GEU.AND P3, PT, R27, -126, PT ;  /* 0xc2fc00001b00780b */ /* 0x000fe20003f6e000 */
[----:B------:R-:W-:-:S03]  /*46c0*/  @!P1 FMUL R19, R19, 0.5 ;  /* 0x3f00000013139820 */ /* 0x000fc60000400000 */
[----:B------:R-:W1:Y:S06]  /*46d0*/  MUFU.EX2 R20, R20 ;  /* 0x0000001400147308 */ /* 0x000e6c0000000800 */
[----:B------:R-:W-:Y:S02]  /*46e0*/  @!P2 FMUL R25, R25, 0.5 ;  /* 0x3f0000001919a820 */ /* 0x000fe40000400000 */
[----:B------:R-:W3:Y:S01]  /*46f0*/  MUFU.EX2 R22, R22 ;  /* 0x0000001600167308 */ /* 0x000ee20000000800 */
[----:B--2---:R-:W-:Y:S01]  /*4700*/  @!P4 FMUL R3, R3, R3 ;  /* 0x000000030303c220 */ /* 0x004fe20000400000 */
[----:B------:R-:W-:Y:S01]  /*4710*/  FSETP.GEU.AND P4, PT, R30, -126, PT ;  /* 0xc2fc00001e00780b */ /* 0x000fe20003f8e000 */
[----:B------:R-:W-:-:S05]  /*4720*/  @!P3 FMUL R27, R27, 0.5 ;  /* 0x3f0000001b1bb820 */ /* 0x000fca0000400000 */
[----:B------:R-:W2:Y:S01]  /*4730*/  MUFU.EX2 R19, R19 ;  /* 0x0000001300137308 */ /* 0x000ea20000000800 */
[----:B-1----:R-:W-:Y:S01]  /*4740*/  @!P5 FMUL R20, R20, R20 ;  /* 0x000000141414d220 */ /* 0x002fe20000400000 */
[----:B------:R-:W-:-:S05]  /*4750*/  FSETP.GEU.AND P5, PT, R31, -126, PT ;  /* 0xc2fc00001f00780b */ /* 0x000fca0003fae000 */
[----:B------:R-:W-:Y:S01]  /*4760*/  @!P4 FMUL R30, R30, 0.5 ;  /* 0x3f0000001e1ec820 */ /* 0x000fe20000400000 */
[----:B------:R-:W1:Y:S07]  /*4770*/  MUFU.EX2 R25, R25 ;  /* 0x0000001900197308 */ /* 0x000e6e0000000800 */
[----:B------:R-:W-:Y:S01]  /*4780*/  @!P5 FMUL R31, R31, 0.5 ;  /* 0x3f0000001f1fd820 */ /* 0x000fe20000400000 */
[----:B------:R4:W1:Y:S08]  /*4790*/  MUFU.EX2 R155, R27 ;  /* 0x0000001b009b7308 */ /* 0x0008700000000800 */
[----:B------:R4:W1:Y:S08]  /*47a0*/  MUFU.EX2 R154, R30 ;  /* 0x0000001e009a7308 */ /* 0x0008700000000800 */
[----:B------:R4:W1:Y:S01]  /*47b0*/  MUFU.EX2 R153, R31 ;  /* 0x0000001f00997308 */ /* 0x0008620000000800 */
[----:B--23--:R-:W-:Y:S05]  /*47c0*/  @!P6 BRA `(.L_x_23) ;  /* 0x0000047c0014e947 */ /* 0x00cfea0003800000 */
.L_x_94:
[----:B------:R-:W-:Y:S01]  /*47d0*/  STL [R1+0x814], R159 ;  /* 0x0008149f01007387 */ /* 0x000fe20000100800 */
[----:B------:R-:W-:Y:S01]  /*47e0*/  ISETP.NE.AND P6, PT, R8, RZ, PT ;  /* 0x000000ff0800720c */ /* 0x000fe20003fc5270 */
[----:B------:R-:W-:Y:S01]  /*47f0*/  @!P1 FMUL R19, R19, R19 ;  /* 0x0000001313139220 */ /* 0x000fe20000400000 */
[----:B------:R-:W-:Y:S01]  /*4800*/  LOP3.LUT R248, R248, 0x8000000, RZ, 0xfc, !PT ;  /* 0x08000000f8f87812 */ /* 0x000fe200078efcff */
[----:B------:R-:W-:Y:S01]  /*4810*/  STL [R1+0x810], R152 ;  /* 0x0008109801007387 */ /* 0x000fe20000100800 */
[----:B-1----:R-:W-:Y:S01]  /*4820*/  @!P2 FMUL R25, R25, R25 ;  /* 0x000000191919a220 */ /* 0x002fe20000400000 */
[----:B------:R-:W-:Y:S01]  /*4830*/  @!P3 FMUL R155, R155, R155 ;  /* 0x0000009b9b9bb220 */ /* 0x000fe20000400000 */
[----:B------:R-:W-:Y:S01]  /*4840*/  LOP3.LUT R4, R248, 0x4000, RZ, 0xfc, !PT ;  /* 0x00004000f8047812 */ /* 0x000fe200078efcff */
[----:B------:R-:W-:Y:S01]  /*4850*/  STL [R1+0x7b8], R252 ;  /* 0x0007b8fc01007387 */ /* 0x000fe20000100800 */
[----:B------:R-:W-:Y:S01]  /*4860*/  @!P4 FMUL R154, R154, R154 ;  /* 0x0000009a9a9ac220 */ /* 0x000fe20000400000 */
[----:B------:R-:W-:Y:S01]  /*4870*/  @!P5 FMUL R153, R153, R153 ;  /* 0x000000999999d220 */ /* 0x000fe20000400000 */
[----:B------:R-:W-:Y:S01]  /*4880*/  R2UR UR6, R4 ;  /* 0x00000000040672ca */ /* 0x000fe200000e0000 */
[----:B------:R-:W-:Y:S01]  /*4890*/  STL [R1+0x7b4], R251 ;  /* 0x0007b4fb01007387 */ /* 0x000fe20000100800 */
[----:B------:R-:W-:Y:S01]  /*48a0*/  F2FP.F16.F32.PACK_AB R160, R20, R3 ;  /* 0x0000000314a0723e */ /* 0x000fe200000000ff */
[----:B------:R-:W-:Y:S01]  /*48b0*/  @!P6 FMUL R22, R22, R22 ;  /* 0x000000161616e220 */ /* 0x000fe20000400000 */
[----:B------:R-:W-:Y:S01]  /*48c0*/  F2FP.F16.F32.PACK_AB R161, R155, R25 ;  /* 0x000000199ba1723e */ /* 0x000fe200000000ff */
[----:B------:R-:W-:Y:S01]  /*48d0*/  STL [R1+0x7b0], R250 ;  /* 0x0007b0fa01007387 */ /* 0x000fe20000100800 */
[----:B------:R-:W-:Y:S01]  /*48e0*/  F2FP.F16.F32.PACK_AB R163, R153, R154 ;  /* 0x0000009a99a3723e */ /* 0x000fe200000000ff */
[----:B------:R-:W-:Y:S01]  /*48f0*/  UMOV UR7, 0x40000040 ;  /* 0x4000004000077882 */ /* 0x000fe20000000000 */
[----:B------:R-:W-:Y:S01]  /*4900*/  F2FP.F16.F32.PACK_AB R162, R19, R22 ;  /* 0x0000001613a2723e */ /* 0x000fe200000000ff */
[----:B------:R-:W-:Y:S01]  /*4910*/  STL [R1+0x7ac], R249 ;  /* 0x0007acf901007387 */ /* 0x000fe20000100800 */
[----:B------:R-:W1:Y:S03]  /*4920*/  LDC R6, c[0x0][0x604] ;  /* 0x00018100ff067b82 */ /* 0x000e660000000800 */
[----:B------:R-:W-:Y:S04]  /*4930*/  STL [R1+0x7a8], R247 ;  /* 0x0007a8f701007387 */ /* 0x000fe80000100800 */
[----:B------:R-:W-:Y:S01]  /*4940*/  STL [R1+0x7a4], R246 ;  /* 0x0007a4f601007387 */ /* 0x000fe20000100800 */
[----:B------:R-:W3:Y:S03]  /*4950*/  LDC R4, c[0x0][0x604] ;  /* 0x00018100ff047b82 */ /* 0x000ee60000000800 */
[----:B------:R-:W-:Y:S04]  /*4960*/  STL [R1+0x7a0], R245 ;  /* 0x0007a0f501007387 */ /* 0x000fe80000100800 */
[----:B------:R-:W-:Y:S01]  /*4970*/  STL [R1+0x79c], R244 ;  /* 0x00079cf401007387 */ /* 0x000fe20000100800 */
[----:B------:R-:W3:Y:S03]  /*4980*/  LDC R7, c[0x0][0x604] ;  /* 0x00018100ff077b82 */ /* 0x000ee60000000800 */
[----:B------:R-:W-:Y:S04]  /*4990*/  STL [R1+0x798], R243 ;  /* 0x000798f301007387 */ /* 0x000fe80000100800 */
[----:B------:R-:W-:Y:S01]  /*49a0*/  STL [R1+0x794], R242 ;  /* 0x000794f201007387 */ /* 0x000fe20000100800 */
[----:B--2---:R-:W2:Y:S03]  /*49b0*/  LDC R5, c[0x0][0x604] ;  /* 0x00018100ff057b82 */ /* 0x004ea60000000800 */
[----:B------:R-:W-:Y:S04]  /*49c0*/  STL [R1+0x790], R241 ;  /* 0x000790f101007387 */ /* 0x000fe80000100800 */
[----:B------:R-:W-:Y:S01]  /*49d0*/  STL [R1+0x78c], R240 ;  /* 0x00078cf001007387 */ /* 0x000fe20000100800 */
[----:B------:R-:W1:Y:S03]  /*49e0*/  LDC R9, c[0x0][0x604] ;  /* 0x00018100ff097b82 */ /* 0x000e660000000800 */
[----:B------:R-:W-:Y:S04]  /*49f0*/  STL [R1+0x788], R239 ;  /* 0x000788ef01007387 */ /* 0x000fe80000100800 */
[----:B------:R-:W-:Y:S01]  /*4a00*/  STL [R1+0x784], R238 ;  /* 0x000784ee01007387 */ /* 0x000fe20000100800 */
[----:B------:R-:W3:Y:S03]  /*4a10*/  LDC R8, c[0x0][0x604] ;  /* 0x00018100ff087b82 */ /* 0x000ee60000000800 */
[----:B------:R-:W-:Y:S04]  /*4a20*/  STL [R1+0x780], R237 ;  /* 0x000780ed01007387 */ /* 0x000fe80000100800 */
        /* <DEDUP_REMOVED lines=8> */
[----:B------:R-:W-:Y:S04]  /*4ab0*/  STL.64 [R1+0x25b8], R142 ;  /* 0x0025b88e01007387 */ /* 0x000fe80000100a00 */
        /* <DEDUP_REMOVED lines=55> */
[----:B------:R-:W-:Y:S04]  /*4e30*/  STL [R1+0x23fc], R25 ;  /* 0x0023fc1901007387 */ /* 0x000fe80000100800 */
[----:B------:R-:W-:Y:S04]  /*4e40*/  STL [R1+0x23f8], R22 ;  /* 0x0023f81601007387 */ /* 0x000fe80000100800 */
[----:B------:R-:W-:Y:S04]  /*4e50*/  STL [R1+0x23f4], R20 ;  /* 0x0023f41401007387 */ /* 0x000fe80000100800 */
[----:B------:R4:W-:Y:S04]  /*4e60*/  STL [R1+0x23f0], R19 ;  /* 0x0023f01301007387 */ /* 0x0009e80000100800 */
[----:B------:R-:W-:Y:S04]  /*4e70*/  STL [R1+0x818], R155 ;  /* 0x0008189b01007387 */ /* 0x000fe80000100800 */
[----:B------:R-:W-:Y:S01]  /*4e80*/  STL [R1+0xdb8], R154 ;  /* 0x000db89a01007387 */ /* 0x000fe20000100800 */
[----:B----4-:R-:W-:-:S03]  /*4e90*/  WARPGROUP.ARRIVE ;  /* 0x00000000000079c5 */ /* 0x010fc60000000000 */
[----:B------:R-:W-:Y:S03]  /*4ea0*/  STL [R1+0xdb4], R153 ;  /* 0x000db49901007387 */ /* 0x000fe60000100800 */
[----:B------:R-:W-:Y:S03]  /*4eb0*/  HGMMA.64x256x16.F32 R16, R160, gdesc[UR4].tnspB, RZ, !UPT, gsb0 ;  /* 0x43e00004a0107df0 */ /* 0x000fe6000c0008ff */
[----:B------:R-:W-:Y:S02]  /*4ec0*/  WARPGROUP.DEPBAR.LE gsb0, 0x0 ;  /* 0x00008000000079c5 */ /* 0x000fe40000010000 */
[----:B------:R-:W-:Y:S01]  /*4ed0*/  STL.64 [R1+0x200], R16 ;  /* 0x0002001001007387 */ /* 0x000fe20000100a00 */
[----:B------:R-:W-:Y:S01]  /*4ee0*/  IMAD.MOV.U32 R15, RZ, RZ, R142 ;  /* 0x000000ffff0f7224 */ /* 0x000fe200078e008e */
[----:B------:R-:W-:Y:S01]  /*4ef0*/  MOV R14, R143 ;  /* 0x0000008f000e7202 */ /* 0x000fe20000000f00 */
[----:B------:R-:W-:Y:S01]  /*4f00*/  IMAD.MOV.U32 R250, RZ, RZ, R140 ;  /* 0x000000fffffa7224 */ /* 0x000fe200078e008c */
[----:B------:R-:W-:Y:S01]  /*4f10*/  STL.64 [R1+0x208], R18 ;  /* 0x0002081201007387 */ /* 0x000fe20000100a00 */
[----:B------:R-:W-:Y:S01]  /*4f20*/  MOV R249, R141 ;  /* 0x0000008d00f97202 */ /* 0x000fe20000000f00 */
[----:B------:R-:W-:Y:S01]  /*4f30*/  IMAD.MOV.U32 R252, RZ, RZ, R138 ;  /* 0x000000fffffc7224 */ /* 0x000fe200078e008a */
[----:B------:R-:W-:Y:S01]  /*4f40*/  MOV R251, R139 ;  /* 0x0000008b00fb7202 */ /* 0x000fe20000000f00 */
[----:B------:R-:W-:Y:S04]  /*4f50*/  STL.64 [R1+0x210], R20 ;  /* 0x0002101401007387 */ /* 0x000fe80000100a00 */
[----:B------:R-:W-:Y:S04]  /*4f60*/  STL.64 [R1+0x218], R22 ;  /* 0x0002181601007387 */ /* 0x000fe80000100a00 */
[----:B------:R4:W-:Y:S04]  /*4f70*/  STL.64 [R1+0x220], R24 ;  /* 0x0002201801007387 */ /* 0x0009e80000100a00 */
[----:B------:R2:W-:Y:S04]  /*4f80*/  STL.64 [R1+0x228], R26 ;  /* 0x0002281a01007387 */ /* 0x0005e80000100a00 */
[----:B------:R1:W-:Y:S04]  /*4f90*/  STL.64 [R1+0x230], R28 ;  /* 0x0002301c01007387 */ /* 0x0003e80000100a00 */
[----:B------:R-:W-:Y:S01]  /*4fa0*/  STL.64 [R1+0x238], R30 ;  /* 0x0002381e01007387 */ /* 0x000fe20000100a00 */
[----:B----4-:R-:W4:Y:S03]  /*4fb0*/  LDC R24, c[0x0][0x604] ;  /* 0x00018100ff187b82 */ /* 0x010f260000000800 */
[----:B------:R-:W-:Y:S04]  /*4fc0*/  STL.64 [R1+0x240], R32 ;  /* 0x0002402001007387 */ /* 0x000fe80000100a00 */
[----:B------:R-:W-:Y:S01]  /*4fd0*/  STL.64 [R1+0x248], R34 ;  /* 0x0002482201007387 */ /* 0x000fe20000100a00 */
[----:B--2---:R-:W2:Y:S03]  /*4fe0*/  LDC R26, c[0x0][0x604] ;  /* 0x00018100ff1a7b82 */ /* 0x004ea60000000800 */
[----:B------:R-:W-:Y:S04]  /*4ff0*/  STL.64 [R1+0x250], R36 ;  /* 0x0002502401007387 */ /* 0x000fe80000100a00 */
[----:B------:R-:W-:Y:S01]  /*5000*/  STL.64 [R1+0x258], R38 ;  /* 0x0002582601007387 */ /* 0x000fe20000100a00 */
[----:B------:R-:W3:Y:S03]  /*5010*/  LDC R27, c[0x0][0x604] ;  /* 0x00018100ff1b7b82 */ /* 0x000ee60000000800 */
[----:B------:R-:W-:Y:S04]  /*5020*/  STL.64 [R1+0x260], R40 ;  /* 0x0002602801007387 */ /* 0x000fe80000100a00 */
[----:B------:R-:W-:Y:S01]  /*5030*/  STL.64 [R1+0x268], R42 ;  /* 0x0002682a01007387 */ /* 0x000fe20000100a00 */
[----:B-1----:R-:W1:Y:S03]  /*5040*/  LDC R28, c[0x0][0x604] ;  /* 0x00018100ff1c7b82 */ /* 0x002e660000000800 */
[----:B------:R-:W-:Y:S04]  /*5050*/  STL.64 [R1+0x270], R44 ;  /* 0x0002702c01007387 */ /* 0x000fe80000100a00 */
[----:B------:R-:W-:Y:S01]  /*5060*/  STL.64 [R1+0x278], R46 ;  /* 0x0002782e01007387 */ /* 0x000fe20000100a00 */
[----:B------:R-:W4:Y:S03]  /*5070*/  LDC R29, c[0x0][0x604] ;  /* 0x00018100ff1d7b82 */ /* 0x000f260000000800 */
        /* <DEDUP_REMOVED lines=44> */
[----:B------:R2:W-:Y:S04]  /*5340*/  STL.64 [R1+0x3e0], R136 ;  /* 0x0003e08801007387 */ /* 0x0005e80000100a00 */
[----:B------:R-:W3:Y:S04]  /*5350*/  LDL.LU.64 R142, [R1+0x25b8] ;  /* 0x0025b800018e7983 */ /* 0x000ee80000300a00 */
[----:B------:R-:W3:Y:S04]  /*5360*/  LDL.LU.64 R140, [R1+0x25b0] ;  /* 0x0025b000018c7983 */ /* 0x000ee80000300a00 */
[----:B------:R-:W3:Y:S04]  /*5370*/  LDL.LU.64 R138, [R1+0x25a8] ;  /* 0x0025a800018a7983 */ /* 0x000ee80000300a00 */
[----:B--2---:R-:W2:Y:S04]  /*5380*/  LDL.LU.64 R136, [R1+0x25a0] ;  /* 0x0025a00001887983 */ /* 0x004ea80000300a00 */
[----:B------:R-:W2:Y:S04]  /*5390*/  LDL.LU.64 R134, [R1+0x2598] ;  /* 0x0025980001867983 */ /* 0x000ea80000300a00 */
        /* <DEDUP_REMOVED lines=16> */
[----:B------:R-:W1:Y:S04]  /*54a0*/  LDL.LU.64 R100, [R1+0x2510] ;  /* 0x0025100001647983 */ /* 0x000e680000300a00 */
[----:B------:R-:W2:Y:S04]  /*54b0*/  LDL.LU.64 R98, [R1+0x2508] ;  /* 0x0025080001627983 */ /* 0x000ea80000300a00 */
[----:B------:R-:W2:Y:S04]  /*54c0*/  LDL.LU.64 R96, [R1+0x2500] ;  /* 0x0025000001607983 */ /* 0x000ea80000300a00 */
[----:B------:R-:W2:Y:S04]  /*54d0*/  LDL.LU.64 R94, [R1+0x24f8] ;  /* 0x0024f800015e7983 */ /* 0x000ea80000300a00 */
[----:B------:R-:W3:Y:S04]  /*54e0*/  LDL.LU.64 R92, [R1+0x24f0] ;  /* 0x0024f000015c7983 */ /* 0x000ee80000300a00 */
        /* <DEDUP_REMOVED lines=30> */
[----:B------:R-:W2:Y:S04]  /*56d0*/  LDL.LU R25, [R1+0x23fc] ;  /* 0x0023fc0001197983 */ /* 0x000ea80000300800 */
[----:B------:R-:W2:Y:S04]  /*56e0*/  LDL.LU R22, [R1+0x23f8] ;  /* 0x0023f80001167983 */ /* 0x000ea80000300800 */
[----:B------:R-:W2:Y:S04]  /*56f0*/  LDL.LU R20, [R1+0x23f4] ;  /* 0x0023f40001147983 */ /* 0x000ea80000300800 */
[----:B------:R-:W2:Y:S01]  /*5700*/  LDL.LU R19, [R1+0x23f0] ;  /* 0x0023f00001137983 */ /* 0x000ea20000300800 */
[--C-:B----4-:R-:W-:Y:S01]  /*5710*/  FFMA R144, R144, R29, -R2.reuse ;  /* 0x0000001d90907223 */ /* 0x110fe20000000802 */
[----:B------:R-:W-:Y:S01]  /*5720*/  UMOV UR11, 0x40000040 ;  /* 0x40000040000b7882 */ /* 0x000fe20000000000 */
[----:B-1----:R-:W-:-:S02]  /*5730*/  FFMA R100, R100, R28, -R2 ;  /* 0x0000001c64647223 */ /* 0x002fc40000000802 */
[----:B------:R-:W1:Y:S01]  /*5740*/  LDC R28, c[0x0][0x604] ;  /* 0x00018100ff1c7b82 */ /* 0x000e620000000800 */
[----:B---3--:R-:W-:-:S07]  /*5750*/  FFMA R92, R92, R26, -R2 ;  /* 0x0000001a5c5c7223 */ /* 0x008fce0000000802 */
[----:B------:R-:W3:Y:S01]  /*5760*/  LDC R26, c[0x0][0x604] ;  /* 0x00018100ff1a7b82 */ /* 0x000ee20000000800 */
[----:B--2---:R-:W-:-:S07]  /*5770*/  FFMA R89, R89, R27, -R2 ;  /* 0x0000001b59597223 */ /* 0x004fce0000000802 */
[----:B------:R-:W2:Y:S01]  /*5780*/  LDC R27, c[0x0][0x604] ;  /* 0x00018100ff1b7b82 */ /* 0x000ea20000000800 */
[----:B-1----:R-:W-:-:S07]  /*5790*/  FFMA R112, R112, R28, -R2 ;  /* 0x0000001c70707223 */ /* 0x002fce0000000802 */
[----:B------:R-:W1:Y:S01]  /*57a0*/  LDC R28, c[0x0][0x604] ;  /* 0x00018100ff1c7b82 */ /* 0x000e620000000800 */
[----:B---3--:R-:W-:-:S07]  /*57b0*/  FFMA R104, R104, R26, -R2 ;  /* 0x0000001a68687223 */ /* 0x008fce0000000802 */
[----:B------:R-:W3:Y:S01]  /*57c0*/  LDC R26, c[0x0][0x604] ;  /* 0x00018100ff1a7b82 */ /* 0x000ee20000000800 */
[----:B--2---:R-:W-:-:S07]  /*57d0*/  FFMA R101, R101, R27, -R2 ;  /* 0x0000001b65657223 */ /* 0x004fce0000000802 */
[----:B------:R-:W2:Y:S01]  /*57e0*/  LDC R27, c[0x0][0x604] ;  /* 0x00018100ff1b7b82 */ /* 0x000ea20000000800 */
[----:B------:R-:W-:-:S07]  /*57f0*/  FFMA R73, R73, R24, -R2 ;  /* 0x0000001849497223 */ /* 0x000fce0000000802 */
[----:B------:R-:W4:Y:S01]  /*5800*/  LDC R24, c[0x0][0x604] ;  /* 0x00018100ff187b82 */ /* 0x000f220000000800 */
[----:B---3--:R-:W-:-:S07]  /*5810*/  FFMA R116, R116, R26, -R2 ;  /* 0x0000001a74747223 */ /* 0x008fce0000000802 */
[----:B------:R-:W3:Y:S01]  /*5820*/  LDC R26, c[0x0][0x604] ;  /* 0x00018100ff1a7b82 */ /* 0x000ee20000000800 */
[----:B--2---:R-:W-:-:S07]  /*5830*/  FFMA R113, R113, R27, -R2 ;  /* 0x0000001b71717223 */ /* 0x004fce0000000802 */
[----:B------:R-:W2:Y:S01]  /*5840*/  LDC R27, c[0x0][0x604] ;  /* 0x00018100ff1b7b82 */ /* 0x000ea20000000800 */
[----:B----4-:R-:W-:-:S07]  /*5850*/  FFMA R88, R88, R24, -R2 ;  /* 0x0000001858587223 */ /* 0x010fce0000000802 */
[----:B------:R-:W4:Y:S01]  /*5860*/  LDC R24, c[0x0][0x604] ;  /* 0x00018100ff187b82 */ /* 0x000f220000000800 */
[----:B---3--:R-:W-:-:S07]  /*5870*/  FFMA R128, R128, R26, -R2 ;  /* 0x0000001a80807223 */ /* 0x008fce0000000802 */
[----:B------:R-:W3:Y:S01]  /*5880*/  LDC R26, c[0x0][0x604] ;  /* 0x00018100ff1a7b82 */ /* 0x000ee20000000800 */
[--C-:B--2---:R-:W-:Y:S01]  /*5890*/  FFMA R125, R125, R27, -R2.reuse ;  /* 0x0000001b7d7d7223 */ /* 0x104fe20000000802 */
[--C-:B------:R-:W-:Y:S01]  /*58a0*/  FFMA R48, R48, R9, -R2.reuse ;  /* 0x0000000930307223 */ /* 0x100fe20000000802 */
[----:B------:R-:W-:-:S05]  /*58b0*/  FFMA R49, R49, R8, -R2 ;  /* 0x0000000831317223 */ /* 0x000fca0000000802 */
[----:B------:R-:W2:Y:S01]  /*58c0*/  LDC R9, c[0x0][0x604] ;  /* 0x00018100ff097b82 */ /* 0x000ea20000000800 */
[----:B----4-:R-:W-:-:S07]  /*58d0*/  FFMA R93, R93, R24, -R2 ;  /* 0x000000185d5d7223 */ /* 0x010fce0000000802 */
[----:B------:R-:W4:Y:S08]  /*58e0*/  LDC R8, c[0x0][0x604] ;  /* 0x00018100ff087b82 */ /* 0x000f300000000800 */
[----:B------:R-:W1:Y:S01]  /*58f0*/  LDC R24, c[0x0][0x604] ;  /* 0x00018100ff187b82 */ /* 0x000e620000000800 */
[--C-:B------:R-:W-:Y:S01]  /*5900*/  FFMA R36, R36, R6, -R2.reuse ;  /* 0x0000000624247223 */ /* 0x100fe20000000802 */
[----:B------:R-:W-:-:S06]  /*5910*/  FFMA R37, R37, R7, -R2 ;  /* 0x0000000725257223 */ /* 0x000fcc0000000802 */
[----:B------:R-:W3:Y:S01]  /*5920*/  LDC R6, c[0x0][0x604] ;  /* 0x00018100ff067b82 */ /* 0x000ee20000000800 */
[--C-:B--2---:R-:W-:Y:S01]  /*5930*/  FFMA R61, R61, R9, -R2.reuse ;  /* 0x000000093d3d7223 */ /* 0x104fe20000000802 */
[----:B------:R-:W-:Y:S02]  /*5940*/  FSETP.GEU.AND P6, PT, R36, -126, PT ;  /* 0xc2fc00002400780b */ /* 0x000fe40003fce000 */
[----:B------:R-:W-:Y:S01]  /*5950*/  FSETP.GEU.AND P1, PT, R37, -126, PT ;  /* 0xc2fc00002500780b */ /* 0x000fe20003f2e000 */
[--C-:B------:R-:W-:Y:S01]  /*5960*/  FFMA R32, R32, R4, -R2.reuse ;  /* 0x0000000420207223 */ /* 0x100fe20000000802 */
[--C-:B------:R-:W-:Y:S02]  /*5970*/  FFMA R33, R33, R5, -R2.reuse ;  /* 0x0000000521217223 */ /* 0x100fe40000000802 */
[----:B------:R-:W2:Y:S01]  /*5980*/  LDC R4, c[0x0][0x604] ;  /* 0x00018100ff047b82 */ /* 0x000ea20000000800 */
[----:B----4-:R-:W-:Y:S01]  /*5990*/  FFMA R64, R64, R8, -R2 ;  /* 0x0000000840407223 */ /* 0x010fe20000000802 */
[----:B------:R-:W-:-:S02]  /*59a0*/  FSETP.GEU.AND P4, PT, R32, -126, PT ;  /* 0xc2fc00002000780b */ /* 0x000fc40003f8e000 */
[----:B------:R-:W-:-:S03]  /*59b0*/  FSETP.GEU.AND P5, PT, R33, -126, PT ;  /* 0xc2fc00002100780b */ /* 0x000fc60003fae000 */
[----:B------:R-:W-:Y:S01]  /*59c0*/  @!P6 FMUL R36, R36, 0.5 ;  /* 0x3f0000002424e820 */ /* 0x000fe20000400000 */
[----:B------:R-:W4:Y:S01]  /*59d0*/  LDC R5, c[0x0][0x604] ;  /* 0x00018100ff057b82 */ /* 0x000f220000000800 */
[----:B------:R-:W-:Y:S01]  /*59e0*/  @!P1 FMUL R37, R37, 0.5 ;  /* 0x3f00000025259820 */ /* 0x000fe20000400000 */
[--C-:B-1----:R-:W-:Y:S01]  /*59f0*/  FFMA R105, R105, R24, -R2.reuse ;  /* 0x0000001869697223 */ /* 0x102fe20000000802 */
[----:B------:R-:W1:Y:S01]  /*5a00*/  MUFU.EX2 R21, R36 ;  /* 0x0000002400157308 */ /* 0x000e620000000800 */
[----:B---3--:R-:W-:-:S04]  /*5a10*/  FFMA R41, R41, R6, -R2 ;  /* 0x0000000629297223 */ /* 0x008fc80000000802 */
[----:B------:R-:W3:Y:S01]  /*5a20*/  LDC R7, c[0x0][0x604] ;  /* 0x00018100ff077b82 */ /* 0x000ee20000000800 */
[----:B------:R-:W-:Y:S01]  /*5a30*/  @!P5 FMUL R33, R33, 0.5 ;  /* 0x3f0000002121d820 */ /* 0x000fe20000400000 */
[----:B------:R-:W-:Y:S01]  /*5a40*/  @!P4 FMUL R32, R32, 0.5 ;  /* 0x3f0000002020c820 */ /* 0x000fe20000400000 */
[----:B------:R-:W4:Y:S01]  /*5a50*/  MUFU.EX2 R37, R37 ;  /* 0x0000002500257308 */ /* 0x000f220000000800 */
[----:B------:R-:W-:Y:S01]  /*5a60*/  FSETP.GEU.AND P3, PT, R41, -126, PT ;  /* 0xc2fc00002900780b */ /* 0x000fe20003f6e000 */
[----:B--2---:R-:W-:-:S03]  /*5a70*/  FFMA R40, R40, R4, -R2 ;  /* 0x0000000428287223 */ /* 0x004fc60000000802 */
[----:B------:R-:W2:Y:S03]  /*5a80*/  LDC R6, c[0x0][0x604] ;  /* 0x00018100ff067b82 */ /* 0x000ea60000000800 */
[----:B------:R-:W3:Y:S01]  /*5a90*/  MUFU.EX2 R23, R32 ;  /* 0x0000002000177308 */ /* 0x000ee20000000800 */
[----:B------:R-:W-:Y:S01]  /*5aa0*/  FSETP.GEU.AND P2, PT, R40, -126, PT ;  /* 0xc2fc00002800780b */ /* 0x000fe20003f4e000 */
[----:B-1----:R-:W-:Y:S01]  /*5ab0*/  @!P6 FMUL R21, R21, R21 ;  /* 0x000000151515e220 */ /* 0x002fe20000400000 */
[----:B------:R-:W-:Y:S02]  /*5ac0*/  FSETP.GEU.AND P6, PT, R48, -126, PT ;  /* 0xc2fc00003000780b */ /* 0x000fe40003fce000 */
[----:B------:R-:W1:Y:S01]  /*5ad0*/  LDC R4, c[0x0][0x604] ;  /* 0x00018100ff047b82 */ /* 0x000e620000000800 */
[----:B------:R-:W-:Y:S01]  /*5ae0*/  @!P3 FMUL R41, R41, 0.5 ;  /* 0x3f0000002929b820 */ /* 0x000fe20000400000 */
[--C-:B----4-:R-:W-:Y:S01]  /*5af0*/  FFMA R44, R44, R5, -R2.reuse ;  /* 0x000000052c2c7223 */ /* 0x110fe20000000802 */
[----:B------:R-:W4:Y:S01]  /*5b00*/  MUFU.EX2 R33, R33 ;  /* 0x0000002100217308 */ /* 0x000f220000000800 */
[----:B------:R-:W-:Y:S01]  /*5b10*/  @!P1 FMUL R37, R37, R37 ;  /* 0x0000002525259220 */ /* 0x000fe20000400000 */
[----:B------:R-:W-:Y:S01]  /*5b20*/  FSETP.GEU.AND P1, PT, R49, -126, PT ;  /* 0xc2fc00003100780b */ /* 0x000fe20003f2e000 */
[----:B---3--:R-:W-:-:S03]  /*5b30*/  FFMA R52, R52, R7, -R2 ;  /* 0x0000000734347223 */ /* 0x008fc60000000802 */
[----:B------:R-:W-:Y:S01]  /*5b40*/  @!P2 FMUL R40, R40, 0.5 ;  /* 0x3f0000002828a820 */ /* 0x000fe20000400000 */
[----:B------:R-:W3:Y:S01]  /*5b50*/  LDC R5, c[0x0][0x604] ;  /* 0x00018100ff057b82 */ /* 0x000ee20000000800 */
[----:B------:R-:W1:Y:S01]  /*5b60*/  MUFU.EX2 R41, R41 ;  /* 0x0000002900297308 */ /* 0x000e620000000800 */
[----:B------:R-:W-:Y:S01]  /*5b70*/  @!P4 FMUL R23, R23, R23 ;  /* 0x000000171717c220 */ /* 0x000fe20000400000 */
[----:B------:R-:W-:Y:S01]  /*5b80*/  FSETP.GEU.AND P4, PT, R44, -126, PT ;  /* 0xc2fc00002c00780b */ /* 0x000fe20003f8e000 */
[----:B------:R-:W-:Y:S01]  /*5b90*/  @!P6 FMUL R48, R48, 0.5 ;  /* 0x3f0000003030e820 */ /* 0x000fe20000400000 */
[----:B--2---:R-:W-:-:S03]  /*5ba0*/  FFMA R56, R56, R6, -R2 ;  /* 0x0000000638387223 */ /* 0x004fc60000000802 */
[----:B------:R-:W2:Y:S01]  /*5bb0*/  LDC R7, c[0x0][0x604] ;  /* 0x00018100ff077b82 */ /* 0x000ea20000000800 */
[----:B------:R-:W3:Y:S01]  /*5bc0*/  MUFU.EX2 R18, R40 ;  /* 0x0000002800127308 */ /* 0x000ee20000000800 */
[----:B----4-:R-:W-:Y:S01]  /*5bd0*/  @!P5 FMUL R33, R33, R33 ;  /* 0x000000212121d220 */ /* 0x010fe20000400000 */
[----:B------:R-:W-:Y:S01]  /*5be0*/  @!P1 FMUL R49, R49, 0.5 ;  /* 0x3f00000031319820 */ /* 0x000fe20000400000 */
[----:B-1----:R-:W-:-:S04]  /*5bf0*/  FFMA R45, R45, R4, -R2 ;  /* 0x000000042d2d7223 */ /* 0x002fc80000000802 */
[----:B------:R-:W1:Y:S01]  /*5c00*/  LDC R4, c[0x0][0x604] ;  /* 0x00018100ff047b82 */ /* 0x000e620000000800 */
[----:B------:R-:W4:Y:S01]  /*5c10*/  MUFU.EX2 R16, R48 ;  /* 0x0000003000107308 */ /* 0x000f220000000800 */
[----:B------:R-:W-:Y:S01]  /*5c20*/  @!P3 FMUL R41, R41, R41 ;  /* 0x000000292929b220 */ /* 0x000fe20000400000 */
[----:B------:R-:W-:Y:S01]  /*5c30*/  FSETP.GEU.AND P5, PT, R45, -126, PT ;  /* 0xc2fc00002d00780b */ /* 0x000fe20003fae000 */
[----:B------:R-:W-:Y:S01]  /*5c40*/  @!P4 FMUL R44, R44, 0.5 ;  /* 0x3f0000002c2cc820 */ /* 0x000fe20000400000 */
[----:B------:R-:W-:-:S03]  /*5c50*/  FSETP.GEU.AND P3, PT, R56, -126, PT ;  /* 0xc2fc00003800780b */ /* 0x000fc60003f6e000 */
[----:B------:R-:W1:Y:S01]  /*5c60*/  LDC R6, c[0x0][0x604] ;  /* 0x00018100ff067b82 */ /* 0x000e620000000800 */
[----:B------:R-:W1:Y:S01]  /*5c70*/  MUFU.EX2 R17, R44 ;  /* 0x0000002c00117308 */ /* 0x000e620000000800 */
[----:B---3--:R-:W-:Y:S01]  /*5c80*/  @!P2 FMUL R18, R18, R18 ;  /* 0x000000121212a220 */ /* 0x008fe20000400000 */
[----:B------:R-:W-:Y:S01]  /*5c90*/  FSETP.GEU.AND P2, PT, R52, -126, PT ;  /* 0xc2fc00003400780b */ /* 0x000fe20003f4e000 */
[----:B------:R-:W-:-:S04]  /*5ca0*/  FFMA R57, R57, R5, -R2 ;  /* 0x0000000539397223 */ /* 0x000fc80000000802 */
[----:B------:R-:W-:Y:S01]  /*5cb0*/  @!P5 FMUL R45, R45, 0.5 ;  /* 0x3f0000002d2dd820 */ /* 0x000fe20000400000 */
[----:B------:R-:W3:Y:S01]  /*5cc0*/  MUFU.EX2 R49, R49 ;  /* 0x0000003100317308 */ /* 0x000ee20000000800 */
[----:B------:R-:W-:Y:S01]  /*5cd0*/  @!P3 FMUL R56, R56, 0.5 ;  /* 0x3f0000003838b820 */ /* 0x000fe20000400000 */
[----:B----4-:R-:W-:Y:S01]  /*5ce0*/  @!P6 FMUL R16, R16, R16 ;  /* 0x000000101010e220 */ /* 0x010fe20000400000 */
[----:B------:R-:W-:Y:S01]  /*5cf0*/  FSETP.GEU.AND P6, PT, R61, -126, PT ;  /* 0xc2fc00003d00780b */ /* 0x000fe20003fce000 */
[--C-:B--2---:R-:W-:Y:S01]  /*5d00*/  FFMA R65, R65, R7, -R2.reuse ;  /* 0x0000000741417223 */ /* 0x104fe20000000802 */
[----:B------:R-:W2:Y:S02]  /*5d10*/  LDC R5, c[0x0][0x604] ;  /* 0x00018100ff057b82 */ /* 0x000ea40000000800 */
[----:B------:R-:W-:Y:S01]  /*5d20*/  @!P2 FMUL R52, R52, 0.5 ;  /* 0x3f0000003434a820 */ /* 0x000fe20000400000 */
[----:B------:R-:W4:Y:S01]  /*5d30*/  MUFU.EX2 R45, R45 ;  /* 0x0000002d002d7308 */ /* 0x000f220000000800 */
[----:B-1----:R-:W-:Y:S01]  /*5d40*/  FFMA R60, R60, R4, -R2 ;  /* 0x000000043c3c7223 */ /* 0x002fe20000000802 */
[----:B------:R-:W-:Y:S01]  /*5d50*/  @!P4 FMUL R17, R17, R17 ;  /* 0x000000111111c220 */ /* 0x000fe20000400000 */
[----:B------:R-:W-:-:S02]  /*5d60*/  FSETP.GEU.AND P4, PT, R57, -126, PT ;  /* 0xc2fc00003900780b */ /* 0x000fc40003f8e000 */
[----:B------:R-:W1:Y:S01]  /*5d70*/  LDC R7, c[0x0][0x604] ;  /* 0x00018100ff077b82 */ /* 0x000e620000000800 */
[----:B------:R-:W-:Y:S02]  /*5d80*/  FFMA R68, R68, R6, -R2 ;  /* 0x0000000644447223 */ /* 0x000fe40000000802 */
[----:B------:R-:W2:Y:S01]  /*5d90*/  MUFU.EX2 R13, R52 ;  /* 0x00000034000d7308 */ /* 0x000ea20000000800 */
[----:B---3--:R-:W-:Y:S01]  /*5da0*/  @!P1 FMUL R49, R49, R49 ;  /* 0x0000003131319220 */ /* 0x008fe20000400000 */
[----:B------:R-:W-:Y:S01]  /*5db0*/  FSETP.GEU.AND P1, PT, R64, -126, PT ;  /* 0xc2fc00004000780b */ /* 0x000fe20003f2e000 */
[----:B------:R-:W-:Y:S02]  /*5dc0*/  @!P6 FMUL R61, R61, 0.5 ;  /* 0x3f0000003d3de820 */ /* 0x000fe40000400000 */
[----:B------:R-:W3:Y:S03]  /*5dd0*/  LDC R4, c[0x0][0x604] ;  /* 0x00018100ff047b82 */ /* 0x000ee60000000800 */
[----:B------:R-:W1:Y:S01]  /*5de0*/  MUFU.EX2 R12, R56 ;  /* 0x00000038000c7308 */ /* 0x000e620000000800 */
[----:B----4-:R-:W-:Y:S01]  /*5df0*/  @!P5 FMUL R45, R45, R45 ;  /* 0x0000002d2d2dd220 */ /* 0x010fe20000400000 */
[----:B------:R-:W-:Y:S01]  /*5e00*/  FSETP.GEU.AND P5, PT, R60, -126, PT ;  /* 0xc2fc00003c00780b */ /* 0x000fe20003fae000 */
[----:B------:R-:W-:-:S02]  /*5e10*/  @!P4 FMUL R57, R57, 0.5 ;  /* 0x3f0000003939c820 */ /* 0x000fc40000400000 */
[----:B------:R-:W4:Y:S01]  /*5e20*/  LDC R6, c[0x0][0x604] ;  /* 0x00018100ff067b82 */ /* 0x000f220000000800 */
[----:B--2---:R-:W-:Y:S01]  /*5e30*/  FFMA R69, R69, R5, -R2 ;  /* 0x0000000545457223 */ /* 0x004fe20000000802 */
[----:B------:R-:W-:Y:S01]  /*5e40*/  @!P1 FMUL R64, R64, 0.5 ;  /* 0x3f00000040409820 */ /* 0x000fe20000400000 */
[----:B------:R-:W2:Y:S01]  /*5e50*/  MUFU.EX2 R61, R61 ;  /* 0x0000003d003d7308 */ /* 0x000ea20000000800 */
[----:B------:R-:W-:Y:S01]  /*5e60*/  @!P2 FMUL R13, R13, R13 ;  /* 0x0000000d0d0da220 */ /* 0x000fe20000400000 */
[----:B------:R-:W-:-:S03]  /*5e70*/  FSETP.GEU.AND P2, PT, R65, -126, PT ;  /* 0xc2fc00004100780b */ /* 0x000fc60003f4e000 */
[----:B------:R-:W4:Y:S01]  /*5e80*/  LDC R8, c[0x0][0x604] ;  /* 0x00018100ff087b82 */ /* 0x000f220000000800 */
[--C-:B-1----:R-:W-:Y:S01]  /*5e90*/  FFMA R77, R77, R7, -R2.reuse ;  /* 0x000000074d4d7223 */ /* 0x102fe20000000802 */
[----:B------:R-:W-:Y:S01]  /*5ea0*/  @!P5 FMUL R60, R60, 0.5 ;  /* 0x3f0000003c3cd820 */ /* 0x000fe20000400000 */
[----:B------:R-:W1:Y:S01]  /*5eb0*/  MUFU.EX2 R10, R64 ;  /* 0x00000040000a7308 */ /* 0x000e620000000800 */
[----:B------:R-:W-:Y:S01]  /*5ec0*/  @!P3 FMUL R12, R12, R12 ;  /* 0x0000000c0c0cb220 */ /* 0x000fe20000400000 */
[----:B------:R-:W-:Y:S01]  /*5ed0*/  FSETP.GEU.AND P3, PT, R68, -126, PT ;  /* 0xc2fc00004400780b */ /* 0x000fe20003f6e000 */
[--C-:B---3--:R-:W-:Y:S02]  /*5ee0*/  FFMA R72, R72, R4, -R2.reuse ;  /* 0x0000000448487223 */ /* 0x108fe40000000802 */
[----:B------:R-:W3:Y:S02]  /*5ef0*/  LDC R5, c[0x0][0x604] ;  /* 0x00018100ff057b82 */ /* 0x000ee40000000800 */
[----:B------:R-:W-:Y:S01]  /*5f00*/  @!P2 FMUL R65, R65, 0.5 ;  /* 0x3f0000004141a820 */ /* 0x000fe20000400000 */
[----:B------:R-:W1:Y:S01]  /*5f10*/  MUFU.EX2 R57, R57 ;  /* 0x0000003900397308 */ /* 0x000e620000000800 */
[----:B--2---:R-:W-:Y:S01]  /*5f20*/  @!P6 FMUL R61, R61, R61 ;  /* 0x0000003d3d3de220 */ /* 0x004fe20000400000 */
[----:B------:R-:W-:Y:S01]  /*5f30*/  FSETP.GEU.AND P6, PT, R73, -126, PT ;  /* 0xc2fc00004900780b */ /* 0x000fe20003fce000 */
[----:B----4-:R-:W-:-:S02]  /*5f40*/  FFMA R80, R80, R6, -R2 ;  /* 0x0000000650507223 */ /* 0x010fc40000000802 */
[----:B------:R-:W2:Y:S02]  /*5f50*/  LDC R4, c[0x0][0x604] ;  /* 0x00018100ff047b82 */ /* 0x000ea40000000800 */
[----:B------:R-:W-:Y:S01]  /*5f60*/  @!P3 FMUL R68, R68, 0.5 ;  /* 0x3f0000004444b820 */ /* 0x000fe20000400000 */
[----:B------:R-:W4:Y:S01]  /*5f70*/  MUFU.EX2 R64, R65 ;  /* 0x0000004100407308 */ /* 0x000f220000000800 */
[----:B-1----:R-:W-:Y:S01]  /*5f80*/  @!P1 FMUL R10, R10, R10 ;  /* 0x0000000a0a0a9220 */ /* 0x002fe20000400000 */
[----:B------:R-:W-:-:S03]  /*5f90*/  FFMA R76, R76, R8, -R2 ;  /* 0x000000084c4c7223 */ /* 0x000fc60000000802 */
[----:B------:R-:W1:Y:S02]  /*5fa0*/  LDC R24, c[0x0][0x604] ;  /* 0x00018100ff187b82 */ /* 0x000e640000000800 */
[----:B------:R-:W-:Y:S01]  /*5fb0*/  @!P6 FMUL R73, R73, 0.5 ;  /* 0x3f0000004949e820 */ /* 0x000fe20000400000 */
[----:B------:R-:W2:Y:S01]  /*5fc0*/  MUFU.EX2 R11, R60 ;  /* 0x0000003c000b7308 */ /* 0x000ea20000000800 */
[----:B------:R-:W-:Y:S01]  /*5fd0*/  @!P4 FMUL R57, R57, R57 ;  /* 0x000000393939c220 */ /* 0x000fe20000400000 */
[----:B------:R-:W-:Y:S02]  /*5fe0*/  FSETP.GEU.AND P4, PT, R69, -126, PT ;  /* 0xc2fc00004500780b */ /* 0x000fe40003f8e000 */
[----:B------:R-:W-:Y:S01]  /*5ff0*/  FSETP.GEU.AND P1, PT, R76, -126, PT ;  /* 0xc2fc00004c00780b */ /* 0x000fe20003f2e000 */
[--C-:B---3--:R-:W-:Y:S01]  /*6000*/  FFMA R81, R81, R5, -R2.reuse ;  /* 0x0000000551517223 */ /* 0x108fe20000000802 */
[----:B------:R-:W3:Y:S02]  /*6010*/  LDC R27, c[0x0][0x604] ;  /* 0x00018100ff1b7b82 */ /* 0x000ee40000000800 */
[----:B------:R-:W1:Y:S01]  /*6020*/  MUFU.EX2 R9, R68 ;  /* 0x0000004400097308 */ /* 0x000e620000000800 */
[----:B----4-:R-:W-:Y:S01]  /*6030*/  @!P2 FMUL R64, R64, R64 ;  /* 0x000000404040a220 */ /* 0x010fe20000400000 */
[----:B------:R-:W-:Y:S01]  /*6040*/  FSETP.GEU.AND P2, PT, R77, -126, PT ;  /* 0xc2fc00004d00780b */ /* 0x000fe20003f4e000 */
[----:B--2---:R-:W-:-:S04]  /*6050*/  FFMA R84, R84, R4, -R2 ;  /* 0x0000000454547223 */ /* 0x004fc80000000802 */
[----:B------:R-:W-:Y:S01]  /*6060*/  @!P4 FMUL R69, R69, 0.5 ;  /* 0x3f0000004545c820 */ /* 0x000fe20000400000 */
[----:B------:R-:W2:Y:S01]  /*6070*/  MUFU.EX2 R60, R73 ;  /* 0x00000049003c7308 */ /* 0x000ea20000000800 */
[----:B------:R-:W-:Y:S01]  /*6080*/  @!P5 FMUL R11, R11, R11 ;  /* 0x0000000b0b0bd220 */ /* 0x000fe20000400000 */
[----:B------:R-:W-:Y:S01]  /*6090*/  FSETP.GEU.AND P5, PT, R72, -126, PT ;  /* 0xc2fc00004800780b */ /* 0x000fe20003fae000 */
[----:B------:R-:W-:Y:S01]  /*60a0*/  @!P1 FMUL R76, R76, 0.5 ;  /* 0x3f0000004c4c9820 */ /* 0x000fe20000400000 */
[----:B------:R-:W4:Y:S01]  /*60b0*/  LDC R5, c[0x0][0x604] ;  /* 0x00018100ff057b82 */ /* 0x000f220000000800 */
[----:B-1----:R-:W-:Y:S02]  /*60c0*/  FFMA R120, R120, R24, -R2 ;  /* 0x0000001878787223 */ /* 0x002fe40000000802 */
[----:B------:R-:W-:Y:S01]  /*60d0*/  @!P2 FMUL R77, R77, 0.5 ;  /* 0x3f0000004d4da820 */ /* 0x000fe20000400000 */
[----:B------:R-:W1:Y:S01]  /*60e0*/  MUFU.EX2 R69, R69 ;  /* 0x0000004500457308 */ /* 0x000e620000000800 */
[----:B------:R-:W-:Y:S01]  /*60f0*/  @!P3 FMUL R9, R9, R9 ;  /* 0x000000090909b220 */ /* 0x000fe20000400000 */
[----:B------:R-:W-:-:S02]  /*6100*/  FSETP.GEU.AND P3, PT, R80, -126, PT ;  /* 0xc2fc00005000780b */ /* 0x000fc40003f6e000 */
[----:B------:R-:W4:Y:S03]  /*6110*/  LDC R4, c[0x0][0x604] ;  /* 0x00018100ff047b82 */ /* 0x000f260000000800 */
[----:B------:R-:W-:Y:S01]  /*6120*/  @!P5 FMUL R72, R72, 0.5 ;  /* 0x3f0000004848d820 */ /* 0x000fe20000400000 */
[----:B------:R-:W4:Y:S01]  /*6130*/  MUFU.EX2 R77, R77 ;  /* 0x0000004d004d7308 */ /* 0x000f220000000800 */
[----:B--2---:R-:W-:Y:S01]  /*6140*/  @!P6 FMUL R60, R60, R60 ;  /* 0x0000003c3c3ce220 */ /* 0x004fe20000400000 */
[----:B------:R-:W-:Y:S01]  /*6150*/  FSETP.GEU.AND P6, PT, R88, -126, PT ;  /* 0xc2fc00005800780b */ /* 0x000fe20003fce000 */
[--C-:B---3--:R-:W-:Y:S01]  /*6160*/  FFMA R136, R136, R27, -R2.reuse ;  /* 0x0000001b88887223 */ /* 0x108fe20000000802 */
[----:B------:R-:W2:Y:S03]  /*6170*/  LDC R24, c[0x0][0x604] ;  /* 0x00018100ff187b82 */ /* 0x000ea60000000800 */
[----:B------:R-:W-:Y:S01]  /*6180*/  @!P3 FMUL R80, R80, 0.5 ;  /* 0x3f0000005050b820 */ /* 0x000fe20000400000 */
[----:B------:R-:W3:Y:S01]  /*6190*/  MUFU.EX2 R8, R72 ;  /* 0x0000004800087308 */ /* 0x000ee20000000800 */
[----:B-1----:R-:W-:Y:S01]  /*61a0*/  @!P4 FMUL R69, R69, R69 ;  /* 0x000000454545c220 */ /* 0x002fe20000400000 */
[----:B------:R-:W-:Y:S01]  /*61b0*/  FSETP.GEU.AND P4, PT, R81, -126, PT ;  /* 0xc2fc00005100780b */ /* 0x000fe20003f8e000 */
[--C-:B----4-:R-:W-:Y:S01]  /*61c0*/  FFMA R96, R96, R5, -R2.reuse ;  /* 0x0000000560607223 */ /* 0x110fe20000000802 */
[----:B------:R-:W1:Y:S03]  /*61d0*/  LDC R27, c[0x0][0x604] ;  /* 0x00018100ff1b7b82 */ /* 0x000e660000000800 */
[----:B------:R-:W-:Y:S01]  /*61e0*/  @!P6 FMUL R88, R88, 0.5 ;  /* 0x3f0000005858e820 */ /* 0x000fe20000400000 */
[----:B------:R-:W4:Y:S01]  /*61f0*/  MUFU.EX2 R6, R80 ;  /* 0x0000005000067308 */ /* 0x000f220000000800 */
[----:B------:R-:W-:Y:S01]  /*6200*/  @!P2 FMUL R77, R77, R77 ;  /* 0x0000004d4d4da220 */ /* 0x000fe20000400000 */
[----:B------:R-:W-:Y:S01]  /*6210*/  FSETP.GEU.AND P2, PT, R92, -126, PT ;  /* 0xc2fc00005c00780b */ /* 0x000fe20003f4e000 */
[--C-:B------:R-:W-:Y:S01]  /*6220*/  FFMA R97, R97, R4, -R2.reuse ;  /* 0x0000000461617223 */ /* 0x100fe20000000802 */
[----:B------:R-:W1:Y:S03]  /*6230*/  LDC R5, c[0x0][0x604] ;  /* 0x00018100ff057b82 */ /* 0x000e660000000800 */
[----:B------:R-:W-:Y:S01]  /*6240*/  @!P4 FMUL R81, R81, 0.5 ;  /* 0x3f0000005151c820 */ /* 0x000fe20000400000 */
[----:B------:R-:W1:Y:S01]  /*6250*/  MUFU.EX2 R7, R76 ;  /* 0x0000004c00077308 */ /* 0x000e620000000800 */
[----:B---3--:R-:W-:Y:S01]  /*6260*/  @!P5 FMUL R8, R8, R8 ;  /* 0x000000080808d220 */ /* 0x008fe20000400000 */
[----:B------:R-:W-:Y:S01]  /*6270*/  FSETP.GEU.AND P5, PT, R84, -126, PT ;  /* 0xc2fc00005400780b */ /* 0x000fe20003fae000 */
[----:B--2---:R-:W-:Y:S01]  /*6280*/  FFMA R129, R129, R24, -R2 ;  /* 0x0000001881817223 */ /* 0x004fe20000000802 */
[----:B------:R-:W2:Y:S03]  /*6290*/  LDC R4, c[0x0][0x604] ;  /* 0x00018100ff047b82 */ /* 0x000ea60000000800 */
[----:B------:R-:W-:Y:S01]  /*62a0*/  @!P2 FMUL R92, R92, 0.5 ;  /* 0x3f0000005c5ca820 */ /* 0x000fe20000400000 */
[----:B------:R-:W3:Y:S01]  /*62b0*/  MUFU.EX2 R88, R88 ;  /* 0x0000005800587308 */ /* 0x000ee20000000800 */
[----:B----4-:R-:W-:Y:S01]  /*62c0*/  @!P3 FMUL R6, R6, R6 ;  /* 0x000000060606b220 */ /* 0x010fe20000400000 */
[----:B------:R-:W-:-:S02]  /*62d0*/  FSETP.GEU.AND P3, PT, R93, -126, PT ;  /* 0xc2fc00005d00780b */ /* 0x000fc40003f6e000 */
[----:B------:R-:W4:Y:S01]  /*62e0*/  LDC R24, c[0x0][0x604] ;  /* 0x00018100ff187b82 */ /* 0x000f220000000800 */
[--C-:B-1----:R-:W-:Y:S02]  /*62f0*/  FFMA R141, R141, R27, -R2.reuse ;  /* 0x0000001b8d8d7223 */ /* 0x102fe40000000802 */
[----:B------:R-:W-:Y:S01]  /*6300*/  @!P5 FMUL R84, R84, 0.5 ;  /* 0x3f0000005454d820 */ /* 0x000fe20000400000 */
[----:B------:R-:W1:Y:S01]  /*6310*/  MUFU.EX2 R56, R81 ;  /* 0x0000005100387308 */ /* 0x000e620000000800 */
[----:B------:R-:W-:Y:S01]  /*6320*/  @!P1 FMUL R7, R7, R7 ;  /* 0x0000000707079220 */ /* 0x000fe20000400000 */
[----:B------:R-:W-:Y:S01]  /*6330*/  FSETP.GEU.AND P1, PT, R89, -126, PT ;  /* 0xc2fc00005900780b */ /* 0x000fe20003f2e000 */
[--C-:B------:R-:W-:Y:S01]  /*6340*/  FFMA R108, R108, R5, -R2.reuse ;  /* 0x000000056c6c7223 */ /* 0x100fe20000000802 */
[----:B------:R-:W4:Y:S03]  /*6350*/  LDC R27, c[0x0][0x604] ;  /* 0x00018100ff1b7b82 */ /* 0x000f260000000800 */
        /* <DEDUP_REMOVED lines=8> */
[----:B-1----:R-:W-:Y:S01]  /*63e0*/  @!P4 FMUL R56, R56, R56 ;  /* 0x000000383838c220 */ /* 0x002fe20000400000 */
[----:B------:R-:W-:-:S02]  /*63f0*/  FSETP.GEU.AND P4, PT, R96, -126, PT ;  /* 0xc2fc00006000780b */ /* 0x000fc40003f8e000 */
[----:B------:R-:W1:Y:S03]  /*6400*/  LDC R4, c[0x0][0x604] ;  /* 0x00018100ff047b82 */ /* 0x000e660000000800 */
[----:B------:R-:W-:Y:S01]  /*6410*/  @!P6 FMUL R100, R100, 0.5 ;  /* 0x3f0000006464e820 */ /* 0x000fe20000400000 */
[----:B------:R-:W2:Y:S01]  /*6420*/  MUFU.EX2 R92, R92 ;  /* 0x0000005c005c7308 */ /* 0x000ea20000000800 */
[----:B------:R-:W-:Y:S01]  /*6430*/  @!P5 FMUL R84, R84, R84 ;  /* 0x000000545454d220 */ /* 0x000fe20000400000 */
[----:B------:R-:W-:Y:S02]  /*6440*/  FSETP.GEU.AND P5, PT, R97, -126, PT ;  /* 0xc2fc00006100780b */ /* 0x000fe40003fae000 */
[----:B------:R-:W4:Y:S03]  /*6450*/  LDC R76, c[0x0][0x604] ;  /* 0x00018100ff4c7b82 */ /* 0x000f260000000800 */
[----:B------:R-:W-:Y:S01]  /*6460*/  @!P4 FMUL R96, R96, 0.5 ;  /* 0x3f0000006060c820 */ /* 0x000fe20000400000 */
[----:B------:R-:W1:Y:S01]  /*6470*/  MUFU.EX2 R52, R89 ;  /* 0x0000005900347308 */ /* 0x000e620000000800 */
[----:B---3--:R-:W-:Y:S01]  /*6480*/  @!P3 FMUL R93, R93, R93 ;  /* 0x0000005d5d5db220 */ /* 0x008fe20000400000 */
[----:B------:R-:W-:Y:S01]  /*6490*/  FSETP.GEU.AND P3, PT, R105, -126, PT ;  /* 0xc2fc00006900780b */ /* 0x000fe20003f6e000 */
[----:B--2---:R-:W-:-:S04]  /*64a0*/  FFMA R121, R121, R5, -R2 ;  /* 0x0000000579797223 */ /* 0x004fc80000000802 */
[----:B------:R-:W-:Y:S01]  /*64b0*/  @!P5 FMUL R97, R97, 0.5 ;  /* 0x3f0000006161d820 */ /* 0x000fe20000400000 */
[----:B------:R-:W2:Y:S01]  /*64c0*/  MUFU.EX2 R100, R100 ;  /* 0x0000006400647308 */ /* 0x000ea20000000800 */
[----:B------:R-:W-:Y:S01]  /*64d0*/  @!P2 FMUL R92, R92, R92 ;  /* 0x0000005c5c5ca220 */ /* 0x000fe20000400000 */
[----:B------:R-:W-:Y:S01]  /*64e0*/  FSETP.GEU.AND P2, PT, R104, -126, PT ;  /* 0xc2fc00006800780b */ /* 0x000fe20003f4e000 */
[----:B------:R-:W3:Y:S01]  /*64f0*/  LDC R5, c[0x0][0x604] ;  /* 0x00018100ff057b82 */ /* 0x000ee20000000800 */
[----:B-1----:R-:W-:-:S03]  /*6500*/  FFMA R124, R124, R4, -R2 ;  /* 0x000000047c7c7223 */ /* 0x002fc60000000802 */
[----:B------:R-:W-:Y:S01]  /*6510*/  @!P3 FMUL R105, R105, 0.5 ;  /* 0x3f0000006969b820 */ /* 0x000fe20000400000 */
[----:B------:R1:W4:Y:S01]  /*6520*/  MUFU.EX2 R48, R97 ;  /* 0x0000006100307308 */ /* 0x0003220000000800 */
[----:B------:R-:W-:Y:S01]  /*6530*/  @!P1 FMUL R52, R52, R52 ;  /* 0x0000003434349220 */ /* 0x000fe20000400000 */
[----:B------:R-:W-:Y:S01]  /*6540*/  FSETP.GEU.AND P1, PT, R101, -126, PT ;  /* 0xc2fc00006500780b */ /* 0x000fe20003f2e000 */
[----:B------:R-:W3:Y:S04]  /*6550*/  LDC R4, c[0x0][0x604] ;  /* 0x00018100ff047b82 */ /* 0x000ee80000000800 */
[----:B------:R-:W-:Y:S01]  /*6560*/  @!P2 FMUL R104, R104, 0.5 ;  /* 0x3f0000006868a820 */ /* 0x000fe20000400000 */
[----:B------:R-:W3:Y:S01]  /*6570*/  MUFU.EX2 R44, R105 ;  /* 0x00000069002c7308 */ /* 0x000ee20000000800 */
[----:B--2---:R-:W-:Y:S01]  /*6580*/  @!P6 FMUL R100, R100, R100 ;  /* 0x000000646464e220 */ /* 0x004fe20000400000 */
[----:B------:R-:W-:Y:S01]  /*6590*/  FSETP.GEU.AND P6, PT, R112, -126, PT ;  /* 0xc2fc00007000780b */ /* 0x000fe20003fce000 */
[----:B-1----:R-:W1:Y:S02]  /*65a0*/  LDC R97, c[0x0][0x604] ;  /* 0x00018100ff617b82 */ /* 0x002e640000000800 */
[----:B------:R-:W-:-:S02]  /*65b0*/  FADD R31, R21, R100 ;  /* 0x00000064151f7221 */ /* 0x000fc40000000000 */
[----:B------:R-:W-:Y:S01]  /*65c0*/  @!P1 FMUL R101, R101, 0.5 ;  /* 0x3f00000065659820 */ /* 0x000fe20000400000 */
[----:B------:R-:W2:Y:S01]  /*65d0*/  MUFU.EX2 R96, R96 ;  /* 0x0000006000607308 */ /* 0x000ea20000000800 */
[----:B----4-:R-:W-:Y:S01]  /*65e0*/  @!P5 FMUL R48, R48, R48 ;  /* 0x000000303030d220 */ /* 0x010fe20000400000 */
[----:B------:R-:W-:Y:S01]  /*65f0*/  FSETP.GEU.AND P5, PT, R109, -126, PT ;  /* 0xc2fc00006d00780b */ /* 0x000fe20003fae000 */
[--C-:B---3--:R-:W-:Y:S01]  /*6600*/  FFMA R132, R132, R5, -R2.reuse ;  /* 0x0000000584847223 */ /* 0x108fe20000000802 */
[----:B------:R-:W3:Y:S03]  /*6610*/  LDC R89, c[0x0][0x604] ;  /* 0x00018100ff597b82 */ /* 0x000ee60000000800 */
[----:B------:R-:W-:Y:S01]  /*6620*/  @!P6 FMUL R112, R112, 0.5 ;  /* 0x3f0000007070e820 */ /* 0x000fe20000400000 */
[----:B------:R-:W4:Y:S01]  /*6630*/  MUFU.EX2 R104, R104 ;  /* 0x0000006800687308 */ /* 0x000f220000000800 */
[----:B------:R-:W-:Y:S01]  /*6640*/  @!P3 FMUL R44, R44, R44 ;  /* 0x0000002c2c2cb220 */ /* 0x000fe20000400000 */
[----:B------:R-:W-:Y:S01]  /*6650*/  FSETP.GEU.AND P3, PT, R120, -126, PT ;  /* 0xc2fc00007800780b */ /* 0x000fe20003f6e000 */
[----:B------:R-:W-:Y:S01]  /*6660*/  FFMA R133, R133, R4, -R2 ;  /* 0x0000000485857223 */ /* 0x000fe20000000802 */
[----:B------:R-:W3:Y:S03]  /*6670*/  LDC R5, c[0x0][0x604] ;  /* 0x00018100ff057b82 */ /* 0x000ee60000000800 */
[----:B------:R-:W-:Y:S01]  /*6680*/  @!P5 FMUL R109, R109, 0.5 ;  /* 0x3f0000006d6dd820 */ /* 0x000fe20000400000 */
[----:B------:R-:W3:Y:S01]  /*6690*/  MUFU.EX2 R101, R101 ;  /* 0x0000006500657308 */ /* 0x000ee20000000800 */
[----:B--2---:R-:W-:Y:S01]  /*66a0*/  @!P4 FMUL R96, R96, R96 ;  /* 0x000000606060c220 */ /* 0x004fe20000400000 */
[----:B------:R-:W-:Y:S01]  /*66b0*/  FSETP.GEU.AND P4, PT, R108, -126, PT ;  /* 0xc2fc00006c00780b */ /* 0x000fe20003f8e000 */
[----:B-1----:R-:W-:Y:S01]  /*66c0*/  FFMA R58, R58, R97, -R0 ;  /* 0x000000613a3a7223 */ /* 0x002fe20000000800 */
[----:B------:R-:W1:Y:S03]  /*66d0*/  LDC R4, c[0x0][0x604] ;  /* 0x00018100ff047b82 */ /* 0x000e660000000800 */
[----:B------:R-:W-:Y:S01]  /*66e0*/  @!P3 FMUL R120, R120, 0.5 ;  /* 0x3f0000007878b820 */ /* 0x000fe20000400000 */
[----:B------:R-:W2:Y:S01]  /*66f0*/  MUFU.EX2 R112, R112 ;  /* 0x0000007000707308 */ /* 0x000ea20000000800 */
[----:B----4-:R-:W-:Y:S01]  /*6700*/  @!P2 FMUL R104, R104, R104 ;  /* 0x000000686868a220 */ /* 0x010fe20000400000 */
[----:B------:R-:W-:-:S02]  /*6710*/  FSETP.GEU.AND P2, PT, R116, -126, PT ;  /* 0xc2fc00007400780b */ /* 0x000fc40003f4e000 */
[----:B------:R-:W4:Y:S01]  /*6720*/  LDC R105, c[0x0][0x604] ;  /* 0x00018100ff697b82 */ /* 0x000f220000000800 */
[----:B---3--:R-:W-:Y:S02]  /*6730*/  FFMA R89, R70, R89, -R0 ;  /* 0x0000005946597223 */ /* 0x008fe40000000800 */
[----:B------:R-:W-:Y:S01]  /*6740*/  @!P4 FMUL R108, R108, 0.5 ;  /* 0x3f0000006c6cc820 */ /* 0x000fe20000400000 */
[----:B------:R-:W3:Y:S01]  /*6750*/  MUFU.EX2 R109, R109 ;  /* 0x0000006d006d7308 */ /* 0x000ee20000000800 */
[----:B------:R-:W-:Y:S01]  /*6760*/  @!P1 FMUL R101, R101, R101 ;  /* 0x0000006565659220 */ /* 0x000fe20000400000 */
[----:B------:R-:W-:Y:S01]  /*6770*/  FSETP.GEU.AND P1, PT, R113, -126, PT ;  /* 0xc2fc00007100780b */ /* 0x000fe20003f2e000 */
[--C-:B------:R-:W-:Y:S01]  /*6780*/  FFMA R137, R137, R5, -R2.reuse ;  /* 0x0000000589897223 */ /* 0x100fe20000000802 */
[--C-:B------:R-:W-:Y:S01]  /*6790*/  FFMA R5, R53, R24, -R2.reuse ;  /* 0x0000001835057223 */ /* 0x100fe20000000802 */
[----:B------:R-:W4:Y:S02]  /*67a0*/  LDC R70, c[0x0][0x604] ;  /* 0x00018100ff467b82 */ /* 0x000f240000000800 */
[----:B------:R-:W-:Y:S01]  /*67b0*/  @!P2 FMUL R116, R116, 0.5 ;  /* 0x3f0000007474a820 */ /* 0x000fe20000400000 */
[----:B------:R-:W3:Y:S01]  /*67c0*/  MUFU.EX2 R120, R120 ;  /* 0x0000007800787308 */ /* 0x000ee20000000800 */
[----:B--2---:R-:W-:Y:S01]  /*67d0*/  @!P6 FMUL R112, R112, R112 ;  /* 0x000000707070e220 */ /* 0x004fe20000400000 */
[----:B------:R-:W-:Y:S01]  /*67e0*/  FSETP.GEU.AND P6, PT, R125, -126, PT ;  /* 0xc2fc00007d00780b */ /* 0x000fe20003fce000 */
[--C-:B-1----:R-:W-:Y:S01]  /*67f0*/  FFMA R140, R140, R4, -R2.reuse ;  /* 0x000000048c8c7223 */ /* 0x102fe20000000802 */
[----:B------:R-:W-:Y:S01]  /*6800*/  FFMA R4, R85, R26, -R2 ;  /* 0x0000001a55047223 */ /* 0x000fe20000000802 */
[----:B------:R-:W-:-:S02]  /*6810*/  FADD R26, R3, R88 ;  /* 0x00000058031a7221 */ /* 0x000fc40000000000 */
[----:B------:R-:W-:Y:S01]  /*6820*/  @!P1 FMUL R113, R113, 0.5 ;  /* 0x3f00000071719820 */ /* 0x000fe20000400000 */
[----:B------:R-:W1:Y:S01]  /*6830*/  MUFU.EX2 R108, R108 ;  /* 0x0000006c006c7308 */ /* 0x000e620000000800 */
[----:B---3--:R-:W-:Y:S01]  /*6840*/  @!P5 FMUL R109, R109, R109 ;  /* 0x0000006d6d6dd220 */ /* 0x008fe20000400000 */
[----:B------:R-:W-:Y:S01]  /*6850*/  FSETP.GEU.AND P5, PT, R124, -126, PT ;  /* 0xc2fc00007c00780b */ /* 0x000fe20003fae000 */
[----:B------:R-:W-:Y:S01]  /*6860*/  FFMA R3, R117, R28, -R2 ;  /* 0x0000001c75037223 */ /* 0x000fe20000000802 */
[----:B------:R-:W2:Y:S03]  /*6870*/  LDC R85, c[0x0][0x604] ;  /* 0x00018100ff557b82 */ /* 0x000ea60000000800 */
[----:B------:R-:W-:Y:S01]  /*6880*/  @!P6 FMUL R125, R125, 0.5 ;  /* 0x3f0000007d7de820 */ /* 0x000fe20000400000 */
[----:B------:R-:W3:Y:S01]  /*6890*/  MUFU.EX2 R116, R116 ;  /* 0x0000007400747308 */ /* 0x000ee20000000800 */
[----:B------:R-:W-:Y:S01]  /*68a0*/  @!P3 FMUL R120, R120, R120 ;  /* 0x000000787878b220 */ /* 0x000fe20000400000 */
[----:B------:R-:W-:-:S02]  /*68b0*/  FSETP.GEU.AND P3, PT, R132, -126, PT ;  /* 0xc2fc00008400780b */ /* 0x000fc40003f6e000 */
[----:B------:R-:W2:Y:S01]  /*68c0*/  LDC R117, c[0x0][0x604] ;  /* 0x00018100ff757b82 */ /* 0x000ea20000000800 */
[----:B------:R-:W-:Y:S01]  /*68d0*/  FADD R24, R12, R120 ;  /* 0x000000780c187221 */ /* 0x000fe20000000000 */
[----:B----4-:R-:W-:Y:S01]  /*68e0*/  FFMA R110, R110, R70, -R0 ;  /* 0x000000466e6e7223 */ /* 0x010fe20000000800 */
[----:B------:R-:W-:Y:S01]  /*68f0*/  @!P5 FMUL R124, R124, 0.5 ;  /* 0x3f0000007c7cd820 */ /* 0x000fe20000400000 */
[----:B------:R4:W4:Y:S01]  /*6900*/  MUFU.EX2 R40, R113 ;  /* 0x0000007100287308 */ /* 0x0009220000000800 */
[----:B-1----:R-:W-:Y:S01]  /*6910*/  @!P4 FMUL R108, R108, R108 ;  /* 0x0000006c6c6cc220 */ /* 0x002fe20000400000 */
[----:B------:R-:W-:Y:S01]  /*6920*/  FSETP.GEU.AND P4, PT, R121, -126, PT ;  /* 0xc2fc00007900780b */ /* 0x000fe20003f8e000 */
[----:B------:R-:W-:Y:S01]  /*6930*/  FADD R72, R26, R24 ;  /* 0x000000181a487221 */ /* 0x000fe20000000000 */
[----:B------:R-:W-:Y:S01]  /*6940*/  FADD R24, R20, R52 ;  /* 0x0000003414187221 */ /* 0x000fe20000000000 */
[----:B------:R-:W1:Y:S01]  /*6950*/  LDC R26, c[0x0][0x604] ;  /* 0x00018100ff1a7b82 */ /* 0x000e620000000800 */
[----:B------:R-:W-:Y:S01]  /*6960*/  F2FP.F16.F32.PACK_AB R52, R52, R88 ;  /* 0x000000583434723e */ /* 0x000fe200000000ff */
[----:B------:R-:W-:Y:S01]  /*6970*/  @!P3 FMUL R132, R132, 0.5 ;  /* 0x3f0000008484b820 */ /* 0x000fe20000400000 */
[----:B------:R-:W4:Y:S01]  /*6980*/  MUFU.EX2 R125, R125 ;  /* 0x0000007d007d7308 */ /* 0x000f220000000800 */
[----:B---3--:R-:W-:Y:S01]  /*6990*/  @!P2 FMUL R116, R116, R116 ;  /* 0x000000747474a220 */ /* 0x008fe20000400000 */
[----:B------:R-:W-:Y:S01]  /*69a0*/  FSETP.GEU.AND P2, PT, R129, -126, PT ;  /* 0xc2fc00008100780b */ /* 0x000fe20003f4e000 */
[----:B--2---:R-:W-:-:S02]  /*69b0*/  FFMA R85, R38, R85, -R0 ;  /* 0x0000005526557223 */ /* 0x004fc40000000800 */
[----:B----4-:R-:W2:Y:S02]  /*69c0*/  LDC R113, c[0x0][0x604] ;  /* 0x00018100ff717b82 */ /* 0x010ea40000000800 */
[----:B------:R-:W-:Y:S01]  /*69d0*/  @!P4 FMUL R121, R121, 0.5 ;  /* 0x3f0000007979c820 */ /* 0x000fe20000400000 */
[----:B------:R-:W3:Y:S01]  /*69e0*/  MUFU.EX2 R124, R124 ;  /* 0x0000007c007c7308 */ /* 0x000ee20000000800 */
[----:B------:R-:W-:Y:S01]  /*69f0*/  @!P1 FMUL R40, R40, R40 ;  /* 0x0000002828289220 */ /* 0x000fe20000400000 */
[----:B------:R-:W-:Y:S01]  /*6a00*/  FSETP.GEU.AND P1, PT, R128, -126, PT ;  /* 0xc2fc00008000780b */ /* 0x000fe20003f2e000 */
[----:B------:R-:W-:Y:S02]  /*6a10*/  FFMA R63, R63, R117, -R0 ;  /* 0x000000753f3f7223 */ /* 0x000fe40000000800 */
[----:B------:R-:W4:Y:S02]  /*6a20*/  LDC R38, c[0x0][0x604] ;  /* 0x00018100ff267b82 */ /* 0x000f240000000800 */
[----:B------:R-:W-:Y:S01]  /*6a30*/  @!P2 FMUL R129, R129, 0.5 ;  /* 0x3f0000008181a820 */ /* 0x000fe20000400000 */
[----:B------:R3:W3:Y:S01]  /*6a40*/  MUFU.EX2 R36, R121 ;  /* 0x0000007900247308 */ /* 0x0006e20000000800 */
[----:B------:R-:W-:Y:S01]  /*6a50*/  @!P6 FMUL R125, R125, R125 ;  /* 0x0000007d7d7de220 */ /* 0x000fe20000400000 */
[----:B------:R-:W-:-:S03]  /*6a60*/  FSETP.GEU.AND P6, PT, R137, -126, PT ;  /* 0xc2fc00008900780b */ /* 0x000fc60003fce000 */
[----:B------:R-:W2:Y:S02]  /*6a70*/  LDC R70, c[0x0][0x604] ;  /* 0x00018100ff467b82 */ /* 0x000ea40000000800 */
[----:B------:R-:W-:Y:S01]  /*6a80*/  @!P1 FMUL R128, R128, 0.5 ;  /* 0x3f00000080809820 */ /* 0x000fe20000400000 */
[----:B------:R-:W1:Y:S01]  /*6a90*/  MUFU.EX2 R132, R132 ;  /* 0x0000008400847308 */ /* 0x000e620000000800 */
[----:B---3--:R-:W-:Y:S01]  /*6aa0*/  @!P5 FMUL R124, R124, R124 ;  /* 0x0000007c7c7cd220 */ /* 0x008fe20000400000 */
[----:B------:R-:W-:-:S03]  /*6ab0*/  FSETP.GEU.AND P5, PT, R136, -126, PT ;  /* 0xc2fc00008800780b */ /* 0x000fc60003fae000 */
[----:B------:R-:W3:Y:S02]  /*6ac0*/  LDC R121, c[0x0][0x604] ;  /* 0x00018100ff797b82 */ /* 0x000ee40000000800 */
[----:B------:R-:W-:Y:S01]  /*6ad0*/  @!P6 FMUL R137, R137, 0.5 ;  /* 0x3f0000008989e820 */ /* 0x000fe20000400000 */
[----:B------:R-:W1:Y:S01]  /*6ae0*/  MUFU.EX2 R32, R129 ;  /* 0x0000008100207308 */ /* 0x000e620000000800 */
[----:B------:R-:W-:Y:S01]  /*6af0*/  @!P4 FMUL R36, R36, R36 ;  /* 0x000000242424c220 */ /* 0x000fe20000400000 */
[----:B------:R-:W-:-:S03]  /*6b00*/  FSETP.GEU.AND P4, PT, R133, -126, PT ;  /* 0xc2fc00008500780b */ /* 0x000fc60003f8e000 */
[----:B------:R-:W-:Y:S01]  /*6b10*/  FADD R20, R57, R36 ;  /* 0x0000002439147221 */ /* 0x000fe20000000000 */
[----:B----4-:R-:W-:Y:S01]  /*6b20*/  FFMA R97, R67, R38, -R0 ;  /* 0x0000002643617223 */ /* 0x010fe20000000800 */
[----:B------:R-:W-:Y:S01]  /*6b30*/  @!P5 FMUL R136, R136, 0.5 ;  /* 0x3f0000008888d820 */ /* 0x000fe20000400000 */
[----:B------:R-:W4:Y:S01]  /*6b40*/  MUFU.EX2 R128, R128 ;  /* 0x0000008000807308 */ /* 0x000f220000000800 */
[----:B-1----:R-:W-:Y:S01]  /*6b50*/  @!P3 FMUL R132, R132, R132 ;  /* 0x000000848484b220 */ /* 0x002fe20000400000 */
[----:B------:R-:W-:Y:S01]  /*6b60*/  FSETP.GEU.AND P3, PT, R144, -126, PT ;  /* 0xc2fc00009000780b */ /* 0x000fe20003f6e000 */
[----:B------:R-:W-:Y:S01]  /*6b70*/  FADD R68, R24, R20 ;  /* 0x0000001418447221 */ /* 0x000fe20000000000 */
[----:B------:R-:W-:Y:S01]  /*6b80*/  FADD R24, R22, R92 ;  /* 0x0000005c16187221 */ /* 0x000fe20000000000 */
[----:B------:R-:W-:Y:S01]  /*6b90*/  FADD R20, R11, R124 ;  /* 0x0000007c0b147221 */ /* 0x000fe20000000000 */
[----:B------:R-:W-:Y:S01]  /*6ba0*/  FADD R22, R19, R93 ;  /* 0x0000005d13167221 */ /* 0x000fe20000000000 */
[----:B------:R-:W-:Y:S01]  /*6bb0*/  @!P4 FMUL R133, R133, 0.5 ;  /* 0x3f0000008585c820 */ /* 0x000fe20000400000 */
[----:B------:R-:W1:Y:S01]  /*6bc0*/  MUFU.EX2 R28, R137 ;  /* 0x00000089001c7308 */ /* 0x000e620000000800 */
[----:B------:R-:W-:Y:S01]  /*6bd0*/  @!P2 FMUL R32, R32, R32 ;  /* 0x000000202020a220 */ /* 0x000fe20000400000 */
[----:B------:R-:W-:Y:S01]  /*6be0*/  FSETP.GEU.AND P2, PT, R141, -126, PT ;  /* 0xc2fc00008d00780b */ /* 0x000fe20003f4e000 */
[----:B------:R-:W-:Y:S01]  /*6bf0*/  FADD R65, R24, R20 ;  /* 0x0000001418417221 */ /* 0x000fe20000000000 */
[--C-:B------:R-:W-:Y:S01]  /*6c00*/  FFMA R24, R145, R26, -R2.reuse ;  /* 0x0000001a91187223 */ /* 0x100fe20000000802 */
[--C-:B------:R-:W-:Y:S01]  /*6c10*/  FFMA R26, R148, R27, -R2.reuse ;  /* 0x0000001b941a7223 */ /* 0x100fe20000000802 */
[----:B------:R-:W-:Y:S01]  /*6c20*/  FFMA R2, R149, R76, -R2 ;  /* 0x0000004c95027223 */ /* 0x000fe20000000802 */
[----:B------:R-:W-:Y:S01]  /*6c30*/  @!P3 FMUL R144, R144, 0.5 ;  /* 0x3f0000009090b820 */ /* 0x000fe20000400000 */
[----:B------:R-:W2:Y:S01]  /*6c40*/  MUFU.EX2 R133, R133 ;  /* 0x0000008500857308 */ /* 0x000ea20000000800 */
[----:B----4-:R-:W-:Y:S01]  /*6c50*/  @!P1 FMUL R128, R128, R128 ;  /* 0x0000008080809220 */ /* 0x010fe20000400000 */
[----:B------:R-:W-:Y:S01]  /*6c60*/  FSETP.GEU.AND P1, PT, R140, -126, PT ;  /* 0xc2fc00008c00780b */ /* 0x000fe20003f2e000 */
[----:B------:R-:W-:Y:S01]  /*6c70*/  FADD R19, R61, R125 ;  /* 0x0000007d3d137221 */ /* 0x000fe20000000000 */
[----:B------:R-:W-:Y:S01]  /*6c80*/  FADD R27, R23, R96 ;  /* 0x00000060171b7221 */ /* 0x000fe20000000000 */
[----:B------:R-:W-:Y:S01]  /*6c90*/  FADD R20, R10, R128 ;  /* 0x000000800a147221 */ /* 0x000fe20000000000 */
[----:B------:R-:W-:Y:S01]  /*6ca0*/  FADD R29, R9, R132 ;  /* 0x00000084091d7221 */ /* 0x000fe20000000000 */
        /* <DEDUP_REMOVED lines=10> */
[----:B--2---:R-:W-:Y:S01]  /*6d50*/  @!P4 FMUL R133, R133, R133 ;  /* 0x000000858585c220 */ /* 0x004fe20000400000 */
[----:B------:R-:W-:Y:S01]  /*6d60*/  FSETP.GEU.AND P4, PT, R5, -126, PT ;  /* 0xc2fc00000500780b */ /* 0x000fe20003f8e000 */
[----:B------:R-:W-:Y:S01]  /*6d70*/  FADD R81, R22, R19 ;  /* 0x0000001316517221 */ /* 0x000fe20000000000 */
[----:B------:R-:W-:Y:S01]  /*6d80*/  FADD R73, R31, R29 ;  /* 0x0000001d1f497221 */ /* 0x000fe20000000000 */
[----:B------:R-:W-:Y:S01]  /*6d90*/  FADD R27, R37, R101 ;  /* 0x00000065251b7221 */ /* 0x000fe20000000000 */
[----:B------:R-:W-:Y:S01]  /*6da0*/  FADD R22, R18, R104 ;  /* 0x0000006812167221 */ /* 0x000fe20000000000 */
        /* <DEDUP_REMOVED lines=28> */
[----:B------:R-:W4:Y:S01]  /*6f70*/  LDC R38, c[0x0][0x604] ;  /* 0x00018100ff267b82 */ /* 0x000f220000000800 */
[----:B------:R-:W-:Y:S01]  /*6f80*/  FFMA R134, R134, R70, -R0 ;  /* 0x0000004686867223 */ /* 0x000fe20000000800 */
[----:B------:R-:W-:Y:S01]  /*6f90*/  FADD R22, R7, R140 ;  /* 0x0000008c07167221 */ /* 0x000fe20000000000 */
[----:B------:R-:W-:Y:S01]  /*6fa0*/  F2FP.F16.F32.PACK_AB R70, R61, R11 ;  /* 0x0000000b3d46723e */ /* 0x000fe200000000ff */
[----:B------:R-:W-:Y:S01]  /*6fb0*/  @!P3 FMUL R2, R2, 0.5 ;  /* 0x3f0000000202b820 */ /* 0x000fe20000400000 */
[----:B------:R-:W3:Y:S01]  /*6fc0*/  MUFU.EX2 R3, R3 ;  /* 0x0000000300037308 */ /* 0x000ee20000000800 */
[----:B------:R-:W-:Y:S01]  /*6fd0*/  FADD R19, R27, R22 ;  /* 0x000000161b137221 */ /* 0x000fe20000000000 */
[----:B------:R-:W-:Y:S01]  /*6fe0*/  FADD R27, R16, R112 ;  /* 0x00000070101b7221 */ /* 0x000fe20000000000 */
[----:B------:R-:W-:Y:S01]  /*6ff0*/  FADD R22, R77, R30 ;  /* 0x0000001e4d167221 */ /* 0x000fe20000000000 */
[----:B-1----:R-:W-:Y:S01]  /*7000*/  @!P6 FMUL R24, R24, R24 ;  /* 0x000000181818e220 */ /* 0x002fe20000400000 */
[----:B------:R-:W-:Y:S01]  /*7010*/  FADD R65, R65, R19 ;  /* 0x0000001341417221 */ /* 0x000fe20000000000 */
[----:B------:R-:W-:Y:S01]  /*7020*/  FADD R19, R27, R20 ;  /* 0x000000141b137221 */ /* 0x000fe20000000000 */
[----:B------:R-:W-:Y:S01]  /*7030*/  @!P1 FMUL R26, R26, 0.5 ;  /* 0x3f0000001a1a9820 */ /* 0x000fe20000400000 */
[----:B------:R-:W1:Y:S01]  /*7040*/  MUFU.EX2 R4, R4 ;  /* 0x0000000400047308 */ /* 0x000e620000000800 */
[----:B------:R-:W-:Y:S01]  /*7050*/  FADD R31, R29, R22 ;  /* 0x000000161d1f7221 */ /* 0x000fe20000000000 */
[----:B------:R-:W-:Y:S01]  /*7060*/  FADD R22, R49, R40 ;  /* 0x0000002831167221 */ /* 0x000fe20000000000 */
[----:B------:R-:W-:Y:S01]  /*7070*/  FADD R20, R56, R24 ;  /* 0x0000001838147221 */ /* 0x000fe20000000000 */
[----:B--2---:R-:W-:Y:S01]  /*7080*/  @!P4 FMUL R5, R5, R5 ;  /* 0x000000050505c220 */ /* 0x004fe20000400000 */
[----:B------:R-:W-:Y:S01]  /*7090*/  FADD R53, R53, R31 ;  /* 0x0000001f35357221 */ /* 0x000fe20000000000 */
[----:B------:R-:W-:Y:S01]  /*70a0*/  FADD R29, R13, R116 ;  /* 0x000000740d1d7221 */ /* 0x000fe20000000000 */
[----:B------:R-:W-:Y:S01]  /*70b0*/  FADD R20, R22, R20 ;  /* 0x0000001416147221 */ /* 0x000fe20000000000 */
[----:B------:R-:W2:Y:S01]  /*70c0*/  MUFU.EX2 R2, R2 ;  /* 0x0000000200027308 */ /* 0x000ea20000000800 */
[----:B---3--:R-:W-:Y:S01]  /*70d0*/  @!P2 FMUL R3, R3, R3 ;  /* 0x000000030303a220 */ /* 0x008fe20000400000 */
[----:B------:R-:W-:Y:S01]  /*70e0*/  FADD R31, R80, R19 ;  /* 0x00000013501f7221 */ /* 0x000fe20000000000 */
[----:B------:R-:W-:Y:S01]  /*70f0*/  FADD R22, R81, R20 ;  /* 0x0000001451167221 */ /* 0x000fe20000000000 */
[----:B------:R-:W3:Y:S01]  /*7100*/  LDC R80, c[0x0][0x604] ;  /* 0x00018100ff507b82 */ /* 0x000ee20000000800 */
[----:B------:R-:W-:Y:S01]  /*7110*/  FADD R20, R5, R3 ;  /* 0x0000000305147221 */ /* 0x000fe20000000000 */
[----:B----4-:R-:W-:Y:S01]  /*7120*/  FFMA R91, R91, R38, -R0 ;  /* 0x000000265b5b7223 */ /* 0x010fe20000000800 */
[----:B------:R-:W-:Y:S01]  /*7130*/  FADD R22, R68, R22 ;  /* 0x0000001644167221 */ /* 0x000fe20000000000 */
[----:B------:R-:W4:Y:S01]  /*7140*/  MUFU.EX2 R26, R26 ;  /* 0x0000001a001a7308 */ /* 0x000f220000000800 */
[----:B-1----:R-:W-:Y:S01]  /*7150*/  @!P5 FMUL R4, R4, R4 ;  /* 0x000000040404d220 */ /* 0x002fe20000400000 */
[----:B------:R-:W-:-:S02]  /*7160*/  F2FP.F16.F32.PACK_AB R64, R64, R10 ;  /* 0x0000000a4040723e */ /* 0x000fc400000000ff */
[----:B------:R-:W1:Y:S01]  /*7170*/  LDC R68, c[0x0][0x604] ;  /* 0x00018100ff447b82 */ /* 0x000e620000000800 */
[----:B------:R-:W-:Y:S02]  /*7180*/  F2FP.F16.F32.PACK_AB R60, R60, R8 ;  /* 0x000000083c3c723e */ /* 0x000fe400000000ff */
[----:B------:R-:W-:Y:S01]  /*7190*/  F2FP.F16.F32.PACK_AB R56, R56, R6 ;  /* 0x000000063838723e */ /* 0x000fe200000000ff */
[----:B--2---:R-:W-:Y:S01]  /*71a0*/  @!P3 FMUL R2, R2, R2 ;  /* 0x000000020202b220 */ /* 0x004fe20000400000 */
[----:B------:R-:W-:-:S03]  /*71b0*/  F2FP.F16.F32.PACK_AB R48, R48, R96 ;  /* 0x000000603030723e */ /* 0x000fc600000000ff */
[----:B------:R-:W2:Y:S01]  /*71c0*/  LDC R81, c[0x0][0x604] ;  /* 0x00018100ff517b82 */ /* 0x000ea20000000800 */
[----:B------:R-:W-:Y:S01]  /*71d0*/  FADD R235, R4, R2 ;  /* 0x0000000204eb7221 */ /* 0x000fe20000000000 */
[----:B------:R-:W-:Y:S02]  /*71e0*/  F2FP.F16.F32.PACK_AB R44, R44, R104 ;  /* 0x000000682c2c723e */ /* 0x000fe400000000ff */
[----:B------:R-:W-:Y:S01]  /*71f0*/  F2FP.F16.F32.PACK_AB R40, R40, R112 ;  /* 0x000000702828723e */ /* 0x000fe200000000ff */
[----:B----4-:R-:W-:Y:S01]  /*7200*/  @!P1 FMUL R26, R26, R26 ;  /* 0x0000001a1a1a9220 */ /* 0x010fe20000400000 */
[----:B------:R-:W-:Y:S01]  /*7210*/  FADD R235, R20, R235 ;  /* 0x000000eb14eb7221 */ /* 0x000fe20000000000 */
[----:B------:R-:W-:Y:S01]  /*7220*/  FSETP.GEU.AND P1, PT, R58, -126, PT ;  /* 0xc2fc00003a00780b */ /* 0x000fe20003f2e000 */
[----:B------:R-:W4:Y:S01]  /*7230*/  LDC R20, c[0x0][0x604] ;  /* 0x00018100ff147b82 */ /* 0x000f220000000800 */
[----:B------:R-:W-:Y:S01]  /*7240*/  FADD R27, R84, R26 ;  /* 0x0000001a541b7221 */ /* 0x000fe20000000000 */
[----:B------:R-:W-:Y:S01]  /*7250*/  FADD R235, R76, R235 ;  /* 0x000000eb4ceb7221 */ /* 0x000fe20000000000 */
[--C-:B---3--:R-:W-:Y:S01]  /*7260*/  FFMA R55, R55, R80, -R0.reuse ;  /* 0x0000005037377223 */ /* 0x108fe20000000800 */
[----:B------:R-:W-:Y:S01]  /*7270*/  F2FP.F16.F32.PACK_AB R36, R36, R120 ;  /* 0x000000782424723e */ /* 0x000fe200000000ff */
[----:B------:R-:W-:Y:S01]  /*7280*/  FADD R19, R29, R27 ;  /* 0x0000001b1d137221 */ /* 0x000fe20000000000 */
[----:B------:R-:W-:Y:S01]  /*7290*/  FADD R27, R72, R31 ;  /* 0x0000001f481b7221 */ /* 0x000fe20000000000 */
[----:B------:R-:W-:Y:S01]  /*72a0*/  FADD R235, R53, R235 ;  /* 0x000000eb35eb7221 */ /* 0x000fe20000000000 */
[----:B------:R-:W3:Y:S01]  /*72b0*/  LDC R31, c[0x0][0x604] ;  /* 0x00018100ff1f7b82 */ /* 0x000ee20000000800 */
[----:B------:R-:W-:Y:S01]  /*72c0*/  FADD R19, R73, R19 ;  /* 0x0000001349137221 */ /* 0x000fe20000000000 */
[----:B-1----:R-:W-:Y:S01]  /*72d0*/  FFMA R39, R39, R68, -R0 ;  /* 0x0000004427277223 */ /* 0x002fe20000000800 */
[----:B------:R-:W-:Y:S01]  /*72e0*/  FADD R235, R22, R235 ;  /* 0x000000eb16eb7221 */ /* 0x000fe20000000000 */
[----:B------:R-:W-:Y:S01]  /*72f0*/  @!P1 FMUL R58, R58, 0.5 ;  /* 0x3f0000003a3a9820 */ /* 0x000fe20000400000 */
[----:B------:R-:W-:Y:S01]  /*7300*/  FADD R19, R65, R19 ;  /* 0x0000001341137221 */ /* 0x000fe20000000000 */
[----:B------:R-:W-:-:S02]  /*7310*/  F2FP.F16.F32.PACK_AB R32, R32, R128 ;  /* 0x000000802020723e */ /* 0x000fc400000000ff */
[----:B------:R-:W1:Y:S01]  /*7320*/  LDC R29, c[0x0][0x604] ;  /* 0x00018100ff1d7b82 */ /* 0x000e620000000800 */
[----:B------:R-:W-:Y:S01]  /*7330*/  FADD R19, R27, R19 ;  /* 0x000000131b137221 */ /* 0x000fe20000000000 */
[--C-:B--2---:R-:W-:Y:S01]  /*7340*/  FFMA R51, R51, R81, -R0.reuse ;  /* 0x0000005133337223 */ /* 0x104fe20000000800 */
[----:B------:R-:W-:Y:S02]  /*7350*/  F2FP.F16.F32.PACK_AB R28, R28, R136 ;  /* 0x000000881c1c723e */ /* 0x000fe400000000ff */
[----:B------:R-:W-:Y:S01]  /*7360*/  FADD R235, R19, R235 ;  /* 0x000000eb13eb7221 */ /* 0x000fe20000000000 */
[----:B------:R-:W-:Y:S01]  /*7370*/  F2FP.F16.F32.PACK_AB R30, R30, R140 ;  /* 0x0000008c1e1e723e */ /* 0x000fe200000000ff */
[----:B----4-:R-:W-:Y:S01]  /*7380*/  FFMA R20, R34, R20, -R0 ;  /* 0x0000001422147223 */ /* 0x010fe20000000800 */
[----:B------:R-:W2:Y:S02]  /*7390*/  LDC R72, c[0x0][0x604] ;  /* 0x00018100ff487b82 */ /* 0x000ea40000000800 */
[----:B------:R-:W-:Y:S01]  /*73a0*/  STL [R1+0x7bc], R235 ;  /* 0x0007bceb01007387 */ /* 0x000fe20000100800 */
[----:B------:R-:W-:-:S02]  /*73b0*/  F2FP.F16.F32.PACK_AB R24, R24, R144 ;  /* 0x000000901818723e */ /* 0x000fc400000000ff */
[----:B------:R-:W-:Y:S01]  /*73c0*/  F2FP.F16.F32.PACK_AB R26, R2, R26 ;  /* 0x0000001a021a723e */ /* 0x000fe200000000ff */
[--C-:B---3--:R-:W-:Y:S02]  /*73d0*/  FFMA R27, R42, R31, -R0.reuse ;  /* 0x0000001f2a1b7223 */ /* 0x108fe40000000800 */
[----:B------:R-:W3:Y:S01]  /*73e0*/  LDC R34, c[0x0][0x604] ;  /* 0x00018100ff227b82 */ /* 0x000ee20000000800 */
[----:B-1----:R-:W-:-:S07]  /*73f0*/  FFMA R35, R35, R29, -R0 ;  /* 0x0000001d23237223 */ /* 0x002fce0000000800 */
[----:B------:R-:W1:Y:S08]  /*7400*/  LDC R53, c[0x0][0x604] ;  /* 0x00018100ff357b82 */ /* 0x000e700000000800 */
[----:B------:R-:W4:Y:S01]  /*7410*/  LDC R73, c[0x0][0x604] ;  /* 0x00018100ff497b82 */ /* 0x000f220000000800 */
[----:B--2---:R-:W-:-:S07]  /*7420*/  FFMA R22, R46, R72, -R0 ;  /* 0x000000482e167223 */ /* 0x004fce0000000800 */
[----:B------:R-:W2:Y:S01]  /*7430*/  LDC R42, c[0x0][0x604] ;  /* 0x00018100ff2a7b82 */ /* 0x000ea20000000800 */
[----:B---3--:R-:W-:-:S07]  /*7440*/  FFMA R67, R71, R34, -R0 ;  /* 0x0000002247437223 */ /* 0x008fce0000000800 */
[----:B------:R-:W3:Y:S01]  /*7450*/  LDC R19, c[0x0][0x604] ;  /* 0x00018100ff137b82 */ /* 0x000ee20000000800 */
[----:B-1----:R-:W-:-:S07]  /*7460*/  FFMA R29, R54, R53, -R0 ;  /* 0x00000035361d7223 */ /* 0x002fce0000000800 */
[----:B------:R-:W1:Y:S01]  /*7470*/  LDC R65, c[0x0][0x604] ;  /* 0x00018100ff417b82 */ /* 0x000e620000000800 */
[----:B----4-:R-:W-:-:S05]  /*7480*/  FFMA R31, R50, R73, -R0 ;  /* 0x00000049321f7223 */ /* 0x010fca0000000800 */
[----:B------:R-:W-:Y:S02]  /*7490*/  STL [R1+0x1f50], R31 ;  /* 0x001f501f01007387 */ /* 0x000fe40000100800 */
[----:B------:R-:W4:Y:S01]  /*74a0*/  LDC R34, c[0x0][0x604] ;  /* 0x00018100ff227b82 */ /* 0x000f220000000800 */
[--C-:B--2---:R-:W-:Y:S01]  /*74b0*/  FFMA R122, R122, R42, -R0.reuse ;  /* 0x0000002a7a7a7223 */ /* 0x104fe20000000800 */
[----:B------:R-:W-:Y:S04]  /*74c0*/  STL [R1+0x1f54], R51 ;  /* 0x001f543301007387 */ /* 0x000fe80000100800 */
[----:B------:R-:W-:Y:S01]  /*74d0*/  FSETP.GEU.AND P3, PT, R122, -126, PT ;  /* 0xc2fc00007a00780b */ /* 0x000fe20003f6e000 */
[----:B------:R-:W-:Y:S01]  /*74e0*/  STL [R1+0x1f58], R29 ;  /* 0x001f581d01007387 */ /* 0x000fe20000100800 */
[----:B------:R-:W2:Y:S01]  /*74f0*/  LDC R46, c[0x0][0x604] ;  /* 0x00018100ff2e7b82 */ /* 0x000ea20000000800 */
[----:B---3--:R-:W-:-:S02]  /*7500*/  FFMA R90, R90, R19, -R0 ;  /* 0x000000135a5a7223 */ /* 0x008fc40000000800 */
[----:B------:R-:W-:Y:S01]  /*7510*/  STL [R1+0x1f5c], R55 ;  /* 0x001f5c3701007387 */ /* 0x000fe20000100800 */
[----:B------:R-:W3:Y:S02]  /*7520*/  MUFU.EX2 R19, R58 ;  /* 0x0000003a00137308 */ /* 0x000ee40000000800 */
[----:B------:R-:W-:Y:S02]  /*7530*/  FSETP.GEU.AND P2, PT, R90, -126, PT ;  /* 0xc2fc00005a00780b */ /* 0x000fe40003f4e000 */
[----:B------:R-:W2:Y:S01]  /*7540*/  LDC R53, c[0x0][0x604] ;  /* 0x00018100ff357b82 */ /* 0x000ea20000000800 */
[--C-:B-1----:R-:W-:Y:S01]  /*7550*/  FFMA R43, R43, R65, -R0.reuse ;  /* 0x000000412b2b7223 */ /* 0x102fe20000000800 */
[--C-:B------:R-:W-:Y:S01]  /*7560*/  FFMA R65, R59, R105, -R0.reuse ;  /* 0x000000693b417223 */ /* 0x100fe20000000800 */
[--C-:B------:R-:W-:Y:S01]  /*7570*/  FFMA R105, R66, R121, -R0.reuse ;  /* 0x0000007942697223 */ /* 0x100fe20000000800 */
[----:B------:R-:W-:Y:S01]  /*7580*/  FFMA R59, R62, R113, -R0 ;  /* 0x000000713e3b7223 */ /* 0x000fe20000000800 */
[----:B------:R-:W-:-:S02]  /*7590*/  @!P3 FMUL R122, R122, 0.5 ;  /* 0x3f0000007a7ab820 */ /* 0x000fc40000400000 */
[----:B------:R-:W-:Y:S01]  /*75a0*/  STL [R1+0x1f60], R65 ;  /* 0x001f604101007387 */ /* 0x000fe20000100800 */
[----:B------:R-:W1:Y:S01]  /*75b0*/  LDC R50, c[0x0][0x604] ;  /* 0x00018100ff327b82 */ /* 0x000e620000000800 */
[--C-:B----4-:R-:W-:Y:S02]  /*75c0*/  FFMA R99, R99, R34, -R0.reuse ;  /* 0x0000002263637223 */ /* 0x110fe40000000800 */
[----:B------:R-:W-:Y:S01]  /*75d0*/  @!P2 FMUL R90, R90, 0.5 ;  /* 0x3f0000005a5aa820 */ /* 0x000fe20000400000 */
[----:B------:R-:W4:Y:S01]  /*75e0*/  MUFU.EX2 R122, R122 ;  /* 0x0000007a007a7308 */ /* 0x000f220000000800 */
[----:B------:R-:W-:Y:S01]  /*75f0*/  STL [R1+0x1f64], R59 ;  /* 0x001f643b01007387 */ /* 0x000fe20000100800 */
[----:B---3--:R-:W-:Y:S02]  /*7600*/  @!P1 FMUL R19, R19, R19 ;  /* 0x0000001313139220 */ /* 0x008fe40000400000 */
[----:B------:R-:W3:Y:S01]  /*7610*/  LDC R68, c[0x0][0x604] ;  /* 0x00018100ff447b82 */ /* 0x000ee20000000800 */
[--C-:B--2---:R-:W-:Y:S01]  /*7620*/  FFMA R102, R102, R46, -R0.reuse ;  /* 0x0000002e66667223 */ /* 0x104fe20000000800 */
[----:B------:R-:W-:Y:S04]  /*7630*/  STL [R1+0x1f68], R63 ;  /* 0x001f683f01007387 */ /* 0x000fe80000100800 */
[----:B------:R-:W-:Y:S02]  /*7640*/  STL [R1+0x1bd0], R105 ;  /* 0x001bd06901007387 */ /* 0x000fe40000100800 */
[----:B------:R-:W2:Y:S01]  /*7650*/  LDC R129, c[0x0][0x604] ;  /* 0x00018100ff817b82 */ /* 0x000ea20000000800 */
[----:B------:R-:W-:Y:S01]  /*7660*/  FFMA R103, R103, R53, -R0 ;  /* 0x0000003567677223 */ /* 0x000fe20000000800 */
[----:B------:R-:W-:Y:S01]  /*7670*/  STL [R1+0x1bd4], R97 ;  /* 0x001bd46101007387 */ /* 0x000fe20000100800 */
[----:B------:R-:W3:Y:S01]  /*7680*/  MUFU.EX2 R53, R90 ;  /* 0x0000005a00357308 */ /* 0x000ee20000000800 */
[----:B----4-:R-:W-:-:S02]  /*7690*/  @!P3 FMUL R122, R122, R122 ;  /* 0x0000007a7a7ab220 */ /* 0x010fc40000400000 */
[----:B------:R-:W-:Y:S02]  /*76a0*/  STL [R1+0x1bd8], R89 ;  /* 0x001bd85901007387 */ /* 0x000fe40000100800 */
[----:B------:R-:W4:Y:S01]  /*76b0*/  LDC R148, c[0x0][0x604] ;  /* 0x00018100ff947b82 */ /* 0x000f220000000800 */
[--C-:B-1----:R-:W-:Y:S01]  /*76c0*/  FFMA R95, R95, R50, -R0.reuse ;  /* 0x000000325f5f7223 */ /* 0x102fe20000000800 */
[----:B------:R-:W-:Y:S06]  /*76d0*/  STL [R1+0x1bdc], R67 ;  /* 0x001bdc4301007387 */ /* 0x000fec0000100800 */
[----:B------:R-:W1:Y:S01]  /*76e0*/  LDC R145, c[0x0][0x604] ;  /* 0x00018100ff917b82 */ /* 0x000e620000000800 */
[----:B---3--:R-:W-:Y:S01]  /*76f0*/  FFMA R107, R107, R68, -R0 ;  /* 0x000000446b6b7223 */ /* 0x008fe20000000800 */
[----:B------:R-:W-:-:S06]  /*7700*/  @!P2 FMUL R53, R53, R53 ;  /* 0x000000353535a220 */ /* 0x000fcc0000400000 */
[----:B------:R-:W3:Y:S01]  /*7710*/  LDC R141, c[0x0][0x604] ;  /* 0x00018100ff8d7b82 */ /* 0x000ee20000000800 */
[----:B--2---:R-:W-:-:S07]  /*7720*/  FFMA R129, R74, R129, -R0 ;  /* 0x000000814a817223 */ /* 0x004fce0000000800 */
[----:B------:R-:W2:Y:S01]  /*7730*/  LDC R137, c[0x0][0x604] ;  /* 0x00018100ff897b82 */ /* 0x000ea20000000800 */
[----:B----4-:R-:W-:Y:S01]  /*7740*/  FFMA R148, R82, R148, -R0 ;  /* 0x0000009452947223 */ /* 0x010fe20000000800 */
[----:B------:R-:W-:-:S04]  /*7750*/  F2FP.F16.F32.PACK_AB R82, R37, R21 ;  /* 0x000000152552723e */ /* 0x000fc800000000ff */
[----:B------:R-:W-:Y:S02]  /*7760*/  STL [R1+0x1864], R148 ;  /* 0x0018649401007387 */ /* 0x000fe40000100800 */
[----:B------:R-:W4:Y:S01]  /*7770*/  LDC R66, c[0x0][0x604] ;  /* 0x00018100ff427b82 */ /* 0x000f220000000800 */
[----:B-1----:R-:W-:-:S05]  /*7780*/  FFMA R145, R83, R145, -R0 ;  /* 0x0000009153917223 */ /* 0x002fca0000000800 */
[----:B------:R-:W-:Y:S02]  /*7790*/  STL [R1+0x185c], R145 ;  /* 0x00185c9101007387 */ /* 0x000fe40000100800 */
[----:B------:R-:W1:Y:S01]  /*77a0*/  LDC R62, c[0x0][0x604] ;  /* 0x00018100ff3e7b82 */ /* 0x000e620000000800 */
[----:B---3--:R-:W-:-:S05]  /*77b0*/  FFMA R141, R86, R141, -R0 ;  /* 0x0000008d568d7223 */ /* 0x008fca0000000800 */
[----:B------:R-:W-:Y:S02]  /*77c0*/  STL [R1+0x1854], R141 ;  /* 0x0018548d01007387 */ /* 0x000fe40000100800 */
[----:B------:R-:W3:Y:S01]  /*77d0*/  LDC R54, c[0x0][0x604] ;  /* 0x00018100ff367b82 */ /* 0x000ee20000000800 */
[----:B--2---:R-:W-:-:S05]  /*77e0*/  FFMA R137, R87, R137, -R0 ;  /* 0x0000008957897223 */ /* 0x004fca0000000800 */
[----:B------:R-:W-:Y:S02]  /*77f0*/  STL [R1+0x1858], R137 ;  /* 0x0018588901007387 */ /* 0x000fe40000100800 */
[----:B------:R-:W2:Y:S01]  /*7800*/  LDC R34, c[0x0][0x604] ;  /* 0x00018100ff227b82 */ /* 0x000ea20000000800 */
[--C-:B----4-:R-:W-:Y:S01]  /*7810*/  FFMA R106, R106, R66, -R0.reuse ;  /* 0x000000426a6a7223 */ /* 0x110fe20000000800 */
[----:B------:R-:W-:Y:S06]  /*7820*/  STL [R1+0x183c], R91 ;  /* 0x00183c5b01007387 */ /* 0x000fec0000100800 */
[----:B------:R-:W4:Y:S01]  /*7830*/  LDC R38, c[0x0][0x604] ;  /* 0x00018100ff267b82 */ /* 0x000f220000000800 */
[----:B-1----:R-:W-:-:S05]  /*7840*/  FFMA R94, R94, R62, -R0 ;  /* 0x0000003e5e5e7223 */ /* 0x002fca0000000800 */
[----:B------:R-:W-:Y:S02]  /*7850*/  STL [R1+0x1840], R94 ;  /* 0x0018405e01007387 */ /* 0x000fe40000100800 */
[----:B------:R-:W1:Y:S01]  /*7860*/  LDC R42, c[0x0][0x604] ;  /* 0x00018100ff2a7b82 */ /* 0x000e620000000800 */
[--C-:B---3--:R-:W-:Y:S01]  /*7870*/  FFMA R98, R98, R54, -R0.reuse ;  /* 0x0000003662627223 */ /* 0x108fe20000000800 */
[----:B------:R-:W-:Y:S04]  /*7880*/  STL [R1+0x1844], R95 ;  /* 0x0018445f01007387 */ /* 0x000fe80000100800 */
[----:B------:R-:W-:Y:S02]  /*7890*/  STL [R1+0x14c0], R98 ;  /* 0x0014c06201007387 */ /* 0x000fe40000100800 */
[----:B------:R-:W3:Y:S01]  /*78a0*/  LDC R46, c[0x0][0x604] ;  /* 0x00018100ff2e7b82 */ /* 0x000ee20000000800 */
[----:B--2---:R-:W-:Y:S01]  /*78b0*/  FFMA R111, R111, R34, -R0 ;  /* 0x000000226f6f7223 */ /* 0x004fe20000000800 */
[----:B------:R-:W-:Y:S01]  /*78c0*/  STL [R1+0x14c4], R99 ;  /* 0x0014c46301007387 */ /* 0x000fe20000100800 */
[----:B------:R-:W-:Y:S01]  /*78d0*/  FADD R34, R25, R53 ;  /* 0x0000003519227221 */ /* 0x000fe20000000000 */
[----:B------:R-:W-:-:S02]  /*78e0*/  FADD R25, R19, R122 ;  /* 0x0000007a13197221 */ /* 0x000fc40000000000 */
[----:B------:R-:W-:Y:S02]  /*78f0*/  STL [R1+0x14c8], R102 ;  /* 0x0014c86601007387 */ /* 0x000fe40000100800 */
[----:B------:R-:W2:Y:S01]  /*7900*/  LDC R50, c[0x0][0x604] ;  /* 0x00018100ff327b82 */ /* 0x000ea20000000800 */
[--C-:B----4-:R-:W-:Y:S01]  /*7910*/  FFMA R114, R114, R38, -R0.reuse ;  /* 0x0000002672727223 */ /* 0x110fe20000000800 */
[----:B------:R-:W-:Y:S01]  /*7920*/  STL [R1+0x14cc], R103 ;  /* 0x0014cc6701007387 */ /* 0x000fe20000100800 */
[----:B------:R-:W-:Y:S01]  /*7930*/  FADD R90, R34, R25 ;  /* 0x00000019225a7221 */ /* 0x000fe20000000000 */
[----:B------:R-:W-:Y:S02]  /*7940*/  F2FP.F16.F32.PACK_AB R38, R125, R124 ;  /* 0x0000007c7d26723e */ /* 0x000fe400000000ff */
[----:B------:R-:W-:Y:S01]  /*7950*/  STL [R1+0x14e4], R106 ;  /* 0x0014e46a01007387 */ /* 0x000fe20000100800 */
[----:B------:R-:W-:Y:S01]  /*7960*/  F2FP.F16.F32.PACK_AB R34, R133, R132 ;  /* 0x000000848522723e */ /* 0x000fe200000000ff */
[----:B------:R-:W4:Y:S01]  /*7970*/  LDC R68, c[0x0][0x604] ;  /* 0x00018100ff447b82 */ /* 0x000f220000000800 */
[----:B-1----:R-:W-:Y:S01]  /*7980*/  FFMA R115, R115, R42, -R0 ;  /* 0x0000002a73737223 */ /* 0x002fe20000000800 */
[----:B------:R-:W-:Y:S01]  /*7990*/  STL [R1+0x1848], R107 ;  /* 0x0018486b01007387 */ /* 0x000fe20000100800 */
[----:B------:R-:W-:Y:S01]  /*79a0*/  F2FP.F16.F32.PACK_AB R42, R3, R116 ;  /* 0x00000074032a723e */ /* 0x000fe200000000ff */
[----:B------:R-:W-:-:S02]  /*79b0*/  VIADD R3, R248, 0x6000 ;  /* 0x00006000f8037836 */ /* 0x000fc40000000000 */
[----:B------:R-:W-:Y:S02]  /*79c0*/  STL [R1+0x184c], R110 ;  /* 0x00184c6e01007387 */ /* 0x000fe40000100800 */
[----:B------:R-:W1:Y:S01]  /*79d0*/  LDC R113, c[0x0][0x604] ;  /* 0x00018100ff717b82 */ /* 0x000e620000000800 */
[--C-:B---3--:R-:W-:Y:S01]  /*79e0*/  FFMA R118, R118, R46, -R0.reuse ;  /* 0x0000002e76767223 */ /* 0x108fe20000000800 */
[----:B------:R-:W-:Y:S01]  /*79f0*/  STL [R1+0x1850], R111 ;  /* 0x0018506f01007387 */ /* 0x000fe20000100800 */
[----:B------:R-:W-:Y:S02]  /*7a00*/  F2FP.F16.F32.PACK_AB R46, R109, R108 ;  /* 0x0000006c6d2e723e */ /* 0x000fe400000000ff */
[----:B------:R-:W-:Y:S01]  /*7a10*/  R2UR UR7, R3 ;  /* 0x00000000030772ca */ /* 0x000fe200000e0000 */
[----:B------:R-:W-:Y:S02]  /*7a20*/  STL [R1+0x10d0], R114 ;  /* 0x0010d07201007387 */ /* 0x000fe40000100800 */
[----:B------:R-:W3:Y:S01]  /*7a30*/  LDC R72, c[0x0][0x604] ;  /* 0x00018100ff487b82 */ /* 0x000ee20000000800 */
[----:B--2---:R-:W-:Y:S01]  /*7a40*/  FFMA R119, R119, R50, -R0 ;  /* 0x0000003277777223 */ /* 0x004fe20000000800 */
[----:B------:R-:W-:Y:S01]  /*7a50*/  STL [R1+0x1828], R53 ;  /* 0x0018283501007387 */ /* 0x000fe20000100800 */
[----:B------:R-:W-:-:S03]  /*7a60*/  F2FP.F16.F32.PACK_AB R50, R101, R100 ;  /* 0x000000646532723e */ /* 0x000fc600000000ff */
[----:B------:R-:W-:Y:S02]  /*7a70*/  STL [R1+0x1f6c], R19 ;  /* 0x001f6c1301007387 */ /* 0x000fe40000100800 */
[----:B------:R-:W2:Y:S01]  /*7a80*/  LDC R76, c[0x0][0x604] ;  /* 0x00018100ff4c7b82 */ /* 0x000ea20000000800 */
[--C-:B----4-:R-:W-:Y:S01]  /*7a90*/  FFMA R131, R131, R68, -R0.reuse ;  /* 0x0000004483837223 */ /* 0x110fe20000000800 */
[----:B------:R-:W-:Y:S01]  /*7aa0*/  STL [R1+0x1860], R122 ;  /* 0x0018607a01007387 */ /* 0x000fe20000100800 */
[----:B------:R-:W-:Y:S01]  /*7ab0*/  F2FP.F16.F32.PACK_AB R68, R57, R12 ;  /* 0x0000000c3944723e */ /* 0x000fe200000000ff */
[----:B------:R-:W-:Y:S02]  /*7ac0*/  UMOV UR10, UR7 ;  /* 0x00000007000a7c82 */ /* 0x000fe40008000000 */
[----:B------:R-:W-:Y:S02]  /*7ad0*/  STL [R1+0x10d4], R115 ;  /* 0x0010d47301007387 */ /* 0x000fe40000100800 */
[----:B------:R-:W4:Y:S01]  /*7ae0*/  LDC R117, c[0x0][0x604] ;  /* 0x00018100ff757b82 */ /* 0x000f220000000800 */
[--C-:B-1----:R-:W-:Y:S01]  /*7af0*/  FFMA R113, R79, R113, -R0.reuse ;  /* 0x000000714f717223 */ /* 0x102fe20000000800 */
[----:B------:R-:W-:Y:S04]  /*7b00*/  STL [R1+0x10d8], R118 ;  /* 0x0010d87601007387 */ /* 0x000fe80000100800 */
[----:B------:R-:W-:Y:S02]  /*7b10*/  STL [R1+0x10dc], R119 ;  /* 0x0010dc7701007387 */ /* 0x000fe40000100800 */
[----:B------:R-:W1:Y:S01]  /*7b20*/  LDC R74, c[0x0][0x604] ;  /* 0x00018100ff4a7b82 */ /* 0x000e620000000800 */
[--C-:B---3--:R-:W-:Y:S01]  /*7b30*/  FFMA R138, R138, R72, -R0.reuse ;  /* 0x000000488a8a7223 */ /* 0x108fe20000000800 */
[----:B------:R-:W-:Y:S01]  /*7b40*/  F2FP.F16.F32.PACK_AB R72, R49, R16 ;  /* 0x000000103148723e */ /* 0x000fe200000000ff */
[----:B------:R-:W-:Y:S04]  /*7b50*/  STL [R1+0xd18], R90 ;  /* 0x000d185a01007387 */ /* 0x000fe80000100800 */
[----:B------:R-:W-:Y:S01]  /*7b60*/  STL [R1+0xdbc], R131 ;  /* 0x000dbc8301007387 */ /* 0x000fe20000100800 */
[----:B------:R-:W3:Y:S01]  /*7b70*/  LDC R121, c[0x0][0x604] ;  /* 0x00018100ff797b82 */ /* 0x000ee20000000800 */
[----:B--2---:R-:W-:-:S02]  /*7b80*/  FFMA R47, R47, R76, -R0 ;  /* 0x0000004c2f2f7223 */ /* 0x004fc40000000800 */
[----:B------:R-:W-:Y:S04]  /*7b90*/  STL [R1+0xdc0], R134 ;  /* 0x000dc08601007387 */ /* 0x000fe80000100800 */
[----:B------:R-:W-:Y:S01]  /*7ba0*/  STL [R1+0x1f70], R72 ;  /* 0x001f704801007387 */ /* 0x000fe20000100800 */
[----:B------:R-:W2:Y:S01]  /*7bb0*/  LDC R66, c[0x0][0x604] ;  /* 0x00018100ff427b82 */ /* 0x000ea20000000800 */
[----:B----4-:R-:W-:-:S07]  /*7bc0*/  FFMA R117, R78, R117, -R0 ;  /* 0x000000754e757223 */ /* 0x010fce0000000800 */
[----:B------:R-:W4:Y:S01]  /*7bd0*/  LDC R62, c[0x0][0x604] ;  /* 0x00018100ff3e7b82 */ /* 0x000f220000000800 */
[----:B-1----:R-:W-:Y:S01]  /*7be0*/  FFMA R142, R142, R74, -R0 ;  /* 0x0000004a8e8e7223 */ /* 0x002fe20000000800 */
[----:B------:R-:W-:-:S05]  /*7bf0*/  F2FP.F16.F32.PACK_AB R74, R5, R13 ;  /* 0x0000000d054a723e */ /* 0x000fca00000000ff */
[----:B------:R-:W-:Y:S01]  /*7c00*/  STL [R1+0x1f74], R74 ;  /* 0x001f744a01007387 */ /* 0x000fe20000100800 */
[----:B------:R-:W1:Y:S01]  /*7c10*/  LDC R58, c[0x0][0x604] ;  /* 0x00018100ff3a7b82 */ /* 0x000e620000000800 */
[--C-:B---3--:R-:W-:Y:S02]  /*7c20*/  FFMA R121, R75, R121, -R0.reuse ;  /* 0x000000794b797223 */ /* 0x108fe40000000800 */
[----:B------:R-:W-:Y:S04]  /*7c30*/  STL [R1+0x1f78], R68 ;  /* 0x001f784401007387 */ /* 0x000fe80000100800 */
[----:B------:R-:W-:Y:S01]  /*7c40*/  STL [R1+0x1f7c], R70 ;  /* 0x001f7c4601007387 */ /* 0x000fe20000100800 */
[----:B------:R-:W3:Y:S01]  /*7c50*/  LDC R54, c[0x0][0x604] ;  /* 0x00018100ff367b82 */ /* 0x000ee20000000800 */
[--C-:B--2---:R-:W-:Y:S01]  /*7c60*/  FFMA R130, R130, R66, -R0.reuse ;  /* 0x0000004282827223 */ /* 0x104fe20000000800 */
[----:B------:R-:W-:Y:S01]  /*7c70*/  F2FP.F16.F32.PACK_AB R66, R69, R9 ;  /* 0x000000094542723e */ /* 0x000fe200000000ff */
[----:B------:R-:W-:Y:S04]  /*7c80*/  STL [R1+0x1be0], R64 ;  /* 0x001be04001007387 */ /* 0x000fe80000100800 */
[----:B------:R-:W-:Y:S01]  /*7c90*/  STL [R1+0x1be4], R66 ;  /* 0x001be44201007387 */ /* 0x000fe20000100800 */
[----:B------:R-:W2:Y:S01]  /*7ca0*/  LDC R79, c[0x0][0x604] ;  /* 0x00018100ff4f7b82 */ /* 0x000ea20000000800 */
[--C-:B----4-:R-:W-:Y:S01]  /*7cb0*/  FFMA R127, R127, R62, -R0.reuse ;  /* 0x0000003e7f7f7223 */ /* 0x110fe20000000800 */
[----:B------:R-:W-:Y:S01]  /*7cc0*/  F2FP.F16.F32.PACK_AB R62, R77, R7 ;  /* 0x000000074d3e723e */ /* 0x000fe200000000ff */
[----:B------:R-:W-:Y:S04]  /*7cd0*/  STL [R1+0x1be8], R60 ;  /* 0x001be83c01007387 */ /* 0x000fe80000100800 */
[----:B------:R-:W-:Y:S01]  /*7ce0*/  STL [R1+0x1bec], R62 ;  /* 0x001bec3e01007387 */ /* 0x000fe20000100800 */
[----:B------:R-:W4:Y:S01]  /*7cf0*/  LDC R80, c[0x0][0x604] ;  /* 0x00018100ff507b82 */ /* 0x000f220000000800 */
[--C-:B-1----:R-:W-:Y:S01]  /*7d00*/  FFMA R123, R123, R58, -R0.reuse ;  /* 0x0000003a7b7b7223 */ /* 0x102fe20000000800 */
[----:B------:R-:W-:Y:S01]  /*7d10*/  F2FP.F16.F32.PACK_AB R58, R4, R84 ;  /* 0x00000054043a723e */ /* 0x000fe200000000ff */
[----:B------:R-:W-:Y:S04]  /*7d20*/  STL [R1+0x182c], R56 ;  /* 0x00182c3801007387 */ /* 0x000fe80000100800 */
[----:B------:R-:W-:Y:S01]  /*7d30*/  STL [R1+0x1830], R58 ;  /* 0x0018303a01007387 */ /* 0x000fe20000100800 */
        /* <DEDUP_REMOVED lines=24> */
[----:B--2---:R-:W-:-:S03]  /*7ec0*/  FFMA R143, R143, R75, -R0 ;  /* 0x0000004b8f8f7223 */ /* 0x004fc60000000800 */
[----:B------:R-:W-:Y:S04]  /*7ed0*/  STL [R1+0xd1c], R32 ;  /* 0x000d1c2001007387 */ /* 0x000fe80000100800 */
[----:B------:R-:W-:Y:S01]  /*7ee0*/  STL [R1+0xd20], R34 ;  /* 0x000d202201007387 */ /* 0x000fe20000100800 */
[----:B----4-:R-:W-:-:S03]  /*7ef0*/  FFMA R139, R139, R73, -R0 ;  /* 0x000000498b8b7223 */ /* 0x010fc60000000800 */
[----:B------:R-:W-:Y:S04]  /*7f00*/  STL [R1+0xd24], R28 ;  /* 0x000d241c01007387 */ /* 0x000fe80000100800 */
[----:B------:R-:W-:Y:S01]  /*7f10*/  STL [R1+0xd28], R30 ;  /* 0x000d281e01007387 */ /* 0x000fe20000100800 */
[----:B-1----:R-:W-:Y:S01]  /*7f20*/  FFMA R135, R135, R71, -R0 ;  /* 0x0000004787877223 */ /* 0x002fe20000000800 */
[----:B------:R-:W-:Y:S02]  /*7f30*/  IADD3 R0, R248, 0x4080, RZ ;  /* 0x00004080f8007810 */ /* 0x000fe40007ffe0ff */
[----:B------:R-:W-:Y:S02]  /*7f40*/  STL.64 [R1+0x23e8], R150 ;  /* 0x0023e89601007387 */ /* 0x000fe40000100a00 */
[----:B------:R-:W-:-:S02]  /*7f50*/  R2UR UR6, R0 ;  /* 0x00000000000672ca */ /* 0x000fc400000e0000 */
[----:B------:R-:W-:Y:S04]  /*7f60*/  STL.64 [R1+0x23e0], R146 ;  /* 0x0023e09201007387 */ /* 0x000fe80000100a00 */
[----:B------:R-:W-:Y:S04]  /*7f70*/  STL.64 [R1+0x23d8], R142 ;  /* 0x0023d88e01007387 */ /* 0x000fe80000100a00 */
[----:B------:R-:W-:Y:S04]  /*7f80*/  STL.64 [R1+0x23d0], R138 ;  /* 0x0023d08a01007387 */ /* 0x000fe80000100a00 */
[----:B------:R-:W-:Y:S04]  /*7f90*/  STL [R1+0x23c8], R135 ;  /* 0x0023c88701007387 */ /* 0x000fe80000100800 */
[----:B------:R-:W-:Y:S04]  /*7fa0*/  STL [R1+0x23c4], R130 ;  /* 0x0023c48201007387 */ /* 0x000fe80000100800 */
[----:B------:R-:W-:Y:S04]  /*7fb0*/  STL [R1+0x23c0], R129 ;  /* 0x0023c08101007387 */ /* 0x000fe80000100800 */
[----:B------:R-:W-:Y:S04]  /*7fc0*/  STL.64 [R1+0x23b8], R126 ;  /* 0x0023b87e01007387 */ /* 0x000fe80000100a00 */
[----:B------:R-:W-:Y:S04]  /*7fd0*/  STL [R1+0x23b0], R123 ;  /* 0x0023b07b01007387 */ /* 0x000fe80000100800 */
[----:B------:R1:W-:Y:S04]  /*7fe0*/  STL [R1+0x23ac], R121 ;  /* 0x0023ac7901007387 */ /* 0x0003e80000100800 */
[----:B------:R-:W-:Y:S04]  /*7ff0*/  STL [R1+0x23a8], R117 ;  /* 0x0023a87501007387 */ /* 0x000fe80000100800 */
[----:B------:R-:W-:Y:S01]  /*8000*/  STL [R1+0x23a4], R113 ;  /* 0x0023a47101007387 */ /* 0x000fe20000100800 */
[----:B-1----:R-:W-:-:S03]  /*8010*/  WARPGROUP.ARRIVE ;  /* 0x00000000000079c5 */ /* 0x002fc60000000000 */
[----:B------:R-:W-:Y:S03]  /*8020*/  STL [R1+0x23a0], R85 ;  /* 0x0023a05501007387 */ /* 0x000fe60000100800 */
[----:B------:R-:W-:Y:S01]  /*8030*/  HGMMA.64x256x16.F32 R120, R160, gdesc[UR8].tnspB, RZ, !UPT, gsb0 ;  /* 0x43e00008a0787df0 */ /* 0x000fe2000c0008ff */
        /* <DEDUP_REMOVED lines=9> */
[----:B------:R-:W-:Y:S01]  /*80d0*/  STL [R1+0x7c4], R26 ;  /* 0x0007c41a01007387 */ /* 0x000fe20000100800 */
[----:B------:R-:W-:-:S03]  /*80e0*/  WARPGROUP.DEPBAR.LE gsb0, 0x0 ;  /* 0x00008000000079c5 */ /* 0x000fc60000010000 */
        /* <DEDUP_REMOVED lines=16> */
[----:B------:R-:W-:Y:S04]  /*81f0*/  STL.64 [R1+0x80], R152 ;  /* 0x0000809801007387 */ /* 0x000fe80000100a00 */
[----:B------:R-:W-:Y:S04]  /*8200*/  STL.64 [R1+0x88], R154 ;  /* 0x0000889a01007387 */ /* 0x000fe80000100a00 */
[----:B------:R-:W-:Y:S04]  /*8210*/  STL.64 [R1+0x90], R156 ;  /* 0x0000909c01007387 */ /* 0x000fe80000100a00 */
[----:B------:R2:W-:Y:S04]  /*8220*/  STL.64 [R1+0x98], R158 ;  /* 0x0000989e01007387 */ /* 0x0005e80000100a00 */
[----:B------:R-:W-:Y:S04]  /*8230*/  STL.64 [R1+0xa0], R160 ;  /* 0x0000a0a001007387 */ /* 0x000fe80000100a00 */
[----:B------:R-:W-:Y:S04]  /*8240*/  STL.64 [R1+0xa8], R162 ;  /* 0x0000a8a201007387 */ /* 0x000fe80000100a00 */
[----:B------:R-:W-:Y:S04]  /*8250*/  STL.64 [R1+0xb0], R164 ;  /* 0x0000b0a401007387 */ /* 0x000fe80000100a00 */
[----:B------:R-:W-:Y:S04]  /*8260*/  STL.64 [R1+0xb8], R166 ;  /* 0x0000b8a601007387 */ /* 0x000fe80000100a00 */
[----:B------:R-:W-:Y:S04]  /*8270*/  STL.64 [R1+0xc0], R168 ;  /* 0x0000c0a801007387 */ /* 0x000fe80000100a00 */
[----:B------:R-:W-:Y:S04]  /*8280*/  STL.64 [R1+0xc8], R170 ;  /* 0x0000c8aa01007387 */ /* 0x000fe80000100a00 */
[----:B------:R3:W-:Y:S04]  /*8290*/  STL.64 [R1+0xd0], R172 ;  /* 0x0000d0ac01007387 */ /* 0x0007e80000100a00 */
[----:B------:R4:W-:Y:S04]  /*82a0*/  STL.64 [R1+0xd8], R174 ;  /* 0x0000d8ae01007387 */ /* 0x0009e80000100a00 */
[----:B------:R4:W-:Y:S04]  /*82b0*/  STL.64 [R1+0xe0], R176 ;  /* 0x0000e0b001007387 */ /* 0x0009e80000100a00 */
[----:B------:R4:W-:Y:S04]  /*82c0*/  STL.64 [R1+0xe8], R178 ;  /* 0x0000e8b201007387 */ /* 0x0009e80000100a00 */
        /* <DEDUP_REMOVED lines=34> */
[----:B-1----:R-:W4:Y:S04]  /*84f0*/  LDL.LU.64 R150, [R1+0x23e8] ;  /* 0x0023e80001967983 */ /* 0x002f280000300a00 */
[----:B------:R-:W4:Y:S04]  /*8500*/  LDL.LU.64 R146, [R1+0x23e0] ;  /* 0x0023e00001927983 */ /* 0x000f280000300a00 */
[----:B------:R-:W4:Y:S04]  /*8510*/  LDL.LU.64 R142, [R1+0x23d8] ;  /* 0x0023d800018e7983 */ /* 0x000f280000300a00 */
[----:B------:R-:W4:Y:S04]  /*8520*/  LDL.LU.64 R138, [R1+0x23d0] ;  /* 0x0023d000018a7983 */ /* 0x000f280000300a00 */
[----:B------:R-:W4:Y:S04]  /*8530*/  LDL.LU R135, [R1+0x23c8] ;  /* 0x0023c80001877983 */ /* 0x000f280000300800 */
[----:B------:R-:W4:Y:S04]  /*8540*/  LDL.LU R130, [R1+0x23c4] ;  /* 0x0023c40001827983 */ /* 0x000f280000300800 */
[----:B------:R-:W4:Y:S04]  /*8550*/  LDL.LU R129, [R1+0x23c0] ;  /* 0x0023c00001817983 */ /* 0x000f280000300800 */
[----:B------:R-:W4:Y:S04]  /*8560*/  LDL.LU.64 R126, [R1+0x23b8] ;  /* 0x0023b800017e7983 */ /* 0x000f280000300a00 */
[----:B------:R-:W4:Y:S04]  /*8570*/  LDL.LU R123, [R1+0x23b0] ;  /* 0x0023b000017b7983 */ /* 0x000f280000300800 */
        /* <DEDUP_REMOVED lines=12> */
[----:B--2---:R-:W2:Y:S04]  /*8640*/  LDL.LU R159, [R1+0x4] ;  /* 0x00000400019f7983 */ /* 0x004ea80000300800 */
[----:B------:R-:W2:Y:S04]  /*8650*/  LDL.LU R122, [R1+0x8] ;  /* 0x00000800017a7983 */ /* 0x000ea80000300800 */
        /* <DEDUP_REMOVED lines=47> */
[----:B------:R-:W4:Y:S04]  /*8950*/  LDL.LU R92, [R1+0xc8] ;  /* 0x0000c800015c7983 */ /* 0x000f280000300800 */
[----:B------:R-:W2:Y:S04]  /*8960*/  LDL.LU R91, [R1+0xcc] ;  /* 0x0000cc00015b7983 */ /* 0x000ea80000300800 */
[----:B------:R-:W3:Y:S04]  /*8970*/  LDL.LU R90, [R1+0xd0] ;  /* 0x0000d000015a7983 */ /* 0x000ee80000300800 */
        /* <DEDUP_REMOVED lines=74> */
[----:B------:R-:W4:Y:S01]  /*8e20*/  LDL.LU R0, [R1+0x1fc] ;  /* 0x0001fc0001007983 */ /* 0x000f220000300800 */
[----:B---3--:R-:W-:Y:S01]  /*8e30*/  IMAD.MOV.U32 R172, RZ, RZ, R90 ;  /* 0x000000ffffac7224 */ /* 0x008fe200078e005a */
[----:B--2---:R-:W-:Y:S01]  /*8e40*/  MOV R171, R91 ;  /* 0x0000005b00ab7202 */ /* 0x004fe20000000f00 */
[----:B----4-:R-:W-:Y:S01]  /*8e50*/  IMAD.MOV.U32 R170, RZ, RZ, R92 ;  /* 0x000000ffffaa7224 */ /* 0x010fe200078e005c */
[----:B------:R-:W-:Y:S01]  /*8e60*/  STL.64 [R1+0x19f8], R150 ;  /* 0x0019f89601007387 */ /* 0x000fe20000100a00 */
[----:B------:R-:W-:Y:S01]  /*8e70*/  MOV R173, R89 ;  /* 0x0000005900ad7202 */ /* 0x000fe20000000f00 */
[----:B------:R-:W-:Y:S01]  /*8e80*/  IMAD.MOV.U32 R168, RZ, RZ, R94 ;  /* 0x000000ffffa87224 */ /* 0x000fe200078e005e */
[----:B------:R-:W-:Y:S01]  /*8e90*/  MOV R169, R93 ;  /* 0x0000005d00a97202 */ /* 0x000fe20000000f00 */
[----:B------:R-:W-:Y:S01]  /*8ea0*/  STL.64 [R1+0x19f0], R146 ;  /* 0x0019f09201007387 */ /* 0x000fe20000100a00 */
[----:B------:R-:W-:Y:S01]  /*8eb0*/  IMAD.MOV.U32 R174, RZ, RZ, R88 ;  /* 0x000000ffffae7224 */ /* 0x000fe200078e0058 */
[----:B------:R-:W-:Y:S01]  /*8ec0*/  MOV R167, R95 ;  /* 0x0000005f00a77202 */ /* 0x000fe20000000f00 */
[----:B------:R-:W-:Y:S01]  /*8ed0*/  IMAD.MOV.U32 R166, RZ, RZ, R96 ;  /* 0x000000ffffa67224 */ /* 0x000fe200078e0060 */
[----:B------:R1:W-:Y:S01]  /*8ee0*/  STL.64 [R1+0x19e8], R142 ;  /* 0x0019e88e01007387 */ /* 0x0003e20000100a00 */
[----:B------:R-:W-:Y:S01]  /*8ef0*/  MOV R175, R87 ;  /* 0x0000005700af7202 */ /* 0x000fe20000000f00 */
[----:B------:R-:W-:Y:S01]  /*8f00*/  IMAD.MOV.U32 R164, RZ, RZ, R98 ;  /* 0x000000ffffa47224 */ /* 0x000fe200078e0062 */
[----:B------:R-:W-:Y:S01]  /*8f10*/  MOV R165, R97 ;  /* 0x0000006100a57202 */ /* 0x000fe20000000f00 */
[----:B------:R-:W-:Y:S01]  /*8f20*/  STL.64 [R1+0x19e0], R138 ;  /* 0x0019e08a01007387 */ /* 0x000fe20000100a00 */
[----:B------:R-:W-:Y:S01]  /*8f30*/  IMAD.MOV.U32 R176, RZ, RZ, R86 ;  /* 0x000000ffffb07224 */ /* 0x000fe200078e0056 */
[----:B------:R-:W-:Y:S01]  /*8f40*/  MOV R163, R99 ;  /* 0x0000006300a37202 */ /* 0x000fe20000000f00 */
[----:B------:R-:W-:Y:S01]  /*8f50*/  IMAD.MOV.U32 R162, RZ, RZ, R100 ;  /* 0x000000ffffa27224 */ /* 0x000fe200078e0064 */
[----:B------:R2:W-:Y:S01]  /*8f60*/  STL [R1+0x19d8], R135 ;  /* 0x0019d88701007387 */ /* 0x0005e20000100800 */
[----:B------:R-:W-:Y:S01]  /*8f70*/  MOV R177, R84 ;  /* 0x0000005400b17202 */ /* 0x000fe20000000f00 */
[----:B------:R-:W-:Y:S01]  /*8f80*/  IMAD.MOV.U32 R160, RZ, RZ, R102 ;  /* 0x000000ffffa07224 */ /* 0x000fe200078e0066 */
[----:B------:R-:W-:Y:S01]  /*8f90*/  MOV R161, R101 ;  /* 0x0000006500a17202 */ /* 0x000fe20000000f00 */
[----:B------:R3:W-:Y:S01]  /*8fa0*/  STL [R1+0x19d4], R130 ;  /* 0x0019d48201007387 */ /* 0x0007e20000100800 */
[----:B------:R-:W-:Y:S01]  /*8fb0*/  IMAD.MOV.U32 R178, RZ, RZ, R83 ;  /* 0x000000ffffb27224 */ /* 0x000fe200078e0053 */
[----:B-1----:R-:W-:Y:S01]  /*8fc0*/  MOV R142, R148 ;  /* 0x00000094008e7202 */ /* 0x002fe20000000f00 */
[----:B------:R-:W-:Y:S01]  /*8fd0*/  IMAD.MOV.U32 R150, RZ, RZ, R112 ;  /* 0x000000ffff967224 */ /* 0x000fe200078e0070 */
[----:B------:R1:W-:Y:S01]  /*8fe0*/  STL [R1+0x19d0], R129 ;  /* 0x0019d08101007387 */ /* 0x0003e20000100800 */
[----:B------:R-:W-:Y:S01]  /*8ff0*/  MOV R179, R81 ;  /* 0x0000005100b37202 */ /* 0x000fe20000000f00 */
[----:B--2---:R-:W-:Y:S01]  /*9000*/  IMAD.MOV.U32 R135, RZ, RZ, R153 ;  /* 0x000000ffff877224 */ /* 0x004fe200078e0099 */
[----:B------:R-:W-:Y:S01]  /*9010*/  MOV R138, R152 ;  /* 0x00000098008a7202 */ /* 0x000fe20000000f00 */
[----:B------:R2:W-:Y:S01]  /*9020*/  STL.64 [R1+0x19c8], R126 ;  /* 0x0019c87e01007387 */ /* 0x0005e20000100a00 */
[----:B------:R-:W-:Y:S01]  /*9030*/  IMAD.MOV.U32 R180, RZ, RZ, R79 ;  /* 0x000000ffffb47224 */ /* 0x000fe200078e004f */
[----:B---3--:R-:W-:Y:S01]  /*9040*/  MOV R130, R154 ;  /* 0x0000009a00827202 */ /* 0x008fe20000000f00 */
[----:B------:R-:W-:Y:S01]  /*9050*/  IMAD.MOV.U32 R154, RZ, RZ, R108 ;  /* 0x000000ffff9a7224 */ /* 0x000fe200078e006c */
[----:B------:R3:W-:Y:S01]  /*9060*/  STL [R1+0x19c4], R123 ;  /* 0x0019c47b01007387 */ /* 0x0007e20000100800 */
[----:B------:R-:W-:Y:S01]  /*9070*/  MOV R181, R77 ;  /* 0x0000004d00b57202 */ /* 0x000fe20000000f00 */
[----:B-1----:R-:W-:Y:S01]  /*9080*/  IMAD.MOV.U32 R129, RZ, RZ, R155 ;  /* 0x000000ffff817224 */ /* 0x002fe200078e009b */
[----:B------:R-:W-:Y:S01]  /*9090*/  MOV R155, R107 ;  /* 0x0000006b009b7202 */ /* 0x000fe20000000f00 */
[----:B------:R1:W-:Y:S01]  /*90a0*/  STL [R1+0x19c0], R121 ;  /* 0x0019c07901007387 */ /* 0x0003e20000100800 */
[----:B------:R-:W-:Y:S01]  /*90b0*/  IMAD.MOV.U32 R182, RZ, RZ, R75 ;  /* 0x000000ffffb67224 */ /* 0x000fe200078e004b */
[----:B------:R-:W-:Y:S01]  /*90c0*/  MOV R153, R109 ;  /* 0x0000006d00997202 */ /* 0x000fe20000000f00 */
[----:B------:R-:W-:Y:S01]  /*90d0*/  IMAD.MOV.U32 R152, RZ, RZ, R110 ;  /* 0x000000ffff987224 */ /* 0x000fe200078e006e */
[----:B------:R-:W-:Y:S01]  /*90e0*/  MOV R183, R74 ;  /* 0x0000004a00b77202 */ /* 0x000fe20000000f00 */
[----:B--2---:R-:W-:Y:S01]  /*90f0*/  IMAD.MOV.U32 R126, RZ, RZ, R157 ;  /* 0x000000ffff7e7224 */ /* 0x004fe200078e009d */
[----:B---3--:R-:W-:Y:S01]  /*9100*/  MOV R123, R158 ;  /* 0x0000009e007b7202 */ /* 0x008fe20000000f00 */
[----:B------:R-:W-:Y:S01]  /*9110*/  IMAD.MOV.U32 R158, RZ, RZ, R104 ;  /* 0x000000ffff9e7224 */ /* 0x000fe200078e0068 */
[----:B------:R-:W-:Y:S01]  /*9120*/  MOV R127, R156 ;  /* 0x0000009c007f7202 */ /* 0x000fe20000000f00 */
[----:B------:R-:W-:Y:S01]  /*9130*/  IMAD.MOV.U32 R184, RZ, RZ, R73 ;  /* 0x000000ffffb87224 */ /* 0x000fe200078e0049 */
[----:B------:R-:W-:Y:S01]  /*9140*/  MOV R157, R105 ;  /* 0x00000069009d7202 */ /* 0x000fe20000000f00 */
[----:B-1----:R-:W-:Y:S01]  /*9150*/  IMAD.MOV.U32 R121, RZ, RZ, R159 ;  /* 0x000000ffff797224 */ /* 0x002fe200078e009f */
[----:B------:R-:W-:Y:S01]  /*9160*/  MOV R185, R72 ;  /* 0x0000004800b97202 */ /* 0x000fe20000000f00 */
[----:B------:R-:W-:Y:S01]  /*9170*/  IMAD.MOV.U32 R156, RZ, RZ, R106 ;  /* 0x000000ffff9c7224 */ /* 0x000fe200078e006a */
        /* <DEDUP_REMOVED lines=70> */
[----:B------:R-:W-:-:S05]  /*95e0*/  MOV R247, R0 ;  /* 0x0000000000f77202 */ /* 0x000fca0000000f00 */
        /* <DEDUP_REMOVED lines=64> */
[----:B-1----:R-:W2:Y:S04]  /*99f0*/  LDL.LU R120, [R1+0x200] ;  /* 0x0002000001787983 */ /* 0x002ea80000300800 */
        /* <DEDUP_REMOVED lines=120> */
[----:B------:R-:W2:Y:S01]  /*a180*/  LDL.LU R241, [R1+0x3e4] ;  /* 0x0003e40001f17983 */ /* 0x000ea20000300800 */
[C---:B------:R-:W-:Y:S01]  /*a190*/  FSETP.GEU.AND P1, PT, R20.reuse, -126, PT ;  /* 0xc2fc00001400780b */ /* 0x040fe20003f2e000 */
[----:B------:R-:W-:Y:S01]  /*a1a0*/  IMAD.MOV.U32 R242, RZ, RZ, R252 ;  /* 0x000000fffff27224 */ /* 0x000fe200078e00fc */
[----:B------:R-:W-:Y:S01]  /*a1b0*/  MOV R243, R251 ;  /* 0x000000fb00f37202 */ /* 0x000fe20000000f00 */
[----:B------:R-:W-:Y:S01]  /*a1c0*/  IMAD.MOV.U32 R244, RZ, RZ, R250 ;  /* 0x000000fffff47224 */ /* 0x000fe200078e00fa */
[----:B------:R-:W-:Y:S01]  /*a1d0*/  MOV R245, R249 ;  /* 0x000000f900f57202 */ /* 0x000fe20000000f00 */
[----:B------:R-:W-:Y:S01]  /*a1e0*/  IMAD.MOV.U32 R246, RZ, RZ, R15 ;  /* 0x000000fffff67224 */ /* 0x000fe200078e000f */
[----:B------:R-:W-:Y:S01]  /*a1f0*/  MOV R247, R14 ;  /* 0x0000000e00f77202 */ /* 0x000fe20000000f00 */
[----:B------:R-:W-:Y:S01]  /*a200*/  UMOV UR7, 0x40000040 ;  /* 0x4000004000077882 */ /* 0x000fe20000000000 */
[----:B------:R-:W-:Y:S04]  /*a210*/  STL [R1+0x19bc], R117 ;  /* 0x0019bc7501007387 */ /* 0x000fe80000100800 */
[----:B------:R-:W-:Y:S01]  /*a220*/  STL [R1+0x19b8], R113 ;  /* 0x0019b87101007387 */ /* 0x000fe20000100800 */
[----:B------:R-:W-:-:S04]  /*a230*/  @!P1 FMUL R20, R20, 0.5 ;  /* 0x3f00000014149820 */ /* 0x000fc80000400000 */
[----:B------:R-:W1:Y:S02]  /*a240*/  MUFU.EX2 R87, R20 ;  /* 0x0000001400577308 */ /* 0x000e640000000800 */
[----:B-1----:R-:W-:Y:S01]  /*a250*/  @!P1 FMUL R87, R87, R87 ;  /* 0x0000005757579220 */ /* 0x002fe20000400000 */
[----:B------:R-:W-:-:S04]  /*a260*/  FSETP.GEU.AND P1, PT, R35, -126, PT ;  /* 0xc2fc00002300780b */ /* 0x000fc80003f2e000 */
[----:B------:R-:W-:Y:S09]  /*a270*/  STL [R1+0xd30], R87 ;  /* 0x000d305701007387 */ /* 0x000ff20000100800 */
[----:B------:R-:W-:-:S04]  /*a280*/  @!P1 FMUL R35, R35, 0.5 ;  /* 0x3f00000023239820 */ /* 0x000fc80000400000 */
[----:B------:R-:W1:Y:S02]  /*a290*/  MUFU.EX2 R86, R35 ;  /* 0x0000002300567308 */ /* 0x000e640000000800 */
[----:B-1----:R-:W-:Y:S01]  /*a2a0*/  @!P1 FMUL R86, R86, R86 ;  /* 0x0000005656569220 */ /* 0x002fe20000400000 */
[----:B------:R-:W-:-:S04]  /*a2b0*/  FSETP.GEU.AND P1, PT, R85, -126, PT ;  /* 0xc2fc00005500780b */ /* 0x000fc80003f2e000 */
[----:B------:R-:W-:Y:S01]  /*a2c0*/  F2FP.F16.F32.PACK_AB R81, R86, R87 ;  /* 0x000000575651723e */ /* 0x000fe200000000ff */
[----:B------:R-:W-:Y:S08]  /*a2d0*/  STL [R1+0xd2c], R86 ;  /* 0x000d2c5601007387 */ /* 0x000ff00000100800 */
[----:B------:R-:W-:-:S06]  /*a2e0*/  @!P1 FMUL R85, R85, 0.5 ;  /* 0x3f00000055559820 */ /* 0x000fcc0000400000 */
[----:B------:R-:W1:Y:S02]  /*a2f0*/  MUFU.EX2 R85, R85 ;  /* 0x0000005500557308 */ /* 0x000e640000000800 */
[----:B-1----:R-:W-:Y:S01]  /*a300*/  @!P1 FMUL R85, R85, R85 ;  /* 0x0000005555559220 */ /* 0x002fe20000400000 */
[----:B------:R-:W-:-:S04]  /*a310*/  FSETP.GEU.AND P1, PT, R39, -126, PT ;  /* 0xc2fc00002700780b */ /* 0x000fc80003f2e000 */
[----:B------:R-:W-:Y:S09]  /*a320*/  STL [R1+0xd38], R85 ;  /* 0x000d385501007387 */ /* 0x000ff20000100800 */
[----:B------:R-:W-:-:S04]  /*a330*/  @!P1 FMUL R39, R39, 0.5 ;  /* 0x3f00000027279820 */ /* 0x000fc80000400000 */
[----:B------:R-:W1:Y:S02]  /*a340*/  MUFU.EX2 R84, R39 ;  /* 0x0000002700547308 */ /* 0x000e640000000800 */
[----:B-1----:R-:W-:-:S05]  /*a350*/  @!P1 FMUL R84, R84, R84 ;  /* 0x0000005454549220 */ /* 0x002fca0000400000 */
[----:B------:R-:W-:Y:S01]  /*a360*/  F2FP.F16.F32.PACK_AB R83, R84, R85 ;  /* 0x000000555453723e */ /* 0x000fe200000000ff */
[----:B------:R-:W-:Y:S03]  /*a370*/  STL [R1+0xd34], R84 ;  /* 0x000d345401007387 */ /* 0x000fe60000100800 */
[----:B--2---:R-:W-:-:S06]  /*a380*/  WARPGROUP.ARRIVE ;  /* 0x00000000000079c5 */ /* 0x004fcc0000000000 */
[----:B------:R-:W-:Y:S03]  /*a390*/  HGMMA.64x256x16.F32 R120, R80, gdesc[UR4].tnspB, R120, gsb0 ;  /* 0x43e0000450787df0 */ /* 0x000fe60008000878 */
[----:B------:R-:W-:Y:S02]  /*a3a0*/  WARPGROUP.DEPBAR.LE gsb0, 0x0 ;  /* 0x00008000000079c5 */ /* 0x000fe40000010000 */
        /* <DEDUP_REMOVED lines=64> */
[----:B-1----:R-:W2:Y:S04]  /*a7b0*/  LDL.LU.64 R246, [R1+0x2378] ;  /* 0x0023780001f67983 */ /* 0x002ea80000300a00 */
        /* <DEDUP_REMOVED lines=62> */
[----:B------:R-:W2:Y:S01]  /*aba0*/  LDL.LU.64 R120, [R1+0x2180] ;  /* 0x0021800001787983 */ /* 0x000ea20000300a00 */
[----:B------:R-:W-:Y:S01]  /*abb0*/  VIADD R0, R248, 0x6080 ;  /* 0x00006080f8007836 */ /* 0x000fe20000000000 */
[----:B------:R-:W-:-:S04]  /*abc0*/  UMOV UR7, 0x40000040 ;  /* 0x4000004000077882 */ /* 0x000fc80000000000 */
[----:B------:R-:W-:Y:S01]  /*abd0*/  R2UR UR6, R0 ;  /* 0x00000000000672ca */ /* 0x000fe200000e0000 */
[----:B--2---:R-:W-:-:S12]  /*abe0*/  WARPGROUP.ARRIVE ;  /* 0x00000000000079c5 */ /* 0x004fd80000000000 */
        /* <DEDUP_REMOVED lines=130> */
[----:B------:R-:W-:Y:S01]  /*b410*/  FSETP.GEU.AND P1, PT, R27, -126, PT ;  /* 0xc2fc00001b00780b */ /* 0x000fe20003f2e000 */
[----:B------:R-:W-:Y:S01]  /*b420*/  UMOV UR7, 0x40000040 ;  /* 0x4000004000077882 */ /* 0x000fe20000000000 */
[----:B------:R-:W-:-:S04]  /*b430*/  IADD3 R2, R248, 0x4100, RZ ;  /* 0x00004100f8027810 */ /* 0x000fc80007ffe0ff */
[----:B------:R-:W-:-:S07]  /*b440*/  R2UR UR6, R2 ;  /* 0x00000000020672ca */ /* 0x000fce00000e0000 */
[----:B------:R-:W-:-:S04]  /*b450*/  @!P1 FMUL R27, R27, 0.5 ;  /* 0x3f0000001b1b9820 */ /* 0x000fc80000400000 */
[----:B------:R-:W1:Y:S02]  /*b460*/  MUFU.EX2 R0, R27 ;  /* 0x0000001b00007308 */ /* 0x000e640000000800 */
[----:B-1----:R-:W-:Y:S01]  /*b470*/  @!P1 FMUL R0, R0, R0 ;  /* 0x0000000000009220 */ /* 0x002fe20000400000 */
[----:B------:R-:W-:-:S04]  /*b480*/  FSETP.GEU.AND P1, PT, R43, -126, PT ;  /* 0xc2fc00002b00780b */ /* 0x000fc80003f2e000 */
[----:B------:R1:W-:Y:S09]  /*b490*/  STL [R1+0x14e0], R0 ;  /* 0x0014e00001007387 */ /* 0x0003f20000100800 */
[----:B------:R-:W-:-:S04]  /*b4a0*/  @!P1 FMUL R43, R43, 0.5 ;  /* 0x3f0000002b2b9820 */ /* 0x000fc80000400000 */
[----:B------:R-:W3:Y:S02]  /*b4b0*/  MUFU.EX2 R82, R43 ;  /* 0x0000002b00527308 */ /* 0x000ee40000000800 */
[----:B---3--:R-:W-:Y:S01]  /*b4c0*/  @!P1 FMUL R82, R82, R82 ;  /* 0x0000005252529220 */ /* 0x008fe20000400000 */
[----:B------:R-:W-:-:S04]  /*b4d0*/  FSETP.GEU.AND P1, PT, R22, -126, PT ;  /* 0xc2fc00001600780b */ /* 0x000fc80003f2e000 */
[----:B------:R-:W-:Y:S01]  /*b4e0*/  F2FP.F16.F32.PACK_AB R77, R82, R0 ;  /* 0x00000000524d723e */ /* 0x000fe200000000ff */
[----:B------:R3:W-:Y:S08]  /*b4f0*/  STL [R1+0xd3c], R82 ;  /* 0x000d3c5201007387 */ /* 0x0007f00000100800 */
[----:B------:R-:W-:-:S04]  /*b500*/  @!P1 FMUL R22, R22, 0.5 ;  /* 0x3f00000016169820 */ /* 0x000fc80000400000 */
[----:B------:R-:W4:Y:S02]  /*b510*/  MUFU.EX2 R81, R22 ;  /* 0x0000001600517308 */ /* 0x000f240000000800 */
[----:B----4-:R-:W-:Y:S01]  /*b520*/  @!P1 FMUL R81, R81, R81 ;  /* 0x0000005151519220 */ /* 0x010fe20000400000 */
[----:B------:R-:W-:-:S04]  /*b530*/  FSETP.GEU.AND P1, PT, R47, -126, PT ;  /* 0xc2fc00002f00780b */ /* 0x000fc80003f2e000 */
[----:B------:R-:W-:Y:S09]  /*b540*/  STL [R1+0xd44], R81 ;  /* 0x000d445101007387 */ /* 0x000ff20000100800 */
[----:B------:R-:W-:-:S04]  /*b550*/  @!P1 FMUL R47, R47, 0.5 ;  /* 0x3f0000002f2f9820 */ /* 0x000fc80000400000 */
[----:B------:R-:W4:Y:S02]  /*b560*/  MUFU.EX2 R80, R47 ;  /* 0x0000002f00507308 */ /* 0x000f240000000800 */
[----:B----4-:R-:W-:-:S05]  /*b570*/  @!P1 FMUL R80, R80, R80 ;  /* 0x0000005050509220 */ /* 0x010fca0000400000 */
[----:B------:R-:W-:Y:S01]  /*b580*/  F2FP.F16.F32.PACK_AB R79, R80, R81 ;  /* 0x00000051504f723e */ /* 0x000fe200000000ff */
[----:B------:R4:W-:Y:S03]  /*b590*/  STL [R1+0xd40], R80 ;  /* 0x000d405001007387 */ /* 0x0009e60000100800 */
[----:B--2---:R-:W-:-:S06]  /*b5a0*/  WARPGROUP.ARRIVE ;  /* 0x00000000000079c5 */ /* 0x004fcc0000000000 */
[----:B------:R-:W-:Y:S03]  /*b5b0*/  HGMMA.64x256x16.F32 R120, R76, gdesc[UR4].tnspB, R120, gsb0 ;  /* 0x43e000044c787df0 */ /* 0x000fe60008000878 */
[----:B------:R-:W-:Y:S02]  /*b5c0*/  WARPGROUP.DEPBAR.LE gsb0, 0x0 ;  /* 0x00008000000079c5 */ /* 0x000fe40000010000 */
[----:B------:R-:W-:Y:S01]  /*b5d0*/  STL.64 [R1+0x2a0], R160 ;  /* 0x0002a0a001007387 */ /* 0x000fe20000100a00 */
[----:B------:R-:W-:Y:S01]  /*b5e0*/  IMAD.MOV.U32 R3, RZ, RZ, R246 ;  /* 0x000000ffff037224 */ /* 0x000fe200078e00f6 */
[----:B-1----:R-:W-:Y:S01]  /*b5f0*/  MOV R0, R247 ;  /* 0x000000f700007202 */ /* 0x002fe20000000f00 */
[----:B------:R-:W-:Y:S01]  /*b600*/  IMAD.MOV.U32 R5, RZ, RZ, R244 ;  /* 0x000000ffff057224 */ /* 0x000fe200078e00f4 */
        /* <DEDUP_REMOVED lines=12> */
[----:B------:R-:W-:Y:S01]  /*b6d0*/  STL [R1+0x2c0], R168 ;  /* 0x0002c0a801007387 */ /* 0x000fe20000100800 */
[----:B------:R-:W-:Y:S01]  /*b6e0*/  IMAD.MOV.U32 R15, RZ, RZ, R234 ;  /* 0x000000ffff0f7224 */ /* 0x000fe200078e00ea */
[----:B------:R-:W-:Y:S01]  /*b6f0*/  MOV R14, R235 ;  /* 0x000000eb000e7202 */ /* 0x000fe20000000f00 */
[----:B------:R-:W-:Y:S01]  /*b700*/  IMAD.MOV.U32 R17, RZ, RZ, R232 ;  /* 0x000000ffff117224 */ /* 0x000fe200078e00e8 */
[----:B------:R1:W-:Y:S01]  /*b710*/  STL [R1+0x2f4], R181 ;  /* 0x0002f4b501007387 */ /* 0x0003e20000100800 */
[----:B------:R-:W-:Y:S01]  /*b720*/  MOV R16, R233 ;  /* 0x000000e900107202 */ /* 0x000fe20000000f00 */
[----:B------:R-:W-:Y:S01]  /*b730*/  IMAD.MOV.U32 R20, RZ, RZ, R230 ;  /* 0x000000ffff147224 */ /* 0x000fe200078e00e6 */
[----:B------:R-:W-:Y:S01]  /*b740*/  MOV R18, R231 ;  /* 0x000000e700127202 */ /* 0x000fe20000000f00 */
[----:B------:R-:W2:Y:S01]  /*b750*/  LDL.LU.64 R246, [R1+0x2178] ;  /* 0x0021780001f67983 */ /* 0x000ea20000300a00 */
[----:B------:R-:W-:Y:S01]  /*b760*/  IMAD.MOV.U32 R22, RZ, RZ, R228 ;  /* 0x000000ffff167224 */ /* 0x000fe200078e00e4 */
[----:B------:R-:W-:Y:S01]  /*b770*/  MOV R21, R229 ;  /* 0x000000e500157202 */ /* 0x000fe20000000f00 */
[----:B------:R-:W-:Y:S01]  /*b780*/  IMAD.MOV.U32 R24, RZ, RZ, R226 ;  /* 0x000000ffff187224 */ /* 0x000fe200078e00e2 */
[----:B------:R-:W2:Y:S01]  /*b790*/  LDL.LU.64 R244, [R1+0x2170] ;  /* 0x0021700001f47983 */ /* 0x000ea20000300a00 */
        /* <DEDUP_REMOVED lines=124> */
[----:B---3--:R-:W-:Y:S01]  /*bf60*/  IMAD.MOV.U32 R82, RZ, RZ, R122 ;  /* 0x000000ffff527224 */ /* 0x008fe200078e007a */
[----:B------:R-:W-:Y:S01]  /*bf70*/  MOV R83, R123 ;  /* 0x0000007b00537202 */ /* 0x000fe20000000f00 */
[----:B----4-:R-:W-:Y:S01]  /*bf80*/  IMAD.MOV.U32 R80, RZ, RZ, R120 ;  /* 0x000000ffff507224 */ /* 0x010fe200078e0078 */
[----:B-1----:R-:W2:Y:S01]  /*bf90*/  LDL.LU.64 R180, [R1+0x2070] ;  /* 0x0020700001b47983 */ /* 0x002ea20000300a00 */
[----:B------:R-:W-:-:S03]  /*bfa0*/  MOV R81, R121 ;  /* 0x0000007900517202 */ /* 0x000fc60000000f00 */
        /* <DEDUP_REMOVED lines=30> */
[----:B------:R-:W-:-:S05]  /*c190*/  VIADD R2, R248, 0x6100 ;  /* 0x00006100f8027836 */ /* 0x000fca0000000000 */
[----:B------:R-:W-:Y:S01]  /*c1a0*/  R2UR UR6, R2 ;  /* 0x00000000020672ca */ /* 0x000fe200000e0000 */
[----:B------:R-:W-:Y:S01]  /*c1b0*/  UMOV UR7, 0x40000040 ;  /* 0x4000004000077882 */ /* 0x000fe20000000000 */
[----:B------:R-:W3:Y:S01]  /*c1c0*/  LDL.LU R2, [R1+0x2f4] ;  /* 0x0002f40001027983 */ /* 0x000ee20000300800 */
[----:B--2---:R-:W-:-:S10]  /*c1d0*/  WARPGROUP.ARRIVE ;  /* 0x00000000000079c5 */ /* 0x004fd40000000000 */
        /* <DEDUP_REMOVED lines=45> */
[----:B------:R2:W-:Y:S01]  /*c4b0*/  STL.64 [R1+0x1df0], R120 ;  /* 0x001df07801007387 */ /* 0x0005e20000100a00 */
[----:B-1----:R-:W-:Y:S01]  /*c4c0*/  MOV R129, R70 ;  /* 0x0000004600817202 */ /* 0x002fe20000000f00 */
[----:B------:R-:W-:-:S02]  /*c4d0*/  IMAD.MOV.U32 R130, RZ, RZ, R68 ;  /* 0x000000ffff827224 */ /* 0x000fc400078e0044 */
[----:B--2---:R-:W2:Y:S04]  /*c4e0*/  LDL.LU R120, [R1+0x2a0] ;  /* 0x0002a00001787983 */ /* 0x004ea80000300800 */
[----:B------:R-:W2:Y:S04]  /*c4f0*/  LDL.LU R121, [R1+0x2a4] ;  /* 0x0002a40001797983 */ /* 0x000ea80000300800 */
[----:B------:R-:W2:Y:S04]  /*c500*/  LDL.LU R122, [R1+0x2a8] ;  /* 0x0002a800017a7983 */ /* 0x000ea80000300800 */
[----:B------:R-:W2:Y:S04]  /*c510*/  LDL.LU R123, [R1+0x2ac] ;  /* 0x0002ac00017b7983 */ /* 0x000ea80000300800 */
[----:B------:R-:W2:Y:S04]  /*c520*/  LDL.LU R124, [R1+0x2b0] ;  /* 0x0002b000017c7983 */ /* 0x000ea80000300800 */
[----:B------:R-:W2:Y:S04]  /*c530*/  LDL.LU R125, [R1+0x2b4] ;  /* 0x0002b400017d7983 */ /* 0x000ea80000300800 */
[----:B------:R-:W2:Y:S01]  /*c540*/  LDL.LU R126, [R1+0x2b8] ;  /* 0x0002b800017e7983 */ /* 0x000ea20000300800 */
[----:B------:R-:W-:-:S03]  /*c550*/  MOV R131, R74 ;  /* 0x0000004a00837202 */ /* 0x000fc60000000f00 */
[----:B------:R-:W2:Y:S01]  /*c560*/  LDL.LU R127, [R1+0x2bc] ;  /* 0x0002bc00017f7983 */ /* 0x000ea20000300800 */
[----:B------:R-:W-:-:S03]  /*c570*/  IMAD.MOV.U32 R132, RZ, RZ, R72 ;  /* 0x000000ffff847224 */ /* 0x000fc600078e0048 */
[----:B------:R-:W2:Y:S01]  /*c580*/  LDL.LU R128, [R1+0x2c0] ;  /* 0x0002c00001807983 */ /* 0x000ea20000300800 */
[----:B------:R-:W-:-:S03]  /*c590*/  MOV R133, R19 ;  /* 0x0000001300857202 */ /* 0x000fc60000000f00 */
[----:B------:R-:W4:Y:S01]  /*c5a0*/  LDL.LU R70, [R1+0x1f7c] ;  /* 0x001f7c0001467983 */ /* 0x000f220000300800 */
[----:B------:R-:W-:-:S03]  /*c5b0*/  IMAD.MOV.U32 R134, RZ, RZ, R63 ;  /* 0x000000ffff867224 */ /* 0x000fc600078e003f */
[----:B------:R-:W4:Y:S01]  /*c5c0*/  LDL.LU R68, [R1+0x1f78] ;  /* 0x001f780001447983 */ /* 0x000f220000300800 */
        /* <DEDUP_REMOVED lines=9> */
[----:B------:R-:W4:Y:S01]  /*c660*/  LDL.LU R59, [R1+0x1f64] ;  /* 0x001f6400013b7983 */ /* 0x000f220000300800 */
[----:B------:R-:W-:-:S03]  /*c670*/  IMAD.MOV.U32 R140, RZ, RZ, R31 ;  /* 0x000000ffff8c7224 */ /* 0x000fc600078e001f */
[----:B------:R-:W4:Y:S04]  /*c680*/  LDL.LU R65, [R1+0x1f60] ;  /* 0x001f600001417983 */ /* 0x000f280000300800 */
[----:B------:R-:W2:Y:S04]  /*c690*/  LDL.LU R55, [R1+0x1f5c] ;  /* 0x001f5c0001377983 */ /* 0x000ea80000300800 */
[----:B------:R-:W4:Y:S04]  /*c6a0*/  LDL.LU R29, [R1+0x1f58] ;  /* 0x001f5800011d7983 */ /* 0x000f280000300800 */
[----:B------:R-:W2:Y:S04]  /*c6b0*/  LDL.LU R51, [R1+0x1f54] ;  /* 0x001f540001337983 */ /* 0x000ea80000300800 */
[----:B------:R-:W4:Y:S01]  /*c6c0*/  LDL.LU R31, [R1+0x1f50] ;  /* 0x001f5000011f7983 */ /* 0x000f220000300800 */
[----:B---3--:R-:W-:Y:S01]  /*c6d0*/  MOV R141, R2 ;  /* 0x00000002008d7202 */ /* 0x008fe20000000f00 */
[----:B------:R-:W-:Y:S01]  /*c6e0*/  VIADD R2, R248, 0x4180 ;  /* 0x00004180f8027836 */ /* 0x000fe20000000000 */
[----:B------:R-:W-:Y:S01]  /*c6f0*/  MOV R143, R251 ;  /* 0x000000fb008f7202 */ /* 0x000fe20000000f00 */
[----:B------:R-:W-:Y:S01]  /*c700*/  IMAD.MOV.U32 R142, RZ, RZ, R252 ;  /* 0x000000ffff8e7224 */ /* 0x000fe200078e00fc */
[----:B------:R-:W-:Y:S01]  /*c710*/  MOV R145, R249 ;  /* 0x000000f900917202 */ /* 0x000fe20000000f00 */
[----:B------:R-:W-:Y:S01]  /*c720*/  IMAD.MOV.U32 R144, RZ, RZ, R250 ;  /* 0x000000ffff907224 */ /* 0x000fe200078e00fa */
[----:B------:R-:W-:Y:S01]  /*c730*/  R2UR UR6, R2 ;  /* 0x00000000020672ca */ /* 0x000fe200000e0000 */
        /* <DEDUP_REMOVED lines=62> */
[----:B------:R-:W-:Y:S01]  /*cb20*/  UMOV UR7, 0x40000040 ;  /* 0x4000004000077882 */ /* 0x000fe20000000000 */
[----:B----4-:R-:W-:-:S13]  /*cb30*/  FSETP.GEU.AND P1, PT, R31, -126, PT ;  /* 0xc2fc00001f00780b */ /* 0x010fda0003f2e000 */
[----:B------:R-:W-:-:S04]  /*cb40*/  @!P1 FMUL R31, R31, 0.5 ;  /* 0x3f0000001f1f9820 */ /* 0x000fc80000400000 */
[----:B------:R-:W1:Y:S02]  /*cb50*/  MUFU.EX2 R79, R31 ;  /* 0x0000001f004f7308 */ /* 0x000e640000000800 */
[----:B-1----:R-:W-:Y:S01]  /*cb60*/  @!P1 FMUL R79, R79, R79 ;  /* 0x0000004f4f4f9220 */ /* 0x002fe20000400000 */
[----:B--2---:R-:W-:-:S13]  /*cb70*/  FSETP.GEU.AND P1, PT, R51, -126, PT ;  /* 0xc2fc00003300780b */ /* 0x004fda0003f2e000 */
[----:B------:R-:W-:-:S04]  /*cb80*/  @!P1 FMUL R51, R51, 0.5 ;  /* 0x3f00000033339820 */ /* 0x000fc80000400000 */
[----:B------:R-:W1:Y:S02]  /*cb90*/  MUFU.EX2 R78, R51 ;  /* 0x00000033004e7308 */ /* 0x000e640000000800 */
[----:B-1----:R-:W-:Y:S01]  /*cba0*/  @!P1 FMUL R78, R78, R78 ;  /* 0x0000004e4e4e9220 */ /* 0x002fe20000400000 */
[----:B------:R-:W-:-:S13]  /*cbb0*/  FSETP.GEU.AND P1, PT, R29, -126, PT ;  /* 0xc2fc00001d00780b */ /* 0x000fda0003f2e000 */
[----:B------:R-:W-:-:S04]  /*cbc0*/  @!P1 FMUL R29, R29, 0.5 ;  /* 0x3f0000001d1d9820 */ /* 0x000fc80000400000 */
[----:B------:R-:W1:Y:S02]  /*cbd0*/  MUFU.EX2 R77, R29 ;  /* 0x0000001d004d7308 */ /* 0x000e640000000800 */
[----:B-1----:R-:W-:Y:S01]  /*cbe0*/  @!P1 FMUL R77, R77, R77 ;  /* 0x0000004d4d4d9220 */ /* 0x002fe20000400000 */
[----:B------:R-:W-:-:S13]  /*cbf0*/  FSETP.GEU.AND P1, PT, R55, -126, PT ;  /* 0xc2fc00003700780b */ /* 0x000fda0003f2e000 */
[----:B------:R-:W-:-:S04]  /*cc00*/  @!P1 FMUL R55, R55, 0.5 ;  /* 0x3f00000037379820 */ /* 0x000fc80000400000 */
[----:B------:R-:W1:Y:S01]  /*cc10*/  MUFU.EX2 R76, R55 ;  /* 0x00000037004c7308 */ /* 0x000e620000000800 */
[----:B------:R-:W-:Y:S01]  /*cc20*/  F2FP.F16.F32.PACK_AB R73, R78, R79 ;  /* 0x0000004f4e49723e */ /* 0x000fe200000000ff */
[----:B-1----:R-:W-:-:S05]  /*cc30*/  @!P1 FMUL R76, R76, R76 ;  /* 0x0000004c4c4c9220 */ /* 0x002fca0000400000 */
[----:B------:R-:W-:-:S04]  /*cc40*/  F2FP.F16.F32.PACK_AB R75, R76, R77 ;  /* 0x0000004d4c4b723e */ /* 0x000fc800000000ff */
[----:B------:R-:W-:-:S06]  /*cc50*/  WARPGROUP.ARRIVE ;  /* 0x00000000000079c5 */ /* 0x000fcc0000000000 */
[----:B------:R-:W-:Y:S01]  /*cc60*/  HGMMA.64x256x16.F32 R80, R72, gdesc[UR4].tnspB, R80, gsb0 ;  /* 0x43e0000448507df0 */ /* 0x000fe20008000850 */
[----:B------:R-:W-:Y:S04]  /*cc70*/  STL [R1+0xd4c], R79 ;  /* 0x000d4c4f01007387 */ /* 0x000fe80000100800 */
[----:B------:R-:W-:Y:S04]  /*cc80*/  STL [R1+0xd48], R78 ;  /* 0x000d484e01007387 */ /* 0x000fe80000100800 */
[----:B------:R-:W-:Y:S04]  /*cc90*/  STL [R1+0xd54], R77 ;  /* 0x000d544d01007387 */ /* 0x000fe80000100800 */
[----:B------:R-:W-:Y:S01]  /*cca0*/  STL [R1+0xd50], R76 ;  /* 0x000d504c01007387 */ /* 0x000fe20000100800 */
[----:B------:R-:W-:-:S03]  /*ccb0*/  WARPGROUP.DEPBAR.LE gsb0, 0x0 ;  /* 0x00008000000079c5 */ /* 0x000fc60000010000 */
        /* <DEDUP_REMOVED lines=108> */
[----:B------:R-:W-:-:S04]  /*d380*/  IADD3 R2, R248, 0x6180, RZ ;  /* 0x00006180f8027810 */ /* 0x000fc80007ffe0ff */
[----:B------:R-:W-:Y:S01]  /*d390*/  R2UR UR6, R2 ;  /* 0x00000000020672ca */ /* 0x000fe200000e0000 */
[----:B------:R-:W-:Y:S01]  /*d3a0*/  UMOV UR7, 0x40000040 ;  /* 0x4000004000077882 */ /* 0x000fe20000000000 */
[----:B--2---:R-:W-:-:S11]  /*d3b0*/  WARPGROUP.ARRIVE ;  /* 0x00000000000079c5 */ /* 0x004fd60000000000 */
        /* <DEDUP_REMOVED lines=130> */
[----:B------:R-:W-:-:S13]  /*dbe0*/  FSETP.GEU.AND P1, PT, R65, -126, PT ;  /* 0xc2fc00004100780b */ /* 0x000fda0003f2e000 */
        /* <DEDUP_REMOVED lines=10> */
[----:B------:R-:W-:Y:S01]  /*dc90*/  VIADD R2, R248, 0x4200 ;  /* 0x00004200f8027836 */ /* 0x000fe20000000000 */
[----:B------:R-:W-:-:S04]  /*dca0*/  F2FP.F16.F32.PACK_AB R69, R74, R19 ;  /* 0x000000134a45723e */ /* 0x000fc800000000ff */
[----:B------:R-:W-:Y:S01]  /*dcb0*/  R2UR UR6, R2 ;  /* 0x00000000020672ca */ /* 0x000fe200000e0000 */
[----:B-1----:R-:W-:-:S05]  /*dcc0*/  @!P1 FMUL R72, R72, R72 ;  /* 0x0000004848489220 */ /* 0x002fca0000400000 */
[----:B------:R-:W-:Y:S01]  /*dcd0*/  F2FP.F16.F32.PACK_AB R71, R72, R73 ;  /* 0x000000494847723e */ /* 0x000fe200000000ff */
[----:B------:R-:W-:Y:S01]  /*dce0*/  UMOV UR7, 0x40000040 ;  /* 0x4000004000077882 */ /* 0x000fe20000000000 */
[----:B------:R-:W-:Y:S04]  /*dcf0*/  STL [R1+0xd58], R74 ;  /* 0x000d584a01007387 */ /* 0x000fe80000100800 */
[----:B------:R-:W-:Y:S04]  /*dd00*/  STL [R1+0xd60], R73 ;  /* 0x000d604901007387 */ /* 0x000fe80000100800 */
[----:B------:R1:W-:Y:S01]  /*dd10*/  STL [R1+0xd5c], R72 ;  /* 0x000d5c4801007387 */ /* 0x0003e20000100800 */
[----:B--2---:R-:W-:-:S06]  /*dd20*/  WARPGROUP.ARRIVE ;  /* 0x00000000000079c5 */ /* 0x004fcc0000000000 */
[----:B------:R-:W-:Y:S03]  /*dd30*/  HGMMA.64x256x16.F32 R120, R68, gdesc[UR4].tnspB, R120, gsb0 ;  /* 0x43e0000444787df0 */ /* 0x000fe60008000878 */
[----:B------:R-:W-:Y:S02]  /*dd40*/  WARPGROUP.DEPBAR.LE gsb0, 0x0 ;  /* 0x00008000000079c5 */ /* 0x000fe40000010000 */
[----:B------:R-:W-:Y:S04]  /*dd50*/  STL.64 [R1+0x230], R132 ;  /* 0x0002308401007387 */ /* 0x000fe80000100a00 */
[----:B------:R-:W-:Y:S01]  /*dd60*/  STL.64 [R1+0x238], R134 ;  /* 0x0002388601007387 */ /* 0x000fe20000100a00 */
[----:B------:R-:W-:-:S03]  /*dd70*/  MOV R3, R246 ;  /* 0x000000f600037202 */ /* 0x000fc60000000f00 */
[----:B------:R-:W-:Y:S01]  /*dd80*/  STL.64 [R1+0x240], R136 ;  /* 0x0002408801007387 */ /* 0x000fe20000100a00 */
[----:B------:R-:W-:-:S03]  /*dd90*/  IMAD.MOV.U32 R0, RZ, RZ, R247 ;  /* 0x000000ffff007224 */ /* 0x000fc600078e00f7 */
[----:B------:R-:W-:Y:S01]  /*dda0*/  STL.64 [R1+0x248], R138 ;  /* 0x0002488a01007387 */ /* 0x000fe20000100a00 */
[----:B------:R-:W-:Y:S01]  /*ddb0*/  MOV R5, R244 ;  /* 0x000000f400057202 */ /* 0x000fe20000000f00 */
[----:B------:R-:W-:Y:S02]  /*ddc0*/  IMAD.MOV.U32 R4, RZ, RZ, R245 ;  /* 0x000000ffff047224 */ /* 0x000fe400078e00f5 */
[----:B------:R-:W-:Y:S01]  /*ddd0*/  STL [R1+0x250], R140 ;  /* 0x0002508c01007387 */ /* 0x000fe20000100800 */
[----:B------:R-:W-:Y:S01]  /*dde0*/  MOV R7, R242 ;  /* 0x000000f200077202 */ /* 0x000fe20000000f00 */
[----:B------:R-:W-:Y:S02]  /*ddf0*/  IMAD.MOV.U32 R6, RZ, RZ, R243 ;  /* 0x000000ffff067224 */ /* 0x000fe400078e00f3 */
[----:B------:R2:W-:Y:S01]  /*de00*/  STL [R1+0x274], R149 ;  /* 0x0002749501007387 */ /* 0x0005e20000100800 */
[----:B------:R-:W-:Y:S01]  /*de10*/  MOV R9, R240 ;  /* 0x000000f000097202 */ /* 0x000fe20000000f00 */
[----:B------:R-:W-:-:S02]  /*de20*/  IMAD.MOV.U32 R8, RZ, RZ, R241 ;  /* 0x000000ffff087224 */ /* 0x000fc400078e00f1 */
[----:B------:R-:W3:Y:S01]  /*de30*/  LDL.LU.64 R246, [R1+0x1de8] ;  /* 0x001de80001f67983 */ /* 0x000ee20000300a00 */
[----:B------:R-:W-:Y:S01]  /*de40*/  MOV R11, R238 ;  /* 0x000000ee000b7202 */ /* 0x000fe20000000f00 */
[----:B------:R-:W-:Y:S02]  /*de50*/  IMAD.MOV.U32 R10, RZ, RZ, R239 ;  /* 0x000000ffff0a7224 */ /* 0x000fe400078e00ef */
[----:B------:R-:W3:Y:S01]  /*de60*/  LDL.LU.64 R244, [R1+0x1de0] ;  /* 0x001de00001f47983 */ /* 0x000ee20000300a00 */
[----:B------:R-:W-:Y:S01]  /*de70*/  MOV R13, R236 ;  /* 0x000000ec000d7202 */ /* 0x000fe20000000f00 */
[----:B------:R-:W-:Y:S02]  /*de80*/  IMAD.MOV.U32 R12, RZ, RZ, R237 ;  /* 0x000000ffff0c7224 */ /* 0x000fe400078e00ed */
[----:B------:R-:W3:Y:S01]  /*de90*/  LDL.LU.64 R242, [R1+0x1dd8] ;  /* 0x001dd80001f27983 */ /* 0x000ee20000300a00 */
        /* <DEDUP_REMOVED lines=72> */
[----:B-1----:R-:W-:Y:S01]  /*e320*/  MOV R72, R186 ;  /* 0x000000ba00487202 */ /* 0x002fe20000000f00 */
        /* <DEDUP_REMOVED lines=56> */
[----:B------:R-:W-:-:S03]  /*e6b0*/  IMAD.MOV.U32 R105, RZ, RZ, R148 ;  /* 0x000000ffff697224 */ /* 0x000fc600078e0094 */
[----:B------:R-:W3:Y:S01]  /*e6c0*/  LDL.LU.64 R154, [R1+0x1c78] ;  /* 0x001c7800019a7983 */ /* 0x000ee20000300a00 */
[----:B------:R-:W-:Y:S01]  /*e6d0*/  IMAD.MOV.U32 R89, RZ, RZ, R146 ;  /* 0x000000ffff597224 */ /* 0x000fe200078e0092 */
[----:B------:R-:W-:Y:S02]  /*e6e0*/  MOV R97, R147 ;  /* 0x0000009300617202 */ /* 0x000fe40000000f00 */
[----:B------:R-:W3:Y:S01]  /*e6f0*/  LDL.LU.64 R152, [R1+0x1c70] ;  /* 0x001c700001987983 */ /* 0x000ee20000300a00 */
[----:B------:R-:W-:Y:S01]  /*e700*/  IMAD.MOV.U32 R64, RZ, RZ, R144 ;  /* 0x000000ffff407224 */ /* 0x000fe200078e0090 */
[----:B------:R-:W-:Y:S02]  /*e710*/  MOV R67, R145 ;  /* 0x0000009100437202 */ /* 0x000fe40000000f00 */
[----:B------:R-:W3:Y:S01]  /*e720*/  LDL.LU.64 R150, [R1+0x1c68] ;  /* 0x001c680001967983 */ /* 0x000ee20000300a00 */
[----:B------:R-:W-:Y:S01]  /*e730*/  IMAD.MOV.U32 R60, RZ, RZ, R142 ;  /* 0x000000ffff3c7224 */ /* 0x000fe200078e008e */
[----:B------:R-:W-:-:S02]  /*e740*/  MOV R66, R143 ;  /* 0x0000008f00427202 */ /* 0x000fc40000000f00 */
[----:B--2---:R-:W3:Y:S01]  /*e750*/  LDL.LU.64 R148, [R1+0x1c60] ;  /* 0x001c600001947983 */ /* 0x004ee20000300a00 */
[----:B------:R-:W-:-:S03]  /*e760*/  MOV R62, R141 ;  /* 0x0000008d003e7202 */ /* 0x000fc60000000f00 */
[----:B------:R-:W3:Y:S04]  /*e770*/  LDL.LU.64 R146, [R1+0x1c58] ;  /* 0x001c580001927983 */ /* 0x000ee80000300a00 */
[----:B------:R-:W3:Y:S04]  /*e780*/  LDL.LU.64 R144, [R1+0x1c50] ;  /* 0x001c500001907983 */ /* 0x000ee80000300a00 */
[----:B------:R-:W3:Y:S04]  /*e790*/  LDL.LU.64 R142, [R1+0x1c48] ;  /* 0x001c4800018e7983 */ /* 0x000ee80000300a00 */
[----:B------:R-:W3:Y:S01]  /*e7a0*/  LDL.LU.64 R140, [R1+0x1c40] ;  /* 0x001c4000018c7983 */ /* 0x000ee20000300a00 */
[----:B------:R-:W-:-:S03]  /*e7b0*/  MOV R118, R130 ;  /* 0x0000008200767202 */ /* 0x000fc60000000f00 */
[----:B------:R-:W3:Y:S01]  /*e7c0*/  LDL.LU.64 R138, [R1+0x1c38] ;  /* 0x001c3800018a7983 */ /* 0x000ee20000300a00 */
[----:B------:R-:W-:-:S03]  /*e7d0*/  IMAD.MOV.U32 R119, RZ, RZ, R131 ;  /* 0x000000ffff777224 */ /* 0x000fc600078e0083 */
        /* <DEDUP_REMOVED lines=15> */
[----:B------:R-:W3:Y:S04]  /*e8d0*/  LDL.LU.64 R126, [R1+0x1c08] ;  /* 0x001c0800017e7983 */ /* 0x000ee80000300a00 */
[----:B------:R-:W3:Y:S04]  /*e8e0*/  LDL.LU.64 R124, [R1+0x1c00] ;  /* 0x001c0000017c7983 */ /* 0x000ee80000300a00 */
[----:B------:R-:W3:Y:S04]  /*e8f0*/  LDL.LU.64 R122, [R1+0x1bf8] ;  /* 0x001bf800017a7983 */ /* 0x000ee80000300a00 */
[----:B------:R-:W3:Y:S01]  /*e900*/  LDL.LU.64 R120, [R1+0x1bf0] ;  /* 0x001bf00001787983 */ /* 0x000ee20000300a00 */
[----:B------:R-:W-:-:S04]  /*e910*/  IADD3 R2, R248, 0x6200, RZ ;  /* 0x00006200f8027810 */ /* 0x000fc80007ffe0ff */
[----:B------:R-:W-:Y:S01]  /*e920*/  R2UR UR6, R2 ;  /* 0x00000000020672ca */ /* 0x000fe200000e0000 */
[----:B------:R-:W-:Y:S01]  /*e930*/  UMOV UR7, 0x40000040 ;  /* 0x4000004000077882 */ /* 0x000fe20000000000 */
[----:B------:R-:W2:Y:S01]  /*e940*/  LDL.LU R2, [R1+0x274] ;  /* 0x0002740001027983 */ /* 0x000ea20000300800 */
[----:B---3--:R-:W-:-:S10]  /*e950*/  WARPGROUP.ARRIVE ;  /* 0x00000000000079c5 */ /* 0x008fd40000000000 */
        /* <DEDUP_REMOVED lines=60> */
[----:B-1----:R-:W-:Y:S01]  /*ed20*/  IMAD.MOV.U32 R129, RZ, RZ, R62 ;  /* 0x000000ffff817224 */ /* 0x002fe200078e003e */
[----:B------:R-:W-:-:S02]  /*ed30*/  MOV R130, R60 ;  /* 0x0000003c00827202 */ /* 0x000fc40000000f00 */
[----:B---3--:R-:W3:Y:S04]  /*ed40*/  LDL.LU R120, [R1+0x230] ;  /* 0x0002300001787983 */ /* 0x008ee80000300800 */
[----:B------:R-:W3:Y:S04]  /*ed50*/  LDL.LU R121, [R1+0x234] ;  /* 0x0002340001797983 */ /* 0x000ee80000300800 */
[----:B------:R-:W3:Y:S04]  /*ed60*/  LDL.LU R122, [R1+0x238] ;  /* 0x00023800017a7983 */ /* 0x000ee80000300800 */
[----:B------:R-:W3:Y:S04]  /*ed70*/  LDL.LU R123, [R1+0x23c] ;  /* 0x00023c00017b7983 */ /* 0x000ee80000300800 */
[----:B------:R-:W3:Y:S04]  /*ed80*/  LDL.LU R124, [R1+0x240] ;  /* 0x00024000017c7983 */ /* 0x000ee80000300800 */
[----:B------:R-:W3:Y:S04]  /*ed90*/  LDL.LU R125, [R1+0x244] ;  /* 0x00024400017d7983 */ /* 0x000ee80000300800 */
[----:B------:R-:W3:Y:S01]  /*eda0*/  LDL.LU R126, [R1+0x248] ;  /* 0x00024800017e7983 */ /* 0x000ee20000300800 */
[----:B------:R-:W-:-:S03]  /*edb0*/  IMAD.MOV.U32 R131, RZ, RZ, R66 ;  /* 0x000000ffff837224 */ /* 0x000fc600078e0042 */
[----:B------:R-:W3:Y:S01]  /*edc0*/  LDL.LU R127, [R1+0x24c] ;  /* 0x00024c00017f7983 */ /* 0x000ee20000300800 */
[----:B------:R-:W-:-:S03]  /*edd0*/  MOV R132, R64 ;  /* 0x0000004000847202 */ /* 0x000fc60000000f00 */
[----:B------:R-:W3:Y:S01]  /*ede0*/  LDL.LU R128, [R1+0x250] ;  /* 0x0002500001807983 */ /* 0x000ee20000300800 */
[----:B------:R-:W-:-:S03]  /*edf0*/  IMAD.MOV.U32 R133, RZ, RZ, R67 ;  /* 0x000000ffff857224 */ /* 0x000fc600078e0043 */
[----:B------:R-:W4:Y:S01]  /*ee00*/  LDL.LU R62, [R1+0x1bec] ;  /* 0x001bec00013e7983 */ /* 0x000f220000300800 */
[----:B------:R-:W-:-:S03]  /*ee10*/  MOV R134, R89 ;  /* 0x0000005900867202 */ /* 0x000fc60000000f00 */
[----:B------:R-:W4:Y:S01]  /*ee20*/  LDL.LU R60, [R1+0x1be8] ;  /* 0x001be800013c7983 */ /* 0x000f220000300800 */
[----:B------:R-:W-:-:S03]  /*ee30*/  IMAD.MOV.U32 R135, RZ, RZ, R97 ;  /* 0x000000ffff877224 */ /* 0x000fc600078e0061 */
[----:B------:R-:W3:Y:S01]  /*ee40*/  LDL.LU R66, [R1+0x1be4] ;  /* 0x001be40001427983 */ /* 0x000ee20000300800 */
[----:B------:R-:W-:-:S03]  /*ee50*/  MOV R136, R105 ;  /* 0x0000006900887202 */ /* 0x000fc60000000f00 */
[----:B------:R-:W3:Y:S04]  /*ee60*/  LDL.LU R64, [R1+0x1be0] ;  /* 0x001be00001407983 */ /* 0x000ee80000300800 */
[----:B------:R-:W4:Y:S04]  /*ee70*/  LDL.LU R67, [R1+0x1bdc] ;  /* 0x001bdc0001437983 */ /* 0x000f280000300800 */
[----:B------:R-:W3:Y:S04]  /*ee80*/  LDL.LU R89, [R1+0x1bd8] ;  /* 0x001bd80001597983 */ /* 0x000ee80000300800 */
[----:B------:R-:W4:Y:S04]  /*ee90*/  LDL.LU R97, [R1+0x1bd4] ;  /* 0x001bd40001617983 */ /* 0x000f280000300800 */
[----:B------:R-:W3:Y:S01]  /*eea0*/  LDL.LU R105, [R1+0x1bd0] ;  /* 0x001bd00001697983 */ /* 0x000ee20000300800 */
[----:B--2---:R-:W-:Y:S01]  /*eeb0*/  IMAD.MOV.U32 R137, RZ, RZ, R2 ;  /* 0x000000ffff897224 */ /* 0x004fe200078e0002 */
[----:B------:R-:W-:Y:S01]  /*eec0*/  IADD3 R2, R248, 0x4280, RZ ;  /* 0x00004280f8027810 */ /* 0x000fe20007ffe0ff */
        /* <DEDUP_REMOVED lines=97> */
[----:B------:R-:W-:-:S02]  /*f4e0*/  MOV R232, R5 ;  /* 0x0000000500e87202 */ /* 0x000fc40000000f00 */
[----:B------:R-:W-:Y:S01]  /*f4f0*/  MOV R234, R3 ;  /* 0x0000000300ea7202 */ /* 0x000fe20000000f00 */
[----:B------:R-:W-:Y:S01]  /*f500*/  UMOV UR7, 0x40000040 ;  /* 0x4000004000077882 */ /* 0x000fe20000000000 */
[----:B---3--:R-:W-:-:S13]  /*f510*/  FSETP.GEU.AND P1, PT, R105, -126, PT ;  /* 0xc2fc00006900780b */ /* 0x008fda0003f2e000 */
[----:B------:R-:W-:-:S04]  /*f520*/  @!P1 FMUL R105, R105, 0.5 ;  /* 0x3f00000069699820 */ /* 0x000fc80000400000 */
[----:B------:R-:W1:Y:S02]  /*f530*/  MUFU.EX2 R71, R105 ;  /* 0x0000006900477308 */ /* 0x000e640000000800 */
[----:B-1----:R-:W-:Y:S01]  /*f540*/  @!P1 FMUL R71, R71, R71 ;  /* 0x0000004747479220 */ /* 0x002fe20000400000 */
[----:B----4-:R-:W-:-:S13]  /*f550*/  FSETP.GEU.AND P1, PT, R97, -126, PT ;  /* 0xc2fc00006100780b */ /* 0x010fda0003f2e000 */
        /* <DEDUP_REMOVED lines=145> */
[----:B--2---:R-:W-:-:S11]  /*fe70*/  WARPGROUP.ARRIVE ;  /* 0x00000000000079c5 */ /* 0x004fd60000000000 */
[----:B------:R-:W-:Y:S03]  /*fe80*/  HGMMA.64x256x16.F32 R120, R64, gdesc[UR4].tnspB, R120, gsb0 ;  /* 0x43e0000440787df0 */ /* 0x000fe60008000878 */
[----:B------:R-:W-:Y:S02]  /*fe90*/  WARPGROUP.DEPBAR.LE gsb0, 0x0 ;  /* 0x00008000000079c5 */ /* 0x000fe40000010000 */
[----:B------:R-:W-:Y:S04]  /*fea0*/  STL.64 [R1], R120 ;  /* 0x0000007801007387 */ /* 0x000fe80000100a00 */
        /* <DEDUP_REMOVED lines=63> */
[----:B-1----:R-:W2:Y:S04]  /*102a0*/  LDL.LU.64 R150, [R1+0x19f8] ;  /* 0x0019f80001967983 */ /* 0x002ea80000300a00 */
[----:B------:R-:W3:Y:S04]  /*102b0*/  LDL.LU.64 R146, [R1+0x19f0] ;  /* 0x0019f00001927983 */ /* 0x000ee80000300a00 */
[----:B------:R-:W4:Y:S04]  /*102c0*/  LDL.LU.64 R142, [R1+0x19e8] ;  /* 0x0019e800018e7983 */ /* 0x000f280000300a00 */
[----:B------:R-:W4:Y:S04]  /*102d0*/  LDL.LU.64 R138, [R1+0x19e0] ;  /* 0x0019e000018a7983 */ /* 0x000f280000300a00 */
[----:B------:R-:W4:Y:S04]  /*102e0*/  LDL.LU R135, [R1+0x19d8] ;  /* 0x0019d80001877983 */ /* 0x000f280000300800 */
[----:B------:R-:W4:Y:S04]  /*102f0*/  LDL.LU R130, [R1+0x19d4] ;  /* 0x0019d40001827983 */ /* 0x000f280000300800 */
[----:B------:R-:W2:Y:S04]  /*10300*/  LDL.LU R129, [R1+0x19d0] ;  /* 0x0019d00001817983 */ /* 0x000ea80000300800 */
[----:B------:R-:W4:Y:S04]  /*10310*/  LDL.LU.64 R126, [R1+0x19c8] ;  /* 0x0019c800017e7983 */ /* 0x000f280000300a00 */
[----:B------:R-:W4:Y:S04]  /*10320*/  LDL.LU R123, [R1+0x19c4] ;  /* 0x0019c400017b7983 */ /* 0x000f280000300800 */
[----:B------:R-:W3:Y:S04]  /*10330*/  LDL.LU R121, [R1+0x19c0] ;  /* 0x0019c00001797983 */ /* 0x000ee80000300800 */
[----:B------:R-:W4:Y:S04]  /*10340*/  LDL.LU R117, [R1+0x19bc] ;  /* 0x0019bc0001757983 */ /* 0x000f280000300800 */
[----:B------:R-:W4:Y:S01]  /*10350*/  LDL.LU R113, [R1+0x19b8] ;  /* 0x0019b80001717983 */ /* 0x000f220000300800 */
[----:B--2---:R-:W-:-:S13]  /*10360*/  FSETP.GEU.AND P1, PT, R129, -126, PT ;  /* 0xc2fc00008100780b */ /* 0x004fda0003f2e000 */
[----:B------:R-:W-:-:S04]  /*10370*/  @!P1 FMUL R129, R129, 0.5 ;  /* 0x3f00000081819820 */ /* 0x000fc80000400000 */
[----:B------:R-:W1:Y:S01]  /*10380*/  MUFU.EX2 R2, R129 ;  /* 0x0000008100027308 */ /* 0x000e620000000800 */
[----:B------:R-:W-:Y:S01]  /*10390*/  STL.64 [R1+0x19b0], R150 ;  /* 0x0019b09601007387 */ /* 0x000fe20000100a00 */
[----:B-1----:R-:W-:Y:S01]  /*103a0*/  @!P1 FMUL R2, R2, R2 ;  /* 0x0000000202029220 */ /* 0x002fe20000400000 */
[C---:B---3--:R-:W-:Y:S02]  /*103b0*/  FSETP.GEU.AND P1, PT, R121.reuse, -126, PT ;  /* 0xc2fc00007900780b */ /* 0x048fe40003f2e000 */
[----:B------:R-:W-:Y:S04]  /*103c0*/  STL.64 [R1+0x19a8], R146 ;  /* 0x0019a89201007387 */ /* 0x000fe80000100a00 */
[----:B----4-:R-:W-:Y:S04]  /*103d0*/  STL.64 [R1+0x19a0], R142 ;  /* 0x0019a08e01007387 */ /* 0x010fe80000100a00 */
[----:B------:R-:W-:Y:S03]  /*103e0*/  STL.64 [R1+0x1998], R138 ;  /* 0x0019988a01007387 */ /* 0x000fe60000100a00 */
[----:B------:R-:W-:Y:S01]  /*103f0*/  @!P1 FMUL R121, R121, 0.5 ;  /* 0x3f00000079799820 */ /* 0x000fe20000400000 */
[----:B------:R-:W-:Y:S04]  /*10400*/  STL [R1+0x1994], R135 ;  /* 0x0019948701007387 */ /* 0x000fe80000100800 */
[----:B------:R-:W-:Y:S01]  /*10410*/  STL [R1+0x1990], R130 ;  /* 0x0019908201007387 */ /* 0x000fe20000100800 */
[----:B------:R1:W2:Y:S03]  /*10420*/  MUFU.EX2 R66, R121 ;  /* 0x0000007900427308 */ /* 0x0002a60000000800 */
[----:B------:R-:W-:Y:S04]  /*10430*/  STL.64 [R1+0x1988], R126 ;  /* 0x0019887e01007387 */ /* 0x000fe80000100a00 */
[----:B------:R3:W-:Y:S04]  /*10440*/  STL [R1+0x1980], R123 ;  /* 0x0019807b01007387 */ /* 0x0007e80000100800 */
[----:B-1----:R-:W4:Y:S04]  /*10450*/  LDL.LU.64 R120, [R1+0x200] ;  /* 0x0002000001787983 */ /* 0x002f280000300a00 */
[----:B---3--:R-:W4:Y:S04]  /*10460*/  LDL.LU.64 R122, [R1+0x208] ;  /* 0x00020800017a7983 */ /* 0x008f280000300a00 */
[----:B------:R-:W4:Y:S04]  /*10470*/  LDL.LU.64 R124, [R1+0x210] ;  /* 0x00021000017c7983 */ /* 0x000f280000300a00 */
        /* <DEDUP_REMOVED lines=60> */
[----:B------:R-:W4:Y:S01]  /*10840*/  LDL.LU.64 R246, [R1+0x3f8] ;  /* 0x0003f80001f67983 */ /* 0x000f220000300a00 */
[----:B--2---:R-:W-:Y:S01]  /*10850*/  @!P1 FMUL R66, R66, R66 ;  /* 0x0000004242429220 */ /* 0x004fe20000400000 */
[----:B------:R-:W-:-:S13]  /*10860*/  FSETP.GEU.AND P1, PT, R117, -126, PT ;  /* 0xc2fc00007500780b */ /* 0x000fda0003f2e000 */
[----:B------:R-:W-:-:S04]  /*10870*/  @!P1 FMUL R117, R117, 0.5 ;  /* 0x3f00000075759820 */ /* 0x000fc80000400000 */
[----:B------:R-:W1:Y:S02]  /*10880*/  MUFU.EX2 R65, R117 ;  /* 0x0000007500417308 */ /* 0x000e640000000800 */
[----:B-1----:R-:W-:Y:S01]  /*10890*/  @!P1 FMUL R65, R65, R65 ;  /* 0x0000004141419220 */ /* 0x002fe20000400000 */
[----:B------:R-:W-:-:S13]  /*108a0*/  FSETP.GEU.AND P1, PT, R113, -126, PT ;  /* 0xc2fc00007100780b */ /* 0x000fda0003f2e000 */
[----:B------:R-:W-:-:S04]  /*108b0*/  @!P1 FMUL R113, R113, 0.5 ;  /* 0x3f00000071719820 */ /* 0x000fc80000400000 */
[----:B------:R-:W1:Y:S01]  /*108c0*/  MUFU.EX2 R64, R113 ;  /* 0x0000007100407308 */ /* 0x000e620000000800 */
[----:B------:R-:W-:-:S04]  /*108d0*/  IADD3 R3, R248, 0x4300, RZ ;  /* 0x00004300f8037810 */ /* 0x000fc80007ffe0ff */
[----:B------:R-:W-:Y:S02]  /*108e0*/  R2UR UR6, R3 ;  /* 0x00000000030672ca */ /* 0x000fe400000e0000 */
[----:B------:R-:W-:Y:S01]  /*108f0*/  F2FP.F16.F32.PACK_AB R61, R66, R2 ;  /* 0x00000002423d723e */ /* 0x000fe200000000ff */
[----:B-1----:R-:W-:-:S05]  /*10900*/  @!P1 FMUL R64, R64, R64 ;  /* 0x0000004040409220 */ /* 0x002fca0000400000 */
[----:B------:R-:W-:Y:S01]  /*10910*/  F2FP.F16.F32.PACK_AB R63, R64, R65 ;  /* 0x00000041403f723e */ /* 0x000fe200000000ff */
[----:B------:R-:W-:Y:S01]  /*10920*/  UMOV UR7, 0x40000040 ;  /* 0x4000004000077882 */ /* 0x000fe20000000000 */
[----:B------:R-:W-:Y:S04]  /*10930*/  STL [R1+0xd78], R2 ;  /* 0x000d780201007387 */ /* 0x000fe80000100800 */
[----:B------:R-:W-:Y:S04]  /*10940*/  STL [R1+0xd74], R66 ;  /* 0x000d744201007387 */ /* 0x000fe80000100800 */
[----:B------:R-:W-:Y:S04]  /*10950*/  STL [R1+0xd80], R65 ;  /* 0x000d804101007387 */ /* 0x000fe80000100800 */
[----:B------:R-:W-:Y:S01]  /*10960*/  STL [R1+0xd7c], R64 ;  /* 0x000d7c4001007387 */ /* 0x000fe20000100800 */
[----:B----4-:R-:W-:-:S06]  /*10970*/  WARPGROUP.ARRIVE ;  /* 0x00000000000079c5 */ /* 0x010fcc0000000000 */
[----:B------:R-:W-:Y:S03]  /*10980*/  HGMMA.64x256x16.F32 R120, R60, gdesc[UR4].tnspB, R120, gsb0 ;  /* 0x43e000043c787df0 */ /* 0x000fe60008000878 */
[----:B------:R-:W-:Y:S02]  /*10990*/  WARPGROUP.DEPBAR.LE gsb0, 0x0 ;  /* 0x00008000000079c5 */ /* 0x000fe40000010000 */
[----:B------:R-:W-:Y:S04]  /*109a0*/  STL [R1+0x26c], R147 ;  /* 0x00026c9301007387 */ /* 0x000fe80000100800 */
[----:B------:R1:W-:Y:S04]  /*109b0*/  STL.64 [R1+0x278], R150 ;  /* 0x0002789601007387 */ /* 0x0003e80000100a00 */
[----:B------:R-:W-:Y:S04]  /*109c0*/  STL [R1+0x2ac], R163 ;  /* 0x0002aca301007387 */ /* 0x000fe80000100800 */
[----:B------:R-:W-:Y:S04]  /*109d0*/  STL.64 [R1+0x2b8], R166 ;  /* 0x0002b8a601007387 */ /* 0x000fe80000100a00 */
[----:B------:R-:W-:Y:S04]  /*109e0*/  STL.64 [R1+0x2e0], R176 ;  /* 0x0002e0b001007387 */ /* 0x000fe80000100a00 */
[----:B------:R-:W-:Y:S04]  /*109f0*/  STL.64 [R1+0x2e8], R178 ;  /* 0x0002e8b201007387 */ /* 0x000fe80000100a00 */
[----:B------:R-:W-:Y:S04]  /*10a00*/  STL.64 [R1+0x2f0], R180 ;  /* 0x0002f0b401007387 */ /* 0x000fe80000100a00 */
[----:B------:R-:W-:Y:S04]  /*10a10*/  STL.64 [R1+0x2f8], R182 ;  /* 0x0002f8b601007387 */ /* 0x000fe80000100a00 */
        /* <DEDUP_REMOVED lines=24> */
[----:B------:R-:W-:Y:S01]  /*10ba0*/  STL.64 [R1+0x3e0], R240 ;  /* 0x0003e0f001007387 */ /* 0x000fe20000100a00 */
[----:B------:R-:W-:-:S03]  /*10bb0*/  IMAD.MOV.U32 R90, RZ, RZ, R146 ;  /* 0x000000ffff5a7224 */ /* 0x000fc600078e0092 */
[----:B------:R-:W-:Y:S01]  /*10bc0*/  STL.64 [R1+0x3e8], R242 ;  /* 0x0003e8f201007387 */ /* 0x000fe20000100a00 */
[----:B------:R-:W-:-:S03]  /*10bd0*/  IMAD.MOV.U32 R86, RZ, RZ, R142 ;  /* 0x000000ffff567224 */ /* 0x000fc600078e008e */
[----:B------:R-:W-:Y:S01]  /*10be0*/  STL.64 [R1+0x3f0], R244 ;  /* 0x0003f0f401007387 */ /* 0x000fe20000100a00 */
[----:B------:R-:W-:-:S03]  /*10bf0*/  MOV R87, R143 ;  /* 0x0000008f00577202 */ /* 0x000fc60000000f00 */
[----:B------:R2:W-:Y:S01]  /*10c00*/  STL.64 [R1+0x3f8], R246 ;  /* 0x0003f8f601007387 */ /* 0x0005e20000100a00 */
[----:B------:R-:W-:Y:S01]  /*10c10*/  IMAD.MOV.U32 R82, RZ, RZ, R138 ;  /* 0x000000ffff527224 */ /* 0x000fe200078e008a */
[----:B------:R-:W-:Y:S02]  /*10c20*/  MOV R83, R139 ;  /* 0x0000008b00537202 */ /* 0x000fe40000000f00 */
[----:B-1----:R-:W3:Y:S01]  /*10c30*/  LDL.LU.64 R150, [R1+0x19b0] ;  /* 0x0019b00001967983 */ /* 0x002ee20000300a00 */
[----:B------:R-:W-:-:S03]  /*10c40*/  MOV R79, R135 ;  /* 0x00000087004f7202 */ /* 0x000fc60000000f00 */
[----:B------:R-:W4:Y:S01]  /*10c50*/  LDL.LU.64 R146, [R1+0x19a8] ;  /* 0x0019a80001927983 */ /* 0x000f220000300a00 */
[----:B------:R-:W-:-:S03]  /*10c60*/  IMAD.MOV.U32 R74, RZ, RZ, R130 ;  /* 0x000000ffff4a7224 */ /* 0x000fc600078e0082 */
[----:B------:R-:W4:Y:S01]  /*10c70*/  LDL.LU.64 R142, [R1+0x19a0] ;  /* 0x0019a000018e7983 */ /* 0x000f220000300a00 */
[----:B------:R-:W-:Y:S01]  /*10c80*/  IMAD.MOV.U32 R70, RZ, RZ, R126 ;  /* 0x000000ffff467224 */ /* 0x000fe200078e007e */
[----:B------:R-:W-:Y:S02]  /*10c90*/  MOV R71, R127 ;  /* 0x0000007f00477202 */ /* 0x000fe40000000f00 */
[----:B------:R-:W4:Y:S01]  /*10ca0*/  LDL.LU.64 R138, [R1+0x1998] ;  /* 0x00199800018a7983 */ /* 0x000f220000300a00 */
[----:B------:R-:W-:-:S03]  /*10cb0*/  MOV R67, R123 ;  /* 0x0000007b00437202 */ /* 0x000fc60000000f00 */
[----:B------:R-:W4:Y:S04]  /*10cc0*/  LDL.LU R135, [R1+0x1994] ;  /* 0x0019940001877983 */ /* 0x000f280000300800 */
[----:B------:R-:W4:Y:S04]  /*10cd0*/  LDL.LU R130, [R1+0x1990] ;  /* 0x0019900001827983 */ /* 0x000f280000300800 */
[----:B------:R-:W4:Y:S04]  /*10ce0*/  LDL.LU.64 R126, [R1+0x1988] ;  /* 0x00198800017e7983 */ /* 0x000f280000300a00 */
[----:B------:R-:W4:Y:S04]  /*10cf0*/  LDL.LU R123, [R1+0x1980] ;  /* 0x00198000017b7983 */ /* 0x000f280000300800 */
[----:B--2---:R-:W2:Y:S04]  /*10d00*/  LDL.LU R246, [R1+0x32c] ;  /* 0x00032c0001f67983 */ /* 0x004ea80000300800 */
[----:B------:R-:W3:Y:S04]  /*10d10*/  LDL.LU R245, [R1+0x330] ;  /* 0x0003300001f57983 */ /* 0x000ee80000300800 */
        /* <DEDUP_REMOVED lines=46> */
[----:B------:R-:W-:-:S03]  /*11000*/  MOV R247, R194 ;  /* 0x000000c200f77202 */ /* 0x000fc60000000f00 */
[----:B------:R-:W4:Y:S04]  /*11010*/  LDL.LU R198, [R1+0x3ec] ;  /* 0x0003ec0001c67983 */ /* 0x000f280000300800 */
[----:B------:R-:W4:Y:S04]  /*11020*/  LDL.LU R197, [R1+0x3f0] ;  /* 0x0003f00001c57983 */ /* 0x000f280000300800 */
[----:B------:R-:W4:Y:S04]  /*11030*/  LDL.LU R196, [R1+0x3f4] ;  /* 0x0003f40001c47983 */ /* 0x000f280000300800 */
[----:B------:R-:W4:Y:S04]  /*11040*/  LDL.LU R195, [R1+0x3f8] ;  /* 0x0003f80001c37983 */ /* 0x000f280000300800 */
[----:B------:R-:W4:Y:S01]  /*11050*/  LDL.LU R194, [R1+0x3fc] ;  /* 0x0003fc0001c27983 */ /* 0x000f220000300800 */
[----:B------:R-:W-:Y:S01]  /*11060*/  IMAD.MOV.U32 R251, RZ, RZ, R191 ;  /* 0x000000fffffb7224 */ /* 0x000fe200078e00bf */
[----:B------:R-:W-:Y:S01]  /*11070*/  MOV R250, R192 ;  /* 0x000000c000fa7202 */ /* 0x000fe20000000f00 */
[----:B------:R-:W-:-:S04]  /*11080*/  IMAD.MOV.U32 R249, RZ, RZ, R193 ;  /* 0x000000fffff97224 */ /* 0x000fc800078e00c1 */
[----:B------:R-:W-:Y:S04]  /*11090*/  STL.64 [R1+0x1978], R250 ;  /* 0x001978fa01007387 */ /* 0x000fe80000100a00 */
[----:B------:R-:W-:Y:S01]  /*110a0*/  STL.64 [R1+0x1970], R248 ;  /* 0x001970f801007387 */ /* 0x000fe20000100a00 */
        /* <DEDUP_REMOVED lines=28> */
[----:B--2---:R-:W-:Y:S04]  /*11270*/  STL.64 [R1+0x1968], R246 ;  /* 0x001968f601007387 */ /* 0x004fe80000100a00 */
[----:B---3--:R-:W-:Y:S04]  /*11280*/  STL.64 [R1+0x1960], R244 ;  /* 0x001960f401007387 */ /* 0x008fe80000100a00 */
[----:B----4-:R-:W-:Y:S04]  /*11290*/  STL.64 [R1+0x1958], R242 ;  /* 0x001958f201007387 */ /* 0x010fe80000100a00 */
        /* <DEDUP_REMOVED lines=30> */
[----:B------:R1:W-:Y:S04]  /*11480*/  STL.64 [R1+0x1868], R126 ;  /* 0x0018687e01007387 */ /* 0x0003e80000100a00 */
[----:B------:R-:W2:Y:S04]  /*11490*/  LDL.LU.64 R124, [R1] ;  /* 0x00000000017c7983 */ /* 0x000ea80000300a00 */
        /* <DEDUP_REMOVED lines=15> */
[----:B------:R-:W-:-:S03]  /*11590*/  MOV R109, R165 ;  /* 0x000000a5006d7202 */ /* 0x000fc60000000f00 */
[----:B------:R-:W2:Y:S04]  /*115a0*/  LDL.LU.64 R156, [R1+0x80] ;  /* 0x00008000019c7983 */ /* 0x000ea80000300a00 */
[----:B------:R-:W2:Y:S01]  /*115b0*/  LDL.LU.64 R158, [R1+0x88] ;  /* 0x00008800019e7983 */ /* 0x000ea20000300a00 */
[----:B------:R-:W-:-:S03]  /*115c0*/  IMAD.MOV.U32 R112, RZ, RZ, R168 ;  /* 0x000000ffff707224 */ /* 0x000fc600078e00a8 */
[----:B------:R-:W2:Y:S01]  /*115d0*/  LDL.LU.64 R160, [R1+0x90] ;  /* 0x0000900001a07983 */ /* 0x000ea20000300a00 */
[----:B------:R-:W-:-:S03]  /*115e0*/  MOV R113, R169 ;  /* 0x000000a900717202 */ /* 0x000fc60000000f00 */
[----:B------:R-:W2:Y:S01]  /*115f0*/  LDL.LU.64 R162, [R1+0x98] ;  /* 0x0000980001a27983 */ /* 0x000ea20000300a00 */
[----:B------:R-:W-:Y:S01]  /*11600*/  IMAD.MOV.U32 R114, RZ, RZ, R170 ;  /* 0x000000ffff727224 */ /* 0x000fe200078e00aa */
[----:B------:R-:W-:Y:S02]  /*11610*/  MOV R115, R171 ;  /* 0x000000ab00737202 */ /* 0x000fe40000000f00 */
[----:B------:R-:W2:Y:S01]  /*11620*/  LDL.LU.64 R164, [R1+0xa0] ;  /* 0x0000a00001a47983 */ /* 0x000ea20000300a00 */
[----:B------:R-:W-:Y:S01]  /*11630*/  IMAD.MOV.U32 R116, RZ, RZ, R172 ;  /* 0x000000ffff747224 */ /* 0x000fe200078e00ac */
[----:B------:R-:W-:Y:S02]  /*11640*/  MOV R117, R173 ;  /* 0x000000ad00757202 */ /* 0x000fe40000000f00 */
[----:B------:R-:W2:Y:S01]  /*11650*/  LDL.LU.64 R166, [R1+0xa8] ;  /* 0x0000a80001a67983 */ /* 0x000ea20000300a00 */
[----:B------:R-:W-:Y:S01]  /*11660*/  IMAD.MOV.U32 R118, RZ, RZ, R174 ;  /* 0x000000ffff767224 */ /* 0x000fe200078e00ae */
[----:B------:R-:W-:-:S02]  /*11670*/  MOV R119, R175 ;  /* 0x000000af00777202 */ /* 0x000fc40000000f00 */
[----:B------:R-:W2:Y:S04]  /*11680*/  LDL.LU.64 R168, [R1+0xb0] ;  /* 0x0000b00001a87983 */ /* 0x000ea80000300a00 */
[----:B------:R-:W2:Y:S04]  /*11690*/  LDL.LU.64 R170, [R1+0xb8] ;  /* 0x0000b80001aa7983 */ /* 0x000ea80000300a00 */
[----:B------:R-:W2:Y:S04]  /*116a0*/  LDL.LU.64 R172, [R1+0xc0] ;  /* 0x0000c00001ac7983 */ /* 0x000ea80000300a00 */
[----:B------:R-:W2:Y:S01]  /*116b0*/  LDL.LU.64 R174, [R1+0xc8] ;  /* 0x0000c80001ae7983 */ /* 0x000ea20000300a00 */
[----:B------:R-:W-:-:S03]  /*116c0*/  IMAD.MOV.U32 R54, RZ, RZ, R185 ;  /* 0x000000ffff367224 */ /* 0x000fc600078e00b9 */
[----:B------:R-:W2:Y:S01]  /*116d0*/  LDL.LU.64 R176, [R1+0xd0] ;  /* 0x0000d00001b07983 */ /* 0x000ea20000300a00 */
[----:B------:R-:W-:-:S03]  /*116e0*/  MOV R52, R186 ;  /* 0x000000ba00347202 */ /* 0x000fc60000000f00 */
[----:B------:R-:W2:Y:S01]  /*116f0*/  LDL.LU.64 R178, [R1+0xd8] ;  /* 0x0000d80001b27983 */ /* 0x000ea20000300a00 */
[----:B------:R-:W-:-:S03]  /*11700*/  IMAD.MOV.U32 R58, RZ, RZ, R187 ;  /* 0x000000ffff3a7224 */ /* 0x000fc600078e00bb */
[----:B------:R-:W2:Y:S01]  /*11710*/  LDL.LU.64 R180, [R1+0xe0] ;  /* 0x0000e00001b47983 */ /* 0x000ea20000300a00 */
[----:B------:R-:W-:Y:S01]  /*11720*/  MOV R56, R188 ;  /* 0x000000bc00387202 */ /* 0x000fe20000000f00 */
[----:B------:R-:W-:Y:S02]  /*11730*/  IMAD.MOV.U32 R53, RZ, RZ, R189 ;  /* 0x000000ffff357224 */ /* 0x000fe400078e00bd */
[----:B------:R-:W2:Y:S01]  /*11740*/  LDL.LU.64 R182, [R1+0xe8] ;  /* 0x0000e80001b67983 */ /* 0x000ea20000300a00 */
        /* <DEDUP_REMOVED lines=29> */
[----:B------:R-:W-:-:S03]  /*11920*/  VIADD R3, R248, 0x6300 ;  /* 0x00006300f8037836 */ /* 0x000fc60000000000 */
[----:B------:R-:W2:Y:S04]  /*11930*/  LDL.LU.64 R240, [R1+0x1d0] ;  /* 0x0001d00001f07983 */ /* 0x000ea80000300a00 */
[----:B------:R-:W2:Y:S04]  /*11940*/  LDL.LU.64 R242, [R1+0x1d8] ;  /* 0x0001d80001f27983 */ /* 0x000ea80000300a00 */
[----:B------:R-:W2:Y:S04]  /*11950*/  LDL.LU.64 R244, [R1+0x1e0] ;  /* 0x0001e00001f47983 */ /* 0x000ea80000300a00 */
[----:B------:R-:W2:Y:S04]  /*11960*/  LDL.LU.64 R246, [R1+0x1e8] ;  /* 0x0001e80001f67983 */ /* 0x000ea80000300a00 */
[----:B------:R-:W2:Y:S04]  /*11970*/  LDL.LU.64 R248, [R1+0x1f0] ;  /* 0x0001f00001f87983 */ /* 0x000ea80000300a00 */
[----:B------:R-:W2:Y:S01]  /*11980*/  LDL.LU.64 R250, [R1+0x1f8] ;  /* 0x0001f80001fa7983 */ /* 0x000ea20000300a00 */
[----:B------:R-:W-:Y:S01]  /*11990*/  R2UR UR6, R3 ;  /* 0x00000000030672ca */ /* 0x000fe200000e0000 */
[----:B------:R-:W-:Y:S01]  /*119a0*/  UMOV UR7, 0x40000040 ;  /* 0x4000004000077882 */ /* 0x000fe20000000000 */
[----:B------:R-:W-:Y:S01]  /*119b0*/  IMAD.MOV.U32 R64, RZ, RZ, R120 ;  /* 0x000000ffff407224 */ /* 0x000fe200078e0078 */
[----:B------:R-:W-:Y:S01]  /*119c0*/  MOV R65, R121 ;  /* 0x0000007900417202 */ /* 0x000fe20000000f00 */
[----:B--2---:R-:W-:-:S09]  /*119d0*/  WARPGROUP.ARRIVE ;  /* 0x00000000000079c5 */ /* 0x004fd20000000000 */
[----:B------:R-:W-:Y:S01]  /*119e0*/  HGMMA.64x256x16.F32 R124, R60, gdesc[UR4].tnspB, R124, gsb0 ;  /* 0x43e000043c7c7df0 */ /* 0x000fe2000800087c */
[----:B------:R-:W-:Y:S02]  /*119f0*/  IMAD.MOV.U32 R66, RZ, RZ, R122 ;  /* 0x000000ffff427224 */ /* 0x000fe400078e007a */
[----:B------:R-:W-:Y:S02]  /*11a00*/  WARPGROUP.DEPBAR.LE gsb0, 0x0 ;  /* 0x00008000000079c5 */ /* 0x000fe40000010000 */
[----:B------:R-:W-:Y:S04]  /*11a10*/  STL.64 [R1+0x8], R126 ;  /* 0x0000087e01007387 */ /* 0x000fe80000100a00 */
        /* <DEDUP_REMOVED lines=9> */
[----:B------:R-:W-:Y:S04]  /*11ab0*/  STL.64 [R1+0x58], R146 ;  /* 0x0000589201007387 */ /* 0x000fe80000100a00 */
[----:B------:R-:W-:Y:S04]  /*11ac0*/  STL [R1+0x60], R148 ;  /* 0x0000609401007387 */ /* 0x000fe80000100800 */
        /* <DEDUP_REMOVED lines=52> */
[----:B------:R-:W3:Y:S04]  /*11e10*/  LDL.LU.64 R248, [R1+0x1970] ;  /* 0x0019700001f87983 */ /* 0x000ee80000300a00 */
[----:B------:R-:W4:Y:S04]  /*11e20*/  LDL.LU.64 R246, [R1+0x1968] ;  /* 0x0019680001f67983 */ /* 0x000f280000300a00 */
[----:B------:R-:W2:Y:S04]  /*11e30*/  LDL.LU.64 R244, [R1+0x1960] ;  /* 0x0019600001f47983 */ /* 0x000ea80000300a00 */
        /* <DEDUP_REMOVED lines=25> */
[----:B------:R-:W3:Y:S04]  /*11fd0*/  LDL.LU.64 R150, [R1+0x1890] ;  /* 0x0018900001967983 */ /* 0x000ee80000300a00 */
[----:B------:R-:W2:Y:S04]  /*11fe0*/  LDL.LU.64 R146, [R1+0x1888] ;  /* 0x0018880001927983 */ /* 0x000ea80000300a00 */
[----:B------:R-:W4:Y:S01]  /*11ff0*/  LDL.LU.64 R142, [R1+0x1880] ;  /* 0x00188000018e7983 */ /* 0x000f220000300a00 */
[----:B------:R-:W-:-:S03]  /*12000*/  IMAD.MOV.U32 R120, RZ, RZ, R124 ;  /* 0x000000ffff787224 */ /* 0x000fc600078e007c */
[----:B------:R-:W4:Y:S01]  /*12010*/  LDL.LU.64 R138, [R1+0x1878] ;  /* 0x00187800018a7983 */ /* 0x000f220000300a00 */
[----:B------:R-:W-:-:S03]  /*12020*/  MOV R121, R125 ;  /* 0x0000007d00797202 */ /* 0x000fc60000000f00 */
[----:B------:R-:W4:Y:S01]  /*12030*/  LDL.LU R135, [R1+0x1874] ;  /* 0x0018740001877983 */ /* 0x000f220000300800 */
[----:B------:R-:W-:-:S03]  /*12040*/  IMAD.MOV.U32 R124, RZ, RZ, R128 ;  /* 0x000000ffff7c7224 */ /* 0x000fc600078e0080 */
        /* <DEDUP_REMOVED lines=12> */
[----:B------:R-:W-:-:S03]  /*12110*/  IMAD.MOV.U32 R61, RZ, RZ, R149 ;  /* 0x000000ffff3d7224 */ /* 0x000fc600078e0095 */
        /* <DEDUP_REMOVED lines=110> */
[----:B---3--:R-:W-:Y:S04]  /*12800*/  STL.64 [R1+0xec8], R150 ;  /* 0x000ec89601007387 */ /* 0x008fe80000100a00 */
[----:B--2---:R-:W-:Y:S04]  /*12810*/  STL.64 [R1+0xec0], R146 ;  /* 0x000ec09201007387 */ /* 0x004fe80000100a00 */
[----:B----4-:R1:W-:Y:S04]  /*12820*/  STL.64 [R1+0xeb8], R142 ;  /* 0x000eb88e01007387 */ /* 0x0103e80000100a00 */
[----:B------:R-:W-:Y:S04]  /*12830*/  STL.64 [R1+0xeb0], R138 ;  /* 0x000eb08a01007387 */ /* 0x000fe80000100a00 */
[----:B------:R-:W-:Y:S04]  /*12840*/  STL [R1+0xeac], R135 ;  /* 0x000eac8701007387 */ /* 0x000fe80000100800 */
[----:B------:R-:W-:Y:S04]  /*12850*/  STL [R1+0xea8], R130 ;  /* 0x000ea88201007387 */ /* 0x000fe80000100800 */
[----:B------:R-:W-:Y:S01]  /*12860*/  STL.64 [R1+0xea0], R126 ;  /* 0x000ea07e01007387 */ /* 0x000fe20000100a00 */
[----:B-1----:R-:W-:Y:S01]  /*12870*/  IMAD.MOV.U32 R142, RZ, RZ, R111 ;  /* 0x000000ffff8e7224 */ /* 0x002fe200078e006f */
[----:B------:R-:W-:Y:S01]  /*12880*/  MOV R143, R110 ;  /* 0x0000006e008f7202 */ /* 0x000fe20000000f00 */
[----:B------:R-:W-:Y:S01]  /*12890*/  IMAD.MOV.U32 R146, RZ, RZ, R107 ;  /* 0x000000ffff927224 */ /* 0x000fe200078e006b */
[----:B------:R-:W-:Y:S01]  /*128a0*/  MOV R147, R95 ;  /* 0x0000005f00937202 */ /* 0x000fe20000000f00 */
[----:B------:R-:W-:Y:S01]  /*128b0*/  IMAD.MOV.U32 R150, RZ, RZ, R94 ;  /* 0x000000ffff967224 */ /* 0x000fe200078e005e */
[----:B------:R-:W-:-:S02]  /*128c0*/  MOV R151, R91 ;  /* 0x0000005b00977202 */ /* 0x000fc40000000f00 */
[----:B------:R-:W-:-:S13]  /*128d0*/  FSETP.GEU.AND P1, PT, R148, -126, PT ;  /* 0xc2fc00009400780b */ /* 0x000fda0003f2e000 */
[----:B------:R-:W-:-:S04]  /*128e0*/  @!P1 FMUL R148, R148, 0.5 ;  /* 0x3f00000094949820 */ /* 0x000fc80000400000 */
[----:B------:R-:W1:Y:S02]  /*128f0*/  MUFU.EX2 R63, R148 ;  /* 0x00000094003f7308 */ /* 0x000e640000000800 */
[----:B-1----:R-:W-:Y:S01]  /*12900*/  @!P1 FMUL R63, R63, R63 ;  /* 0x0000003f3f3f9220 */ /* 0x002fe20000400000 */
[----:B------:R-:W-:Y:S02]  /*12910*/  FSETP.GEU.AND P1, PT, R145, -126, PT ;  /* 0xc2fc00009100780b */ /* 0x000fe40003f2e000 */
[----:B------:R-:W-:-:S11]  /*12920*/  MOV R148, R62 ;  /* 0x0000003e00947202 */ /* 0x000fd60000000f00 */
[----:B------:R-:W-:-:S04]  /*12930*/  @!P1 FMUL R145, R145, 0.5 ;  /* 0x3f00000091919820 */ /* 0x000fc80000400000 */
[----:B------:R-:W1:Y:S02]  /*12940*/  MUFU.EX2 R62, R145 ;  /* 0x00000091003e7308 */ /* 0x000e640000000800 */
[----:B-1----:R-:W-:Y:S01]  /*12950*/  @!P1 FMUL R62, R62, R62 ;  /* 0x0000003e3e3e9220 */ /* 0x002fe20000400000 */
[----:B------:R-:W-:Y:S01]  /*12960*/  FSETP.GEU.AND P1, PT, R141, -126, PT ;  /* 0xc2fc00008d00780b */ /* 0x000fe20003f2e000 */
[----:B------:R-:W-:-:S12]  /*12970*/  IMAD.MOV.U32 R145, RZ, RZ, R61 ;  /* 0x000000ffff917224 */ /* 0x000fd800078e003d */
[----:B------:R-:W-:-:S04]  /*12980*/  @!P1 FMUL R141, R141, 0.5 ;  /* 0x3f0000008d8d9820 */ /* 0x000fc80000400000 */
[----:B------:R1:W2:Y:S01]  /*12990*/  MUFU.EX2 R61, R141 ;  /* 0x0000008d003d7308 */ /* 0x0002a20000000800 */
[----:B------:R3:W-:Y:S01]  /*129a0*/  STL.64 [R1+0xe98], R122 ;  /* 0x000e987a01007387 */ /* 0x0007e20000100a00 */
[----:B-1----:R-:W-:-:S03]  /*129b0*/  MOV R141, R60 ;  /* 0x0000003c008d7202 */ /* 0x002fc60000000f00 */
[----:B---3--:R-:W3:Y:S01]  /*129c0*/  LDL.LU R122, [R1+0x8] ;  /* 0x00000800017a7983 */ /* 0x008ee20000300800 */
[----:B--2---:R-:W-:Y:S01]  /*129d0*/  @!P1 FMUL R61, R61, R61 ;  /* 0x0000003d3d3d9220 */ /* 0x004fe20000400000 */
[C---:B------:R-:W-:Y:S02]  /*129e0*/  FSETP.GEU.AND P1, PT, R137.reuse, -126, PT ;  /* 0xc2fc00008900780b */ /* 0x040fe40003f2e000 */
[----:B------:R-:W3:Y:S04]  /*129f0*/  LDL.LU R123, [R1+0xc] ;  /* 0x00000c00017b7983 */ /* 0x000ee80000300800 */
[----:B------:R-:W2:Y:S04]  /*12a00*/  LDL.LU R126, [R1+0x18] ;  /* 0x00001800017e7983 */ /* 0x000ea80000300800 */
[----:B------:R-:W2:Y:S03]  /*12a10*/  LDL.LU R127, [R1+0x1c] ;  /* 0x00001c00017f7983 */ /* 0x000ea60000300800 */
[----:B------:R-:W-:Y:S01]  /*12a20*/  @!P1 FMUL R137, R137, 0.5 ;  /* 0x3f00000089899820 */ /* 0x000fe20000400000 */
[----:B------:R-:W4:Y:S03]  /*12a30*/  LDL.LU R130, [R1+0x28] ;  /* 0x0000280001827983 */ /* 0x000f260000300800 */
[----:B------:R1:W3:Y:S01]  /*12a40*/  MUFU.EX2 R60, R137 ;  /* 0x00000089003c7308 */ /* 0x0002e20000000800 */
[----:B------:R-:W3:Y:S04]  /*12a50*/  LDL.LU R135, [R1+0x3c] ;  /* 0x00003c0001877983 */ /* 0x000ee80000300800 */
[----:B-1----:R-:W2:Y:S04]  /*12a60*/  LDL.LU R137, [R1+0x44] ;  /* 0x0000440001897983 */ /* 0x002ea80000300800 */
[----:B------:R-:W4:Y:S04]  /*12a70*/  LDL.LU R138, [R1+0x48] ;  /* 0x00004800018a7983 */ /* 0x000f280000300800 */
[----:B------:R-:W4:Y:S04]  /*12a80*/  LDL.LU R139, [R1+0x4c] ;  /* 0x00004c00018b7983 */ /* 0x000f280000300800 */
[----:B------:R-:W3:Y:S04]  /*12a90*/  LDL.LU R111, [R1+0x1850] ;  /* 0x00185000016f7983 */ /* 0x000ee80000300800 */
[----:B------:R-:W3:Y:S04]  /*12aa0*/  LDL.LU R110, [R1+0x184c] ;  /* 0x00184c00016e7983 */ /* 0x000ee80000300800 */
[----:B------:R-:W3:Y:S04]  /*12ab0*/  LDL.LU R107, [R1+0x1848] ;  /* 0x00184800016b7983 */ /* 0x000ee80000300800 */
[----:B------:R-:W3:Y:S04]  /*12ac0*/  LDL.LU R95, [R1+0x1844] ;  /* 0x00184400015f7983 */ /* 0x000ee80000300800 */
[----:B------:R-:W3:Y:S04]  /*12ad0*/  LDL.LU R94, [R1+0x1840] ;  /* 0x00184000015e7983 */ /* 0x000ee80000300800 */
[----:B------:R-:W3:Y:S04]  /*12ae0*/  LDL.LU R91, [R1+0x183c] ;  /* 0x00183c00015b7983 */ /* 0x000ee80000300800 */
        /* <DEDUP_REMOVED lines=26> */
[----:B----4-:R-:W-:Y:S04]  /*12c90*/  STL.64 [R1+0x1750], R138 ;  /* 0x0017508a01007387 */ /* 0x010fe80000100a00 */
[----:B--2---:R-:W-:Y:S04]  /*12ca0*/  STL.64 [R1+0x1748], R136 ;  /* 0x0017488801007387 */ /* 0x004fe80000100a00 */
[----:B---3--:R-:W-:Y:S04]  /*12cb0*/  STL.64 [R1+0x1740], R134 ;  /* 0x0017408601007387 */ /* 0x008fe80000100a00 */
        /* <DEDUP_REMOVED lines=10> */
[----:B------:R1:W-:Y:S04]  /*12d60*/  STL [R1+0x16e8], R91 ;  /* 0x0016e85b01007387 */ /* 0x0003e80000100800 */
        /* <DEDUP_REMOVED lines=11> */
[----:B------:R-:W-:-:S03]  /*12e20*/  IMAD.MOV.U32 R129, RZ, RZ, R54 ;  /* 0x000000ffff817224 */ /* 0x000fc600078e0036 */
[----:B------:R-:W2:Y:S01]  /*12e30*/  LDL.LU R125, [R1+0x2f4] ;  /* 0x0002f400017d7983 */ /* 0x000ea20000300800 */
[----:B------:R-:W-:-:S03]  /*12e40*/  MOV R130, R52 ;  /* 0x0000003400827202 */ /* 0x000fc60000000f00 */
[----:B------:R-:W2:Y:S01]  /*12e50*/  LDL.LU R126, [R1+0x2f8] ;  /* 0x0002f800017e7983 */ /* 0x000ea20000300800 */
[----:B------:R-:W-:-:S03]  /*12e60*/  IMAD.MOV.U32 R131, RZ, RZ, R58 ;  /* 0x000000ffff837224 */ /* 0x000fc600078e003a */
[----:B------:R-:W2:Y:S01]  /*12e70*/  LDL.LU R127, [R1+0x2fc] ;  /* 0x0002fc00017f7983 */ /* 0x000ea20000300800 */
[----:B------:R-:W-:-:S03]  /*12e80*/  MOV R132, R56 ;  /* 0x0000003800847202 */ /* 0x000fc60000000f00 */
[----:B------:R-:W2:Y:S04]  /*12e90*/  LDL.LU R128, [R1+0x300] ;  /* 0x0003000001807983 */ /* 0x000ea80000300800 */
[----:B------:R-:W3:Y:S04]  /*12ea0*/  LDL.LU R54, [R1+0x1838] ;  /* 0x0018380001367983 */ /* 0x000ee80000300800 */
[----:B------:R-:W3:Y:S04]  /*12eb0*/  LDL.LU R52, [R1+0x1834] ;  /* 0x0018340001347983 */ /* 0x000ee80000300800 */
[----:B------:R-:W2:Y:S04]  /*12ec0*/  LDL.LU R58, [R1+0x1830] ;  /* 0x00183000013a7983 */ /* 0x000ea80000300800 */
[----:B------:R-:W2:Y:S01]  /*12ed0*/  LDL.LU R56, [R1+0x182c] ;  /* 0x00182c0001387983 */ /* 0x000ea20000300800 */
[----:B------:R-:W-:Y:S01]  /*12ee0*/  MOV R140, R245 ;  /* 0x000000f5008c7202 */ /* 0x000fe20000000f00 */
[----:B------:R-:W-:Y:S01]  /*12ef0*/  IMAD.MOV.U32 R245, RZ, RZ, R3 ;  /* 0x000000fffff57224 */ /* 0x000fe200078e0003 */
[----:B------:R-:W-:Y:S01]  /*12f00*/  IADD3 R3, R248, 0x4380, RZ ;  /* 0x00004380f8037810 */ /* 0x000fe20007ffe0ff */
[----:B------:R-:W-:Y:S01]  /*12f10*/  @!P1 FMUL R60, R60, R60 ;  /* 0x0000003c3c3c9220 */ /* 0x000fe20000400000 */
        /* <DEDUP_REMOVED lines=61> */
[----:B------:R-:W-:Y:S01]  /*132f0*/  F2FP.F16.F32.PACK_AB R57, R62, R63 ;  /* 0x0000003f3e39723e */ /* 0x000fe200000000ff */
[----:B------:R-:W-:Y:S01]  /*13300*/  UMOV UR7, 0x40000040 ;  /* 0x4000004000077882 */ /* 0x000fe20000000000 */
[----:B------:R-:W-:Y:S01]  /*13310*/  F2FP.F16.F32.PACK_AB R59, R60, R61 ;  /* 0x0000003d3c3b723e */ /* 0x000fe200000000ff */
[----:B------:R-:W4:Y:S04]  /*13320*/  LDL.LU R53, [R1+0x1828] ;  /* 0x0018280001357983 */ /* 0x000f280000300800 */
[----:B------:R-:W-:Y:S04]  /*13330*/  STL [R1+0xd88], R63 ;  /* 0x000d883f01007387 */ /* 0x000fe80000100800 */
[----:B------:R-:W-:Y:S04]  /*13340*/  STL [R1+0xd84], R62 ;  /* 0x000d843e01007387 */ /* 0x000fe80000100800 */
[----:B------:R-:W-:Y:S04]  /*13350*/  STL [R1+0xd90], R61 ;  /* 0x000d903d01007387 */ /* 0x000fe80000100800 */
[----:B------:R-:W-:Y:S01]  /*13360*/  STL [R1+0xd8c], R60 ;  /* 0x000d8c3c01007387 */ /* 0x000fe20000100800 */
        /* <DEDUP_REMOVED lines=157> */
[----:B------:R-:W3:Y:S04]  /*13d40*/  LDL.LU.64 R110, [R1+0x1700] ;  /* 0x00170000016e7983 */ /* 0x000ee80000300a00 */
[----:B------:R-:W3:Y:S04]  /*13d50*/  LDL.LU R107, [R1+0x16f8] ;  /* 0x0016f800016b7983 */ /* 0x000ee80000300800 */
[----:B------:R-:W4:Y:S04]  /*13d60*/  LDL.LU.64 R94, [R1+0x16f0] ;  /* 0x0016f000015e7983 */ /* 0x000f280000300a00 */
[----:B------:R-:W3:Y:S01]  /*13d70*/  LDL.LU R91, [R1+0x16e8] ;  /* 0x0016e800015b7983 */ /* 0x000ee20000300800 */
        /* <DEDUP_REMOVED lines=163> */
[----:B------:R-:W-:Y:S01]  /*147b0*/  STL.64 [R1+0x258], R142 ;  /* 0x0002588e01007387 */ /* 0x000fe20000100a00 */
        /* <DEDUP_REMOVED lines=60> */
[----:B-1----:R-:W-:Y:S01]  /*14b80*/  MOV R56, R202 ;  /* 0x000000ca00387202 */ /* 0x002fe20000000f00 */
        /* <DEDUP_REMOVED lines=81> */
[----:B------:R-:W3:Y:S01]  /*150a0*/  LDL.LU.64 R154, [R1+0x1570] ;  /* 0x00157000019a7983 */ /* 0x000ee20000300a00 */
[----:B------:R-:W-:Y:S01]  /*150b0*/  IMAD.MOV.U32 R50, RZ, RZ, R148 ;  /* 0x000000ffff327224 */ /* 0x000fe200078e0094 */
[----:B------:R-:W-:Y:S02]  /*150c0*/  MOV R44, R147 ;  /* 0x00000093002c7202 */ /* 0x000fe40000000f00 */
[----:B------:R-:W3:Y:S01]  /*150d0*/  LDL.LU.64 R152, [R1+0x1568] ;  /* 0x0015680001987983 */ /* 0x000ee20000300a00 */
[----:B------:R-:W-:Y:S01]  /*150e0*/  IMAD.MOV.U32 R46, RZ, RZ, R146 ;  /* 0x000000ffff2e7224 */ /* 0x000fe200078e0092 */
[----:B------:R-:W-:Y:S02]  /*150f0*/  MOV R0, R145 ;  /* 0x0000009100007202 */ /* 0x000fe40000000f00 */
[----:B------:R-:W3:Y:S04]  /*15100*/  LDL.LU.64 R150, [R1+0x1560] ;  /* 0x0015600001967983 */ /* 0x000ee80000300a00 */
[----:B------:R-:W3:Y:S04]  /*15110*/  LDL.LU.64 R148, [R1+0x1558] ;  /* 0x0015580001947983 */ /* 0x000ee80000300a00 */
[----:B------:R-:W3:Y:S04]  /*15120*/  LDL.LU.64 R146, [R1+0x1550] ;  /* 0x0015500001927983 */ /* 0x000ee80000300a00 */
[----:B--2---:R-:W3:Y:S01]  /*15130*/  LDL.LU.64 R144, [R1+0x1548] ;  /* 0x0015480001907983 */ /* 0x004ee20000300a00 */
        /* <DEDUP_REMOVED lines=13> */
[----:B------:R-:W-:-:S03]  /*15210*/  MOV R108, R124 ;  /* 0x0000007c006c7202 */ /* 0x000fc60000000f00 */
[----:B------:R-:W3:Y:S01]  /*15220*/  LDL.LU.64 R132, [R1+0x1518] ;  /* 0x0015180001847983 */ /* 0x000ee20000300a00 */
[----:B------:R-:W-:-:S03]  /*15230*/  IMAD.MOV.U32 R109, RZ, RZ, R125 ;  /* 0x000000ffff6d7224 */ /* 0x000fc600078e007d */
[----:B------:R-:W3:Y:S01]  /*15240*/  LDL.LU.64 R130, [R1+0x1510] ;  /* 0x0015100001827983 */ /* 0x000ee20000300a00 */
[----:B------:R-:W-:-:S03]  /*15250*/  MOV R104, R120 ;  /* 0x0000007800687202 */ /* 0x000fc60000000f00 */
[----:B------:R-:W3:Y:S01]  /*15260*/  LDL.LU.64 R128, [R1+0x1508] ;  /* 0x0015080001807983 */ /* 0x000ee20000300a00 */
[----:B------:R-:W-:-:S03]  /*15270*/  IMAD.MOV.U32 R105, RZ, RZ, R121 ;  /* 0x000000ffff697224 */ /* 0x000fc600078e0079 */
[----:B------:R-:W3:Y:S04]  /*15280*/  LDL.LU.64 R126, [R1+0x1500] ;  /* 0x00150000017e7983 */ /* 0x000ee80000300a00 */
[----:B------:R-:W3:Y:S04]  /*15290*/  LDL.LU.64 R124, [R1+0x14f8] ;  /* 0x0014f800017c7983 */ /* 0x000ee80000300a00 */
[----:B------:R-:W3:Y:S04]  /*152a0*/  LDL.LU.64 R122, [R1+0x14f0] ;  /* 0x0014f000017a7983 */ /* 0x000ee80000300a00 */
[----:B------:R-:W3:Y:S01]  /*152b0*/  LDL.LU.64 R120, [R1+0x14e8] ;  /* 0x0014e80001787983 */ /* 0x000ee20000300a00 */
[----:B------:R-:W-:-:S04]  /*152c0*/  IADD3 R3, R248, 0x6400, RZ ;  /* 0x00006400f8037810 */ /* 0x000fc80007ffe0ff */
[----:B------:R-:W-:Y:S01]  /*152d0*/  R2UR UR6, R3 ;  /* 0x00000000030672ca */ /* 0x000fe200000e0000 */
[----:B------:R-:W-:Y:S02]  /*152e0*/  IMAD.MOV.U32 R3, RZ, RZ, R106 ;  /* 0x000000ffff037224 */ /* 0x000fe400078e006a */
[----:B------:R-:W2:Y:S01]  /*152f0*/  LDL.LU R106, [R1+0x14e4] ;  /* 0x0014e400016a7983 */ /* 0x000ea20000300800 */
[----:B------:R-:W-:Y:S01]  /*15300*/  UMOV UR7, 0x40000040 ;  /* 0x4000004000077882 */ /* 0x000fe20000000000 */
[----:B---3--:R-:W-:-:S08]  /*15310*/  WARPGROUP.ARRIVE ;  /* 0x00000000000079c5 */ /* 0x008fd00000000000 */
        /* <DEDUP_REMOVED lines=59> */
[----:B--2---:R1:W-:Y:S04]  /*156d0*/  STL.64 [R1+0x12f0], R106 ;  /* 0x0012f06a01007387 */ /* 0x0043e80000100a00 */
        /* <DEDUP_REMOVED lines=18> */
[----:B------:R-:W3:Y:S01]  /*15800*/  LDL.LU R0, [R1+0x14e0] ;  /* 0x0014e00001007983 */ /* 0x000ee20000300800 */
[----:B------:R-:W-:-:S03]  /*15810*/  IMAD.MOV.U32 R134, RZ, RZ, R103 ;  /* 0x000000ffff867224 */ /* 0x000fc600078e0067 */
[----:B------:R-:W4:Y:S01]  /*15820*/  LDL.LU R46, [R1+0x14dc] ;  /* 0x0014dc00012e7983 */ /* 0x000f220000300800 */
[----:B------:R-:W-:-:S03]  /*15830*/  MOV R135, R102 ;  /* 0x0000006600877202 */ /* 0x000fc60000000f00 */
[----:B------:R-:W4:Y:S01]  /*15840*/  LDL.LU R44, [R1+0x14d8] ;  /* 0x0014d800012c7983 */ /* 0x000f220000300800 */
[----:B------:R-:W-:-:S03]  /*15850*/  IMAD.MOV.U32 R136, RZ, RZ, R99 ;  /* 0x000000ffff887224 */ /* 0x000fc600078e0063 */
[----:B------:R-:W2:Y:S01]  /*15860*/  LDL.LU R50, [R1+0x14d4] ;  /* 0x0014d40001327983 */ /* 0x000ea20000300800 */
[----:B------:R-:W-:-:S03]  /*15870*/  MOV R137, R98 ;  /* 0x0000006200897202 */ /* 0x000fc60000000f00 */
[----:B------:R-:W2:Y:S04]  /*15880*/  LDL.LU R48, [R1+0x14d0] ;  /* 0x0014d00001307983 */ /* 0x000ea80000300800 */
[----:B------:R-:W3:Y:S04]  /*15890*/  LDL.LU R103, [R1+0x14cc] ;  /* 0x0014cc0001677983 */ /* 0x000ee80000300800 */
[----:B------:R-:W4:Y:S04]  /*158a0*/  LDL.LU R102, [R1+0x14c8] ;  /* 0x0014c80001667983 */ /* 0x000f280000300800 */
[----:B------:R-:W2:Y:S04]  /*158b0*/  LDL.LU R99, [R1+0x14c4] ;  /* 0x0014c40001637983 */ /* 0x000ea80000300800 */
[----:B------:R-:W3:Y:S01]  /*158c0*/  LDL.LU R98, [R1+0x14c0] ;  /* 0x0014c00001627983 */ /* 0x000ee20000300800 */
[----:B------:R-:W-:-:S02]  /*158d0*/  IMAD.MOV.U32 R138, RZ, RZ, R3 ;  /* 0x000000ffff8a7224 */ /* 0x000fc400078e0003 */
        /* <DEDUP_REMOVED lines=100> */
[----:B--2---:R-:W-:-:S13]  /*15f20*/  FSETP.GEU.AND P1, PT, R99, -126, PT ;  /* 0xc2fc00006300780b */ /* 0x004fda0003f2e000 */
        /* <DEDUP_REMOVED lines=140> */
[----:B------:R-:W-:Y:S01]  /*167f0*/  IADD3 R3, R248, 0x6480, RZ ;  /* 0x00006480f8037810 */ /* 0x000fe20007ffe0ff */
[----:B------:R-:W-:-:S02]  /*16800*/  UMOV UR7, 0x40000040 ;  /* 0x4000004000077882 */ /* 0x000fc40000000000 */
[----:B------:R-:W3:Y:S01]  /*16810*/  LDL.LU.64 R110, [R1+0x12f8] ;  /* 0x0012f800016e7983 */ /* 0x000ee20000300a00 */
[----:B------:R-:W-:-:S03]  /*16820*/  R2UR UR6, R3 ;  /* 0x00000000030672ca */ /* 0x000fc600000e0000 */
[----:B------:R-:W4:Y:S01]  /*16830*/  LDL.LU.64 R106, [R1+0x12f0] ;  /* 0x0012f000016a7983 */ /* 0x000f220000300a00 */
[----:B--2---:R-:W-:-:S09]  /*16840*/  WARPGROUP.ARRIVE ;  /* 0x00000000000079c5 */ /* 0x004fd20000000000 */
        /* <DEDUP_REMOVED lines=138> */
[----:B---3--:R-:W-:-:S13]  /*170f0*/  FSETP.GEU.AND P1, PT, R110, -126, PT ;  /* 0xc2fc00006e00780b */ /* 0x008fda0003f2e000 */
[----:B------:R-:W-:-:S04]  /*17100*/  @!P1 FMUL R110, R110, 0.5 ;  /* 0x3f0000006e6e9820 */ /* 0x000fc80000400000 */
[----:B------:R-:W1:Y:S02]  /*17110*/  MUFU.EX2 R22, R110 ;  /* 0x0000006e00167308 */ /* 0x000e640000000800 */
[----:B-1----:R-:W-:Y:S01]  /*17120*/  @!P1 FMUL R22, R22, R22 ;  /* 0x0000001616169220 */ /* 0x002fe20000400000 */
[----:B------:R-:W-:-:S13]  /*17130*/  FSETP.GEU.AND P1, PT, R111, -126, PT ;  /* 0xc2fc00006f00780b */ /* 0x000fda0003f2e000 */
[----:B------:R-:W-:-:S04]  /*17140*/  @!P1 FMUL R111, R111, 0.5 ;  /* 0x3f0000006f6f9820 */ /* 0x000fc80000400000 */
[----:B------:R-:W1:Y:S01]  /*17150*/  MUFU.EX2 R21, R111 ;  /* 0x0000006f00157308 */ /* 0x000e620000000800 */
[----:B------:R-:W-:Y:S01]  /*17160*/  FADD R48, R0, R45 ;  /* 0x0000002d00307221 */ /* 0x000fe20000000000 */
[----:B------:R-:W-:Y:S01]  /*17170*/  VIADD R0, R248, 0x4500 ;  /* 0x00004500f8007836 */ /* 0x000fe20000000000 */
[----:B------:R-:W-:-:S04]  /*17180*/  F2FP.F16.F32.PACK_AB R45, R23, R45 ;  /* 0x0000002d172d723e */ /* 0x000fc800000000ff */
[----:B------:R-:W-:Y:S01]  /*17190*/  R2UR UR6, R0 ;  /* 0x00000000000672ca */ /* 0x000fe200000e0000 */
[----:B-1----:R-:W-:-:S05]  /*171a0*/  @!P1 FMUL R21, R21, R21 ;  /* 0x0000001515159220 */ /* 0x002fca0000400000 */
[----:B------:R-:W-:Y:S01]  /*171b0*/  F2FP.F16.F32.PACK_AB R47, R21, R22 ;  /* 0x00000016152f723e */ /* 0x000fe200000000ff */
[----:B------:R-:W-:-:S03]  /*171c0*/  UMOV UR7, 0x40000040 ;  /* 0x4000004000077882 */ /* 0x000fc60000000000 */
[----:B--2---:R-:W-:-:S06]  /*171d0*/  WARPGROUP.ARRIVE ;  /* 0x00000000000079c5 */ /* 0x004fcc0000000000 */
[----:B------:R-:W-:Y:S01]  /*171e0*/  HGMMA.64x256x16.F32 R120, R44, gdesc[UR4].tnspB, R120, gsb0 ;  /* 0x43e000042c787df0 */ /* 0x000fe20008000878 */
[----:B------:R-:W-:Y:S04]  /*171f0*/  STL [R1+0xdb0], R48 ;  /* 0x000db03001007387 */ /* 0x000fe80000100800 */
[----:B------:R-:W-:Y:S04]  /*17200*/  STL [R1+0x7c8], R23 ;  /* 0x0007c81701007387 */ /* 0x000fe80000100800 */
[----:B------:R-:W-:Y:S04]  /*17210*/  STL [R1+0x7d0], R22 ;  /* 0x0007d01601007387 */ /* 0x000fe80000100800 */
[----:B------:R1:W-:Y:S01]  /*17220*/  STL [R1+0x7cc], R21 ;  /* 0x0007cc1501007387 */ /* 0x0003e20000100800 */
[----:B------:R-:W-:-:S03]  /*17230*/  WARPGROUP.DEPBAR.LE gsb0, 0x0 ;  /* 0x00008000000079c5 */ /* 0x000fc60000010000 */
        /* <DEDUP_REMOVED lines=183> */
[----:B------:R-:W3:Y:S04]  /*17db0*/  LDL.LU.64 R128, [R1+0x1110] ;  /* 0x0011100001807983 */ /* 0x000ee80000300a00 */
        /* <DEDUP_REMOVED lines=100> */
[----:B------:R-:W-:Y:S01]  /*18400*/  IMAD.MOV.U32 R229, RZ, RZ, R20 ;  /* 0x000000ffffe57224 */ /* 0x000fe200078e0014 */
[----:B------:R-:W-:Y:S01]  /*18410*/  MOV R230, R19 ;  /* 0x0000001300e67202 */ /* 0x000fe20000000f00 */
[----:B------:R-:W-:Y:S01]  /*18420*/  IMAD.MOV.U32 R231, RZ, RZ, R18 ;  /* 0x000000ffffe77224 */ /* 0x000fe200078e0012 */
[----:B------:R-:W-:Y:S01]  /*18430*/  MOV R232, R17 ;  /* 0x0000001100e87202 */ /* 0x000fe20000000f00 */
        /* <DEDUP_REMOVED lines=339> */
[----:B------:R-:W2:Y:S04]  /*19970*/  LDL.LU.64 R126, [R1+0xea0] ;  /* 0x000ea000017e7983 */ /* 0x000ea80000300a00 */
[----:B------:R-:W3:Y:S02]  /*19980*/  LDL.LU.64 R122, [R1+0xe98] ;  /* 0x000e9800017a7983 */ /* 0x000ee40000300a00 */
[----:B---3--:R-:W-:-:S13]  /*19990*/  FSETP.GEU.AND P1, PT, R123, -126, PT ;  /* 0xc2fc00007b00780b */ /* 0x008fda0003f2e000 */
[----:B------:R-:W-:-:S04]  /*199a0*/  @!P1 FMUL R123, R123, 0.5 ;  /* 0x3f0000007b7b9820 */ /* 0x000fc80000400000 */
[----:B------:R-:W1:Y:S02]  /*199b0*/  MUFU.EX2 R16, R123 ;  /* 0x0000007b00107308 */ /* 0x000e640000000800 */
[----:B-1----:R-:W-:Y:S01]  /*199c0*/  @!P1 FMUL R16, R16, R16 ;  /* 0x0000001010109220 */ /* 0x002fe20000400000 */
[----:B--2---:R-:W-:-:S13]  /*199d0*/  FSETP.GEU.AND P1, PT, R126, -126, PT ;  /* 0xc2fc00007e00780b */ /* 0x004fda0003f2e000 */
[----:B------:R-:W-:-:S04]  /*199e0*/  @!P1 FMUL R126, R126, 0.5 ;  /* 0x3f0000007e7e9820 */ /* 0x000fc80000400000 */
[----:B------:R-:W1:Y:S01]  /*199f0*/  MUFU.EX2 R13, R126 ;  /* 0x0000007e000d7308 */ /* 0x000e620000000800 */
[----:B------:R-:W-:Y:S04]  /*19a00*/  STL.64 [R1+0xe90], R150 ;  /* 0x000e909601007387 */ /* 0x000fe80000100a00 */
[----:B------:R-:W-:Y:S04]  /*19a10*/  STL.64 [R1+0xe88], R146 ;  /* 0x000e889201007387 */ /* 0x000fe80000100a00 */
[----:B----4-:R-:W-:Y:S04]  /*19a20*/  STL.64 [R1+0xe80], R142 ;  /* 0x000e808e01007387 */ /* 0x010fe80000100a00 */
[----:B------:R-:W-:Y:S01]  /*19a30*/  STL.64 [R1+0xe78], R138 ;  /* 0x000e788a01007387 */ /* 0x000fe20000100a00 */
[----:B-1----:R-:W-:Y:S01]  /*19a40*/  @!P1 FMUL R13, R13, R13 ;  /* 0x0000000d0d0d9220 */ /* 0x002fe20000400000 */
[----:B------:R-:W-:-:S02]  /*19a50*/  FSETP.GEU.AND P1, PT, R127, -126, PT ;  /* 0xc2fc00007f00780b */ /* 0x000fc40003f2e000 */
[----:B------:R-:W-:Y:S04]  /*19a60*/  STL [R1+0xe74], R135 ;  /* 0x000e748701007387 */ /* 0x000fe80000100800 */
[----:B------:R1:W-:Y:S04]  /*19a70*/  STL [R1+0xe70], R130 ;  /* 0x000e708201007387 */ /* 0x0003e80000100800 */
        /* <DEDUP_REMOVED lines=8> */
[----:B------:R-:W-:-:S03]  /*19b00*/  @!P1 FMUL R127, R127, 0.5 ;  /* 0x3f0000007f7f9820 */ /* 0x000fc60000400000 */
[----:B------:R-:W2:Y:S04]  /*19b10*/  LDL.LU.64 R108, [R1+0x240] ;  /* 0x00024000016c7983 */ /* 0x000ea80000300a00 */
[----:B------:R-:W2:Y:S04]  /*19b20*/  LDL.LU.64 R110, [R1+0x248] ;  /* 0x00024800016e7983 */ /* 0x000ea80000300a00 */
[----:B------:R-:W2:Y:S01]  /*19b30*/  LDL.LU.64 R112, [R1+0x250] ;  /* 0x0002500001707983 */ /* 0x000ea20000300a00 */
[----:B------:R-:W-:-:S03]  /*19b40*/  F2FP.F16.F32.PACK_AB R37, R16, R122 ;  /* 0x0000007a1025723e */ /* 0x000fc600000000ff */
[----:B------:R-:W2:Y:S04]  /*19b50*/  LDL.LU.64 R114, [R1+0x258] ;  /* 0x0002580001727983 */ /* 0x000ea80000300a00 */
[----:B------:R-:W2:Y:S01]  /*19b60*/  LDL.LU.64 R116, [R1+0x260] ;  /* 0x0002600001747983 */ /* 0x000ea20000300a00 */
[----:B------:R3:W4:Y:S03]  /*19b70*/  MUFU.EX2 R12, R127 ;  /* 0x0000007f000c7308 */ /* 0x0007260000000800 */
[----:B------:R-:W2:Y:S04]  /*19b80*/  LDL.LU.64 R118, [R1+0x268] ;  /* 0x0002680001767983 */ /* 0x000ea80000300a00 */
[----:B------:R-:W2:Y:S04]  /*19b90*/  LDL.LU.64 R120, [R1+0x270] ;  /* 0x0002700001787983 */ /* 0x000ea80000300a00 */
[----:B------:R-:W2:Y:S04]  /*19ba0*/  LDL.LU.64 R122, [R1+0x278] ;  /* 0x00027800017a7983 */ /* 0x000ea80000300a00 */
[----:B------:R-:W2:Y:S04]  /*19bb0*/  LDL.LU.64 R124, [R1+0x280] ;  /* 0x00028000017c7983 */ /* 0x000ea80000300a00 */
[----:B---3--:R-:W2:Y:S04]  /*19bc0*/  LDL.LU.64 R126, [R1+0x288] ;  /* 0x00028800017e7983 */ /* 0x008ea80000300a00 */
[----:B------:R-:W2:Y:S04]  /*19bd0*/  LDL.LU.64 R128, [R1+0x290] ;  /* 0x0002900001807983 */ /* 0x000ea80000300a00 */
        /* <DEDUP_REMOVED lines=46> */
[----:B----4-:R-:W-:-:S03]  /*19ec0*/  @!P1 FMUL R12, R12, R12 ;  /* 0x0000000c0c0c9220 */ /* 0x010fc60000400000 */
[----:B------:R-:W-:Y:S02]  /*19ed0*/  R2UR UR6, R0 ;  /* 0x00000000000672ca */ /* 0x000fe400000e0000 */
[----:B------:R-:W-:Y:S01]  /*19ee0*/  F2FP.F16.F32.PACK_AB R39, R12, R13 ;  /* 0x0000000d0c27723e */ /* 0x000fe200000000ff */
[----:B------:R-:W-:Y:S01]  /*19ef0*/  UMOV UR7, 0x40000040 ;  /* 0x4000004000077882 */ /* 0x000fe20000000000 */
[----:B------:R1:W-:Y:S04]  /*19f00*/  STL [R1+0x7e4], R16 ;  /* 0x0007e41001007387 */ /* 0x0003e80000100800 */
        /* <DEDUP_REMOVED lines=8> */
[----:B------:R-:W-:-:S03]  /*19f90*/  IMAD.MOV.U32 R246, RZ, RZ, R150 ;  /* 0x000000fffff67224 */ /* 0x000fc600078e0096 */
[----:B------:R-:W-:Y:S01]  /*19fa0*/  STL.64 [R1+0x218], R98 ;  /* 0x0002186201007387 */ /* 0x000fe20000100a00 */
[----:B------:R-:W-:-:S03]  /*19fb0*/  MOV R245, R151 ;  /* 0x0000009700f57202 */ /* 0x000fc60000000f00 */
[----:B------:R-:W-:Y:S01]  /*19fc0*/  STL.64 [R1+0x220], R100 ;  /* 0x0002206401007387 */ /* 0x000fe20000100a00 */
[----:B------:R-:W-:Y:S01]  /*19fd0*/  IMAD.MOV.U32 R251, RZ, RZ, R146 ;  /* 0x000000fffffb7224 */ /* 0x000fe200078e0092 */
[----:B------:R-:W-:Y:S02]  /*19fe0*/  MOV R250, R147 ;  /* 0x0000009300fa7202 */ /* 0x000fe40000000f00 */
[----:B------:R-:W-:Y:S01]  /*19ff0*/  STL.64 [R1+0x228], R102 ;  /* 0x0002286601007387 */ /* 0x000fe20000100a00 */
[----:B------:R-:W-:Y:S01]  /*1a000*/  IMAD.MOV.U32 R34, RZ, RZ, R142 ;  /* 0x000000ffff227224 */ /* 0x000fe200078e008e */
[----:B------:R-:W-:Y:S02]  /*1a010*/  MOV R32, R143 ;  /* 0x0000008f00207202 */ /* 0x000fe40000000f00 */
[----:B------:R-:W-:Y:S01]  /*1a020*/  STL.64 [R1+0x230], R104 ;  /* 0x0002306801007387 */ /* 0x000fe20000100a00 */
[----:B------:R-:W-:Y:S01]  /*1a030*/  IMAD.MOV.U32 R87, RZ, RZ, R138 ;  /* 0x000000ffff577224 */ /* 0x000fe200078e008a */
[----:B------:R-:W-:-:S02]  /*1a040*/  MOV R86, R139 ;  /* 0x0000008b00567202 */ /* 0x000fc40000000f00 */
[----:B------:R-:W2:Y:S01]  /*1a050*/  LDL.LU.64 R150, [R1+0xe90] ;  /* 0x000e900001967983 */ /* 0x000ea20000300a00 */
[----:B------:R-:W-:-:S03]  /*1a060*/  MOV R82, R135 ;  /* 0x0000008700527202 */ /* 0x000fc60000000f00 */
[----:B------:R-:W4:Y:S01]  /*1a070*/  LDL.LU.64 R146, [R1+0xe88] ;  /* 0x000e880001927983 */ /* 0x000f220000300a00 */
[----:B------:R-:W-:-:S03]  /*1a080*/  IMAD.MOV.U32 R76, RZ, RZ, R130 ;  /* 0x000000ffff4c7224 */ /* 0x000fc600078e0082 */
[----:B------:R-:W4:Y:S04]  /*1a090*/  LDL.LU.64 R142, [R1+0xe80] ;  /* 0x000e8000018e7983 */ /* 0x000f280000300a00 */
[----:B------:R-:W4:Y:S04]  /*1a0a0*/  LDL.LU.64 R138, [R1+0xe78] ;  /* 0x000e7800018a7983 */ /* 0x000f280000300a00 */
[----:B------:R-:W4:Y:S04]  /*1a0b0*/  LDL.LU R135, [R1+0xe74] ;  /* 0x000e740001877983 */ /* 0x000f280000300800 */
[----:B------:R-:W4:Y:S01]  /*1a0c0*/  LDL.LU R130, [R1+0xe70] ;  /* 0x000e700001827983 */ /* 0x000f220000300800 */
[----:B------:R-:W-:Y:S01]  /*1a0d0*/  IMAD.MOV.U32 R249, RZ, RZ, R148 ;  /* 0x000000fffff97224 */ /* 0x000fe200078e0094 */
[----:B------:R-:W-:Y:S01]  /*1a0e0*/  MOV R247, R149 ;  /* 0x0000009500f77202 */ /* 0x000fe20000000f00 */
[----:B------:R-:W-:Y:S01]  /*1a0f0*/  IMAD.MOV.U32 R244, RZ, RZ, R152 ;  /* 0x000000fffff47224 */ /* 0x000fe200078e0098 */
[----:B------:R-:W-:Y:S01]  /*1a100*/  MOV R243, R153 ;  /* 0x0000009900f37202 */ /* 0x000fe20000000f00 */
[----:B------:R-:W-:Y:S01]  /*1a110*/  IMAD.MOV.U32 R242, RZ, RZ, R154 ;  /* 0x000000fffff27224 */ /* 0x000fe200078e009a */
[----:B------:R-:W-:Y:S01]  /*1a120*/  MOV R241, R155 ;  /* 0x0000009b00f17202 */ /* 0x000fe20000000f00 */
        /* <DEDUP_REMOVED lines=11> */
[----:B------:R-:W-:-:S02]  /*1a1e0*/  IMAD.MOV.U32 R232, RZ, RZ, R164 ;  /* 0x000000ffffe87224 */ /* 0x000fc400078e00a4 */
[----:B------:R-:W-:Y:S01]  /*1a1f0*/  STL.64 [R1+0xe50], R244 ;  /* 0x000e50f401007387 */ /* 0x000fe20000100a00 */
[----:B------:R-:W-:Y:S01]  /*1a200*/  MOV R231, R165 ;  /* 0x000000a500e77202 */ /* 0x000fe20000000f00 */
[----:B------:R-:W-:Y:S02]  /*1a210*/  IMAD.MOV.U32 R230, RZ, RZ, R166 ;  /* 0x000000ffffe67224 */ /* 0x000fe400078e00a6 */
[----:B------:R-:W-:Y:S01]  /*1a220*/  STL.64 [R1+0xe48], R242 ;  /* 0x000e48f201007387 */ /* 0x000fe20000100a00 */
[----:B------:R-:W-:Y:S01]  /*1a230*/  MOV R229, R167 ;  /* 0x000000a700e57202 */ /* 0x000fe20000000f00 */
[----:B------:R-:W-:Y:S02]  /*1a240*/  IMAD.MOV.U32 R228, RZ, RZ, R168 ;  /* 0x000000ffffe47224 */ /* 0x000fe400078e00a8 */
        /* <DEDUP_REMOVED lines=12> */
[----:B------:R-:W-:Y:S04]  /*1a310*/  STL.64 [R1+0xe20], R232 ;  /* 0x000e20e801007387 */ /* 0x000fe80000100a00 */
[----:B------:R-:W-:Y:S04]  /*1a320*/  STL.64 [R1+0xe18], R230 ;  /* 0x000e18e601007387 */ /* 0x000fe80000100a00 */
[----:B------:R-:W-:Y:S04]  /*1a330*/  STL.64 [R1+0xe10], R228 ;  /* 0x000e10e401007387 */ /* 0x000fe80000100a00 */
[----:B------:R-:W-:Y:S04]  /*1a340*/  STL.64 [R1+0xe08], R226 ;  /* 0x000e08e201007387 */ /* 0x000fe80000100a00 */
[----:B------:R-:W-:Y:S04]  /*1a350*/  STL.64 [R1+0xe00], R224 ;  /* 0x000e00e001007387 */ /* 0x000fe80000100a00 */
        /* <DEDUP_REMOVED lines=54> */
[----:B---3--:R-:W-:Y:S01]  /*1a6c0*/  IMAD.MOV.U32 R12, RZ, RZ, R214 ;  /* 0x000000ffff0c7224 */ /* 0x008fe200078e00d6 */
[----:B------:R-:W-:Y:S01]  /*1a6d0*/  MOV R13, R213 ;  /* 0x000000d5000d7202 */ /* 0x000fe20000000f00 */
[----:B------:R-:W-:Y:S01]  /*1a6e0*/  IMAD.MOV.U32 R6, RZ, RZ, R216 ;  /* 0x000000ffff067224 */ /* 0x000fe200078e00d8 */
[----:B------:R-:W-:Y:S01]  /*1a6f0*/  MOV R7, R215 ;  /* 0x000000d700077202 */ /* 0x000fe20000000f00 */
[----:B------:R-:W-:Y:S01]  /*1a700*/  IMAD.MOV.U32 R4, RZ, RZ, R218 ;  /* 0x000000ffff047224 */ /* 0x000fe200078e00da */
[----:B------:R-:W-:-:S02]  /*1a710*/  MOV R5, R217 ;  /* 0x000000d900057202 */ /* 0x000fc40000000f00 */
[----:B------:R-:W-:Y:S01]  /*1a720*/  MOV R3, R219 ;  /* 0x000000db00037202 */ /* 0x000fe20000000f00 */
[----:B------:R-:W-:Y:S01]  /*1a730*/  VIADD R0, R248, 0x6600 ;  /* 0x00006600f8007836 */ /* 0x000fe20000000000 */
[----:B--2---:R-:W-:Y:S04]  /*1a740*/  STL.64 [R1+0xde8], R150 ;  /* 0x000de89601007387 */ /* 0x004fe80000100a00 */
[----:B----4-:R-:W-:Y:S04]  /*1a750*/  STL.64 [R1+0xde0], R146 ;  /* 0x000de09201007387 */ /* 0x010fe80000100a00 */
[----:B------:R-:W-:Y:S04]  /*1a760*/  STL.64 [R1+0xdd8], R142 ;  /* 0x000dd88e01007387 */ /* 0x000fe80000100a00 */
[----:B------:R-:W-:Y:S04]  /*1a770*/  STL.64 [R1+0xdd0], R138 ;  /* 0x000dd08a01007387 */ /* 0x000fe80000100a00 */
[----:B------:R-:W-:Y:S04]  /*1a780*/  STL [R1+0xdc8], R135 ;  /* 0x000dc88701007387 */ /* 0x000fe80000100800 */
[----:B------:R1:W-:Y:S04]  /*1a790*/  STL [R1+0xdc4], R130 ;  /* 0x000dc48201007387 */ /* 0x0003e80000100800 */
[----:B------:R-:W2:Y:S04]  /*1a7a0*/  LDL.LU.64 R124, [R1] ;  /* 0x00000000017c7983 */ /* 0x000ea80000300a00 */
[----:B------:R-:W2:Y:S04]  /*1a7b0*/  LDL.LU.64 R126, [R1+0x8] ;  /* 0x00000800017e7983 */ /* 0x000ea80000300a00 */
        /* <DEDUP_REMOVED lines=80> */
[----:B--2---:R-:W-:-:S06]  /*1acc0*/  WARPGROUP.ARRIVE ;  /* 0x00000000000079c5 */ /* 0x004fcc0000000000 */
[----:B------:R-:W-:Y:S01]  /*1acd0*/  HGMMA.64x256x16.F32 R124, R36, gdesc[UR4].tnspB, R124, gsb0 ;  /* 0x43e00004247c7df0 */ /* 0x000fe2000800087c */
[----:B------:R-:W-:Y:S01]  /*1ace0*/  IMAD.MOV.U32 R69, RZ, RZ, R122 ;  /* 0x000000ffff457224 */ /* 0x000fe200078e007a */
[----:B------:R-:W-:Y:S01]  /*1acf0*/  MOV R66, R121 ;  /* 0x0000007900427202 */ /* 0x000fe20000000f00 */
[----:B------:R-:W-:Y:S02]  /*1ad00*/  WARPGROUP.DEPBAR.LE gsb0, 0x0 ;  /* 0x00008000000079c5 */ /* 0x000fe40000010000 */
[----:B------:R-:W-:Y:S04]  /*1ad10*/  STL [R1+0x84], R157 ;  /* 0x0000849d01007387 */ /* 0x000fe80000100800 */
[----:B------:R-:W-:Y:S04]  /*1ad20*/  STL.64 [R1+0x88], R158 ;  /* 0x0000889e01007387 */ /* 0x000fe80000100a00 */
[----:B------:R-:W-:Y:S04]  /*1ad30*/  STL.64 [R1+0x90], R160 ;  /* 0x000090a001007387 */ /* 0x000fe80000100a00 */
        /* <DEDUP_REMOVED lines=68> */
[----:B------:R-:W3:Y:S01]  /*1b180*/  LDL.LU.64 R150, [R1+0xde8] ;  /* 0x000de80001967983 */ /* 0x000ee20000300a00 */
[----:B------:R-:W-:-:S03]  /*1b190*/  MOV R103, R135 ;  /* 0x0000008700677202 */ /* 0x000fc60000000f00 */
[----:B------:R-:W4:Y:S01]  /*1b1a0*/  LDL.LU.64 R146, [R1+0xde0] ;  /* 0x000de00001927983 */ /* 0x000f220000300a00 */
[----:B------:R-:W-:-:S03]  /*1b1b0*/  IMAD.MOV.U32 R98, RZ, RZ, R130 ;  /* 0x000000ffff627224 */ /* 0x000fc600078e0082 */
[----:B------:R-:W2:Y:S01]  /*1b1c0*/  LDL.LU.64 R142, [R1+0xdd8] ;  /* 0x000dd800018e7983 */ /* 0x000ea20000300a00 */
[----:B------:R-:W-:-:S03]  /*1b1d0*/  MOV R93, R125 ;  /* 0x0000007d005d7202 */ /* 0x000fc60000000f00 */
[----:B------:R-:W2:Y:S01]  /*1b1e0*/  LDL.LU.64 R138, [R1+0xdd0] ;  /* 0x000dd000018a7983 */ /* 0x000ea20000300a00 */
[----:B------:R-:W-:-:S03]  /*1b1f0*/  IMAD.MOV.U32 R94, RZ, RZ, R126 ;  /* 0x000000ffff5e7224 */ /* 0x000fc600078e007e */
[----:B------:R-:W3:Y:S01]  /*1b200*/  LDL.LU R135, [R1+0xdc8] ;  /* 0x000dc80001877983 */ /* 0x000ee20000300800 */
[----:B------:R-:W-:-:S03]  /*1b210*/  MOV R95, R127 ;  /* 0x0000007f005f7202 */ /* 0x000fc60000000f00 */
[----:B------:R-:W4:Y:S01]  /*1b220*/  LDL.LU R130, [R1+0xdc4] ;  /* 0x000dc40001827983 */ /* 0x000f220000300800 */
[----:B------:R-:W-:-:S03]  /*1b230*/  IMAD.MOV.U32 R96, RZ, RZ, R128 ;  /* 0x000000ffff607224 */ /* 0x000fc600078e0080 */
        /* <DEDUP_REMOVED lines=23> */
[----:B------:R-:W2:Y:S04]  /*1b3b0*/  LDL.LU R145, [R1+0xd4] ;  /* 0x0000d40001917983 */ /* 0x000ea80000300800 */
[----:B------:R-:W2:Y:S01]  /*1b3c0*/  LDL.LU R219, [R1+0xdc] ;  /* 0x0000dc0001db7983 */ /* 0x000ea20000300800 */
[----:B------:R-:W-:-:S03]  /*1b3d0*/  IMAD.MOV.U32 R120, RZ, RZ, R152 ;  /* 0x000000ffff787224 */ /* 0x000fc600078e0098 */
        /* <DEDUP_REMOVED lines=16> */
[----:B------:R-:W2:Y:S04]  /*1b4e0*/  LDL.LU R159, [R1+0x10c] ;  /* 0x00010c00019f7983 */ /* 0x000ea80000300800 */
[----:B------:R-:W2:Y:S04]  /*1b4f0*/  LDL.LU R160, [R1+0x110] ;  /* 0x0001100001a07983 */ /* 0x000ea80000300800 */
[----:B------:R-:W2:Y:S01]  /*1b500*/  LDL.LU R161, [R1+0x114] ;  /* 0x0001140001a17983 */ /* 0x000ea20000300800 */
[----:B------:R-:W-:-:S03]  /*1b510*/  MOV R8, R166 ;  /* 0x000000a600087202 */ /* 0x000fc60000000f00 */
        /* <DEDUP_REMOVED lines=52> */
[----:B------:R-:W2:Y:S04]  /*1b860*/  LDL.LU R213, [R1+0x1e4] ;  /* 0x0001e40001d57983 */ /* 0x000ea80000300800 */
[----:B------:R-:W2:Y:S01]  /*1b870*/  LDL.LU R214, [R1+0x1e8] ;  /* 0x0001e80001d67983 */ /* 0x000ea20000300800 */
[----:B------:R-:W-:-:S03]  /*1b880*/  MOV R99, R131 ;  /* 0x0000008300637202 */ /* 0x000fc60000000f00 */
[----:B------:R-:W2:Y:S04]  /*1b890*/  LDL.LU R39, [R1+0x1ec] ;  /* 0x0001ec0001277983 */ /* 0x000ea80000300800 */
[----:B------:R-:W2:Y:S04]  /*1b8a0*/  LDL.LU R38, [R1+0x1f0] ;  /* 0x0001f00001267983 */ /* 0x000ea80000300800 */
[----:B------:R-:W3:Y:S04]  /*1b8b0*/  LDL.LU R134, [R1+0xdc0] ;  /* 0x000dc00001867983 */ /* 0x000ee80000300800 */
[----:B------:R-:W2:Y:S04]  /*1b8c0*/  LDL.LU R37, [R1+0x1f4] ;  /* 0x0001f40001257983 */ /* 0x000ea80000300800 */
[----:B------:R-:W3:Y:S01]  /*1b8d0*/  LDL.LU R131, [R1+0xdbc] ;  /* 0x000dbc0001837983 */ /* 0x000ee20000300800 */
[----:B------:R-:W-:Y:S01]  /*1b8e0*/  IMAD.MOV.U32 R122, RZ, RZ, R154 ;  /* 0x000000ffff7a7224 */ /* 0x000fe200078e009a */
[----:B------:R-:W-:-:S02]  /*1b8f0*/  MOV R121, R153 ;  /* 0x0000009900797202 */ /* 0x000fc40000000f00 */
[----:B------:R-:W2:Y:S04]  /*1b900*/  LDL.LU R36, [R1+0x1f8] ;  /* 0x0001f80001247983 */ /* 0x000ea80000300800 */
[----:B------:R-:W2:Y:S04]  /*1b910*/  LDL.LU R154, [R1+0xdb8] ;  /* 0x000db800019a7983 */ /* 0x000ea80000300800 */
[----:B------:R-:W2:Y:S04]  /*1b920*/  LDL.LU R0, [R1+0x1fc] ;  /* 0x0001fc0001007983 */ /* 0x000ea80000300800 */
[----:B------:R-:W2:Y:S01]  /*1b930*/  LDL.LU R153, [R1+0xdb4] ;  /* 0x000db40001997983 */ /* 0x000ea20000300800 */
[----:B----4-:R-:W-:-:S13]  /*1b940*/  FSETP.GEU.AND P1, PT, R130, -126, PT ;  /* 0xc2fc00008200780b */ /* 0x010fda0003f2e000 */
[----:B------:R-:W-:-:S04]  /*1b950*/  @!P1 FMUL R130, R130, 0.5 ;  /* 0x3f00000082829820 */ /* 0x000fc80000400000 */
[----:B------:R-:W1:Y:S02]  /*1b960*/  MUFU.EX2 R11, R130 ;  /* 0x00000082000b7308 */ /* 0x000e640000000800 */
[----:B-1----:R-:W-:Y:S01]  /*1b970*/  @!P1 FMUL R11, R11, R11 ;  /* 0x0000000b0b0b9220 */ /* 0x002fe20000400000 */
[----:B------:R-:W-:Y:S02]  /*1b980*/  MOV R130, R10 ;  /* 0x0000000a00827202 */ /* 0x000fe40000000f00 */
[----:B---3--:R-:W-:-:S13]  /*1b990*/  FSETP.GEU.AND P1, PT, R131, -126, PT ;  /* 0xc2fc00008300780b */ /* 0x008fda0003f2e000 */
[----:B------:R-:W-:-:S04]  /*1b9a0*/  @!P1 FMUL R131, R131, 0.5 ;  /* 0x3f00000083839820 */ /* 0x000fc80000400000 */
[----:B------:R-:W1:Y:S02]  /*1b9b0*/  MUFU.EX2 R10, R131 ;  /* 0x00000083000a7308 */ /* 0x000e640000000800 */
[----:B-1----:R-:W-:Y:S01]  /*1b9c0*/  @!P1 FMUL R10, R10, R10 ;  /* 0x0000000a0a0a9220 */ /* 0x002fe20000400000 */
[----:B------:R-:W-:Y:S01]  /*1b9d0*/  FSETP.GEU.AND P1, PT, R134, -126, PT ;  /* 0xc2fc00008600780b */ /* 0x000fe20003f2e000 */
[----:B------:R-:W-:-:S12]  /*1b9e0*/  IMAD.MOV.U32 R131, RZ, RZ, R9 ;  /* 0x000000ffff837224 */ /* 0x000fd800078e0009 */
[----:B------:R-:W-:-:S04]  /*1b9f0*/  @!P1 FMUL R134, R134, 0.5 ;  /* 0x3f00000086869820 */ /* 0x000fc80000400000 */
[----:B------:R-:W1:Y:S01]  /*1ba00*/  MUFU.EX2 R9, R134 ;  /* 0x0000008600097308 */ /* 0x000e620000000800 */
[----:B--2---:R-:W-:Y:S01]  /*1ba10*/  STL [R1+0xb14], R154 ;  /* 0x000b149a01007387 */ /* 0x004fe20000100800 */
[----:B-1----:R-:W-:Y:S01]  /*1ba20*/  @!P1 FMUL R9, R9, R9 ;  /* 0x0000000909099220 */ /* 0x002fe20000400000 */
[----:B------:R-:W-:Y:S02]  /*1ba30*/  FSETP.GEU.AND P1, PT, R135, -126, PT ;  /* 0xc2fc00008700780b */ /* 0x000fe40003f2e000 */
[----:B------:R-:W-:Y:S01]  /*1ba40*/  STL [R1+0xb10], R153 ;  /* 0x000b109901007387 */ /* 0x000fe20000100800 */
[----:B------:R-:W-:-:S03]  /*1ba50*/  MOV R134, R8 ;  /* 0x0000000800867202 */ /* 0x000fc60000000f00 */
[----:B------:R-:W-:Y:S04]  /*1ba60*/  STL.64 [R1+0xb08], R150 ;  /* 0x000b089601007387 */ /* 0x000fe80000100a00 */
[----:B------:R-:W-:Y:S03]  /*1ba70*/  STL.64 [R1+0xb00], R146 ;  /* 0x000b009201007387 */ /* 0x000fe60000100a00 */
[----:B------:R-:W-:Y:S01]  /*1ba80*/  @!P1 FMUL R135, R135, 0.5 ;  /* 0x3f00000087879820 */ /* 0x000fe20000400000 */
[----:B------:R-:W-:Y:S03]  /*1ba90*/  STL.64 [R1+0xaf8], R142 ;  /* 0x000af88e01007387 */ /* 0x000fe60000100a00 */
[----:B------:R1:W2:Y:S01]  /*1baa0*/  MUFU.EX2 R8, R135 ;  /* 0x0000008700087308 */ /* 0x0002a20000000800 */
[----:B------:R3:W-:Y:S04]  /*1bab0*/  STL.64 [R1+0xaf0], R138 ;  /* 0x000af08a01007387 */ /* 0x0007e80000100a00 */
[----:B-1----:R-:W4:Y:S04]  /*1bac0*/  LDL.LU R135, [R1+0xac] ;  /* 0x0000ac0001877983 */ /* 0x002f280000300800 */
[----:B---3--:R-:W3:Y:S04]  /*1bad0*/  LDL.LU R138, [R1+0xb8] ;  /* 0x0000b800018a7983 */ /* 0x008ee80000300800 */
[----:B------:R-:W3:Y:S04]  /*1bae0*/  LDL.LU R139, [R1+0xbc] ;  /* 0x0000bc00018b7983 */ /* 0x000ee80000300800 */
[----:B------:R-:W2:Y:S04]  /*1baf0*/  LDL.LU R142, [R1+0xc8] ;  /* 0x0000c800018e7983 */ /* 0x000ea80000300800 */
[----:B------:R-:W2:Y:S04]  /*1bb00*/  LDL.LU R143, [R1+0xcc] ;  /* 0x0000cc00018f7983 */ /* 0x000ea80000300800 */
        /* <DEDUP_REMOVED lines=46> */
[----:B------:R1:W-:Y:S02]  /*1bdf0*/  STL.64 [R1+0xbf8], R148 ;  /* 0x000bf89401007387 */ /* 0x0003e40000100a00 */
[----:B-1----:R-:W-:-:S02]  /*1be00*/  IMAD.MOV.U32 R154, RZ, RZ, R73 ;  /* 0x000000ffff9a7224 */ /* 0x002fc400078e0049 */
        /* <DEDUP_REMOVED lines=23> */
[----:B----4-:R-:W-:Y:S04]  /*1bf80*/  STL.64 [R1+0xbf0], R146 ;  /* 0x000bf09201007387 */ /* 0x010fe80000100a00 */
[----:B------:R-:W-:Y:S04]  /*1bf90*/  STL.64 [R1+0xbe8], R144 ;  /* 0x000be89001007387 */ /* 0x000fe80000100a00 */
[----:B--2---:R-:W-:Y:S04]  /*1bfa0*/  STL.64 [R1+0xbe0], R142 ;  /* 0x000be08e01007387 */ /* 0x004fe80000100a00 */
[----:B------:R-:W-:Y:S04]  /*1bfb0*/  STL.64 [R1+0xbd8], R140 ;  /* 0x000bd88c01007387 */ /* 0x000fe80000100a00 */
        /* <DEDUP_REMOVED lines=29> */
[----:B------:R-:W3:Y:S01]  /*1c190*/  LDL.LU R48, [R1+0xdb0] ;  /* 0x000db00001307983 */ /* 0x000ee20000300800 */
[----:B------:R-:W-:-:S03]  /*1c1a0*/  MOV R139, R57 ;  /* 0x00000039008b7202 */ /* 0x000fc60000000f00 */
[----:B------:R-:W4:Y:S01]  /*1c1b0*/  LDL.LU R53, [R1+0xdac] ;  /* 0x000dac0001357983 */ /* 0x000f220000300800 */
[----:B------:R-:W-:-:S03]  /*1c1c0*/  IMAD.MOV.U32 R140, RZ, RZ, R56 ;  /* 0x000000ffff8c7224 */ /* 0x000fc600078e0038 */
[----:B------:R-:W4:Y:S01]  /*1c1d0*/  LDL.LU R52, [R1+0xda8] ;  /* 0x000da80001347983 */ /* 0x000f220000300800 */
[----:B------:R-:W-:-:S03]  /*1c1e0*/  MOV R141, R58 ;  /* 0x0000003a008d7202 */ /* 0x000fc60000000f00 */
[----:B------:R-:W3:Y:S01]  /*1c1f0*/  LDL.LU R55, [R1+0xda4] ;  /* 0x000da40001377983 */ /* 0x000ee20000300800 */
        /* <DEDUP_REMOVED lines=9> */
[----:B------:R-:W4:Y:S01]  /*1c290*/  LDL.LU R61, [R1+0xd90] ;  /* 0x000d9000013d7983 */ /* 0x000f220000300800 */
[----:B------:R-:W-:-:S03]  /*1c2a0*/  MOV R147, R64 ;  /* 0x0000004000937202 */ /* 0x000fc60000000f00 */
[----:B------:R-:W4:Y:S04]  /*1c2b0*/  LDL.LU R60, [R1+0xd8c] ;  /* 0x000d8c00013c7983 */ /* 0x000f280000300800 */
[----:B------:R-:W3:Y:S04]  /*1c2c0*/  LDL.LU R63, [R1+0xd88] ;  /* 0x000d8800013f7983 */ /* 0x000ee80000300800 */
[----:B------:R-:W3:Y:S04]  /*1c2d0*/  LDL.LU R62, [R1+0xd84] ;  /* 0x000d8400013e7983 */ /* 0x000ee80000300800 */
[----:B------:R-:W4:Y:S04]  /*1c2e0*/  LDL.LU R65, [R1+0xd80] ;  /* 0x000d800001417983 */ /* 0x000f280000300800 */
[----:B------:R-:W4:Y:S04]  /*1c2f0*/  LDL.LU R64, [R1+0xd7c] ;  /* 0x000d7c0001407983 */ /* 0x000f280000300800 */
[----:B------:R-:W3:Y:S04]  /*1c300*/  LDL.LU R2, [R1+0xd78] ;  /* 0x000d780001027983 */ /* 0x000ee80000300800 */
[----:B------:R-:W4:Y:S04]  /*1c310*/  LDL.LU R66, [R1+0xd74] ;  /* 0x000d740001427983 */ /* 0x000f280000300800 */
[----:B------:R-:W3:Y:S04]  /*1c320*/  LDL.LU R69, [R1+0xd70] ;  /* 0x000d700001457983 */ /* 0x000ee80000300800 */
[----:B------:R-:W3:Y:S04]  /*1c330*/  LDL.LU R68, [R1+0xd6c] ;  /* 0x000d6c0001447983 */ /* 0x000ee80000300800 */
[----:B------:R-:W4:Y:S04]  /*1c340*/  LDL.LU R71, [R1+0xd68] ;  /* 0x000d680001477983 */ /* 0x000f280000300800 */
[----:B------:R-:W4:Y:S04]  /*1c350*/  LDL.LU R70, [R1+0xd64] ;  /* 0x000d640001467983 */ /* 0x000f280000300800 */
[----:B------:R-:W3:Y:S04]  /*1c360*/  LDL.LU R73, [R1+0xd60] ;  /* 0x000d600001497983 */ /* 0x000ee80000300800 */
        /* <DEDUP_REMOVED lines=15> */
[----:B------:R-:W2:Y:S04]  /*1c460*/  LDL.LU R34, [R1+0xd20] ;  /* 0x000d200001227983 */ /* 0x000ea80000300800 */
[----:B------:R-:W2:Y:S01]  /*1c470*/  LDL.LU R32, [R1+0xd1c] ;  /* 0x000d1c0001207983 */ /* 0x000ea20000300800 */
[----:B------:R-:W-:-:S03]  /*1c480*/  IMAD.MOV.U32 R172, RZ, RZ, R90 ;  /* 0x000000ffffac7224 */ /* 0x000fc600078e005a */
[----:B------:R-:W4:Y:S01]  /*1c490*/  LDL.LU R90, [R1+0xd18] ;  /* 0x000d1800015a7983 */ /* 0x000f220000300800 */
[----:B------:R-:W-:Y:S02]  /*1c4a0*/  VIADD R0, R248, 0x4680 ;  /* 0x00004680f8007836 */ /* 0x000fe40000000000 */
[----:B------:R-:W-:Y:S01]  /*1c4b0*/  @!P1 FMUL R8, R8, R8 ;  /* 0x0000000808089220 */ /* 0x000fe20000400000 */
        /* <DEDUP_REMOVED lines=75> */
[----:B------:R-:W-:Y:S02]  /*1c970*/  MOV R247, R3 ;  /* 0x0000000300f77202 */ /* 0x000fe40000000f00 */
[----:B------:R-:W-:Y:S02]  /*1c980*/  F2FP.F16.F32.PACK_AB R33, R10, R11 ;  /* 0x0000000b0a21723e */ /* 0x000fe400000000ff */
[----:B------:R-:W-:Y:S01]  /*1c990*/  F2FP.F16.F32.PACK_AB R35, R8, R9 ;  /* 0x000000090823723e */ /* 0x000fe200000000ff */
[----:B------:R-:W-:Y:S01]  /*1c9a0*/  UMOV UR7, 0x40000040 ;  /* 0x4000004000077882 */ /* 0x000fe20000000000 */
        /* <DEDUP_REMOVED lines=14> */
[----:B--2---:R-:W-:-:S06]  /*1ca90*/  WARPGROUP.ARRIVE ;  /* 0x00000000000079c5 */ /* 0x004fcc0000000000 */
[----:B------:R-:W-:Y:S01]  /*1caa0*/  HGMMA.64x256x16.F32 R120, R32, gdesc[UR4].tnspB, R120, gsb0 ;  /* 0x43e0000420787df0 */ /* 0x000fe20008000878 */
[----:B----4-:R-:W-:Y:S04]  /*1cab0*/  STL [R1+0xae8], R90 ;  /* 0x000ae85a01007387 */ /* 0x010fe80000100800 */
[----:B------:R-:W-:Y:S04]  /*1cac0*/  STL.64 [R1+0xae0], R86 ;  /* 0x000ae05601007387 */ /* 0x000fe80000100a00 */
[----:B---3--:R-:W-:Y:S04]  /*1cad0*/  STL.64 [R1+0xad8], R84 ;  /* 0x000ad85401007387 */ /* 0x008fe80000100a00 */
        /* <DEDUP_REMOVED lines=220> */
[----:B-1----:R-:W2:Y:S04]  /*1d8a0*/  LDL.LU R154, [R1+0xb14] ;  /* 0x000b1400019a7983 */ /* 0x002ea80000300800 */
[----:B------:R-:W3:Y:S04]  /*1d8b0*/  LDL.LU R153, [R1+0xb10] ;  /* 0x000b100001997983 */ /* 0x000ee80000300800 */
[----:B------:R-:W4:Y:S04]  /*1d8c0*/  LDL.LU.64 R150, [R1+0xb08] ;  /* 0x000b080001967983 */ /* 0x000f280000300a00 */
[----:B------:R-:W4:Y:S04]  /*1d8d0*/  LDL.LU.64 R146, [R1+0xb00] ;  /* 0x000b000001927983 */ /* 0x000f280000300a00 */
[----:B------:R-:W4:Y:S04]  /*1d8e0*/  LDL.LU.64 R142, [R1+0xaf8] ;  /* 0x000af800018e7983 */ /* 0x000f280000300a00 */
[----:B------:R-:W2:Y:S04]  /*1d8f0*/  LDL.LU.64 R138, [R1+0xaf0] ;  /* 0x000af000018a7983 */ /* 0x000ea80000300a00 */
[----:B------:R-:W4:Y:S04]  /*1d900*/  LDL.LU R90, [R1+0xae8] ;  /* 0x000ae800015a7983 */ /* 0x000f280000300800 */
[----:B------:R-:W4:Y:S04]  /*1d910*/  LDL.LU.64 R86, [R1+0xae0] ;  /* 0x000ae00001567983 */ /* 0x000f280000300a00 */
[----:B------:R-:W4:Y:S04]  /*1d920*/  LDL.LU.64 R84, [R1+0xad8] ;  /* 0x000ad80001547983 */ /* 0x000f280000300a00 */
[----:B------:R-:W4:Y:S04]  /*1d930*/  LDL.LU R82, [R1+0xad0] ;  /* 0x000ad00001527983 */ /* 0x000f280000300800 */
[----:B------:R-:W4:Y:S04]  /*1d940*/  LDL.LU.64 R80, [R1+0xac8] ;  /* 0x000ac80001507983 */ /* 0x000f280000300a00 */
        /* <DEDUP_REMOVED lines=14> */
[----:B------:R-:W4:Y:S01]  /*1da30*/  LDL.LU R48, [R1+0xa50] ;  /* 0x000a500001307983 */ /* 0x000f220000300800 */
[----:B--2---:R-:W-:-:S13]  /*1da40*/  FSETP.GEU.AND P1, PT, R138, -126, PT ;  /* 0xc2fc00008a00780b */ /* 0x004fda0003f2e000 */
[----:B------:R-:W-:-:S04]  /*1da50*/  @!P1 FMUL R138, R138, 0.5 ;  /* 0x3f0000008a8a9820 */ /* 0x000fc80000400000 */
[----:B------:R-:W1:Y:S01]  /*1da60*/  MUFU.EX2 R29, R138 ;  /* 0x0000008a001d7308 */ /* 0x000e620000000800 */
[----:B------:R-:W-:Y:S01]  /*1da70*/  STL [R1+0xa4c], R154 ;  /* 0x000a4c9a01007387 */ /* 0x000fe20000100800 */
[----:B-1----:R-:W-:Y:S01]  /*1da80*/  @!P1 FMUL R29, R29, R29 ;  /* 0x0000001d1d1d9220 */ /* 0x002fe20000400000 */
[C---:B------:R-:W-:Y:S02]  /*1da90*/  FSETP.GEU.AND P1, PT, R139.reuse, -126, PT ;  /* 0xc2fc00008b00780b */ /* 0x040fe40003f2e000 */
[----:B---3--:R-:W-:Y:S04]  /*1daa0*/  STL [R1+0xa48], R153 ;  /* 0x000a489901007387 */ /* 0x008fe80000100800 */
[----:B----4-:R-:W-:Y:S04]  /*1dab0*/  STL.64 [R1+0xa40], R150 ;  /* 0x000a409601007387 */ /* 0x010fe80000100a00 */
[----:B------:R-:W-:Y:S03]  /*1dac0*/  STL.64 [R1+0xa38], R146 ;  /* 0x000a389201007387 */ /* 0x000fe60000100a00 */
[----:B------:R-:W-:Y:S01]  /*1dad0*/  @!P1 FMUL R139, R139, 0.5 ;  /* 0x3f0000008b8b9820 */ /* 0x000fe20000400000 */
[----:B------:R-:W-:Y:S03]  /*1dae0*/  STL [R1+0xa30], R90 ;  /* 0x000a305a01007387 */ /* 0x000fe60000100800 */
[----:B------:R-:W1:Y:S01]  /*1daf0*/  MUFU.EX2 R7, R139 ;  /* 0x0000008b00077308 */ /* 0x000e620000000800 */
        /* <DEDUP_REMOVED lines=13> */
[----:B------:R-:W-:Y:S01]  /*1dbd0*/  STL.64 [R1+0x9c0], R60 ;  /* 0x0009c03c01007387 */ /* 0x000fe20000100a00 */
[----:B-1----:R-:W-:-:S03]  /*1dbe0*/  @!P1 FMUL R7, R7, R7 ;  /* 0x0000000707079220 */ /* 0x002fc60000400000 */
[----:B------:R-:W-:Y:S01]  /*1dbf0*/  STL [R1+0x9b8], R58 ;  /* 0x0009b83a01007387 */ /* 0x000fe20000100800 */
[----:B------:R-:W-:-:S03]  /*1dc00*/  FSETP.GEU.AND P1, PT, R142, -126, PT ;  /* 0xc2fc00008e00780b */ /* 0x000fc60003f2e000 */
[----:B------:R-:W-:Y:S04]  /*1dc10*/  STL.64 [R1+0x9b0], R56 ;  /* 0x0009b03801007387 */ /* 0x000fe80000100a00 */
[----:B------:R-:W-:Y:S04]  /*1dc20*/  STL.64 [R1+0x9a8], R54 ;  /* 0x0009a83601007387 */ /* 0x000fe80000100a00 */
[----:B------:R-:W-:Y:S04]  /*1dc30*/  STL.64 [R1+0x9a0], R52 ;  /* 0x0009a03401007387 */ /* 0x000fe80000100a00 */
[----:B------:R1:W-:Y:S04]  /*1dc40*/  STL [R1+0x998], R48 ;  /* 0x0009983001007387 */ /* 0x0003e80000100800 */
[----:B------:R-:W2:Y:S04]  /*1dc50*/  LDL.LU.64 R36, [R1+0x200] ;  /* 0x0002000001247983 */ /* 0x000ea80000300a00 */
[----:B------:R-:W2:Y:S04]  /*1dc60*/  LDL.LU.64 R38, [R1+0x208] ;  /* 0x0002080001267983 */ /* 0x000ea80000300a00 */
[----:B------:R-:W2:Y:S04]  /*1dc70*/  LDL.LU.64 R40, [R1+0x210] ;  /* 0x0002100001287983 */ /* 0x000ea80000300a00 */
[----:B------:R-:W2:Y:S04]  /*1dc80*/  LDL.LU.64 R42, [R1+0x218] ;  /* 0x00021800012a7983 */ /* 0x000ea80000300a00 */
[----:B------:R-:W2:Y:S04]  /*1dc90*/  LDL.LU.64 R44, [R1+0x220] ;  /* 0x00022000012c7983 */ /* 0x000ea80000300a00 */
[----:B------:R-:W2:Y:S04]  /*1dca0*/  LDL.LU.64 R46, [R1+0x228] ;  /* 0x00022800012e7983 */ /* 0x000ea80000300a00 */
[----:B-1----:R-:W2:Y:S04]  /*1dcb0*/  LDL.LU.64 R48, [R1+0x230] ;  /* 0x0002300001307983 */ /* 0x002ea80000300a00 */
[----:B------:R-:W2:Y:S04]  /*1dcc0*/  LDL.LU.64 R50, [R1+0x238] ;  /* 0x0002380001327983 */ /* 0x000ea80000300a00 */
[----:B------:R-:W2:Y:S01]  /*1dcd0*/  LDL.LU.64 R52, [R1+0x240] ;  /* 0x0002400001347983 */ /* 0x000ea20000300a00 */
[----:B------:R-:W-:-:S03]  /*1dce0*/  @!P1 FMUL R142, R142, 0.5 ;  /* 0x3f0000008e8e9820 */ /* 0x000fc60000400000 */
[----:B------:R-:W2:Y:S04]  /*1dcf0*/  LDL.LU.64 R54, [R1+0x248] ;  /* 0x0002480001367983 */ /* 0x000ea80000300a00 */
[----:B------:R-:W2:Y:S04]  /*1dd00*/  LDL.LU.64 R56, [R1+0x250] ;  /* 0x0002500001387983 */ /* 0x000ea80000300a00 */
[----:B------:R-:W2:Y:S04]  /*1dd10*/  LDL.LU.64 R58, [R1+0x258] ;  /* 0x00025800013a7983 */ /* 0x000ea80000300a00 */
[----:B------:R-:W2:Y:S01]  /*1dd20*/  LDL.LU.64 R60, [R1+0x260] ;  /* 0x00026000013c7983 */ /* 0x000ea20000300a00 */
[----:B------:R-:W1:Y:S03]  /*1dd30*/  MUFU.EX2 R6, R142 ;  /* 0x0000008e00067308 */ /* 0x000e660000000800 */
        /* <DEDUP_REMOVED lines=17> */
[----:B-1----:R-:W-:-:S03]  /*1de50*/  @!P1 FMUL R6, R6, R6 ;  /* 0x0000000606069220 */ /* 0x002fc60000400000 */
[----:B------:R-:W2:Y:S01]  /*1de60*/  LDL.LU.64 R96, [R1+0x2f0] ;  /* 0x0002f00001607983 */ /* 0x000ea20000300a00 */
[----:B------:R-:W-:-:S03]  /*1de70*/  FSETP.GEU.AND P1, PT, R143, -126, PT ;  /* 0xc2fc00008f00780b */ /* 0x000fc60003f2e000 */
        /* <DEDUP_REMOVED lines=16> */
[----:B------:R-:W2:Y:S04]  /*1df80*/  LDL.LU.64 R128, [R1+0x370] ;  /* 0x0003700001807983 */ /* 0x000ea80000300a00 */
[----:B------:R-:W2:Y:S04]  /*1df90*/  LDL.LU.64 R130, [R1+0x378] ;  /* 0x0003780001827983 */ /* 0x000ea80000300a00 */
[----:B------:R-:W2:Y:S01]  /*1dfa0*/  LDL.LU.64 R132, [R1+0x380] ;  /* 0x0003800001847983 */ /* 0x000ea20000300a00 */
[----:B------:R1:W3:Y:S03]  /*1dfb0*/  MUFU.EX2 R5, R143 ;  /* 0x0000008f00057308 */ /* 0x0002e60000000800 */
[----:B------:R-:W2:Y:S04]  /*1dfc0*/  LDL.LU.64 R134, [R1+0x388] ;  /* 0x0003880001867983 */ /* 0x000ea80000300a00 */
[----:B------:R-:W2:Y:S04]  /*1dfd0*/  LDL.LU.64 R136, [R1+0x390] ;  /* 0x0003900001887983 */ /* 0x000ea80000300a00 */
        /* <DEDUP_REMOVED lines=13> */
[----:B------:R-:W-:-:S02]  /*1e0b0*/  VIADD R0, R248, 0x4700 ;  /* 0x00004700f8007836 */ /* 0x000fc40000000000 */
[----:B---3--:R-:W-:Y:S01]  /*1e0c0*/  @!P1 FMUL R5, R5, R5 ;  /* 0x0000000505059220 */ /* 0x008fe20000400000 */
[----:B------:R-:W-:Y:S02]  /*1e0d0*/  FADD R32, R2, R29 ;  /* 0x0000001d02207221 */ /* 0x000fe40000000000 */
[----:B------:R-:W-:Y:S02]  /*1e0e0*/  R2UR UR6, R0 ;  /* 0x00000000000672ca */ /* 0x000fe400000e0000 */
[----:B------:R-:W-:Y:S02]  /*1e0f0*/  F2FP.F16.F32.PACK_AB R29, R7, R29 ;  /* 0x0000001d071d723e */ /* 0x000fe400000000ff */
[----:B------:R-:W-:Y:S01]  /*1e100*/  F2FP.F16.F32.PACK_AB R31, R5, R6 ;  /* 0x00000006051f723e */ /* 0x000fe200000000ff */
[----:B------:R-:W-:Y:S01]  /*1e110*/  UMOV UR7, 0x40000040 ;  /* 0x4000004000077882 */ /* 0x000fe20000000000 */
        /* <DEDUP_REMOVED lines=11> */
[----:B------:R-:W-:Y:S01]  /*1e1d0*/  STL.64 [R1+0x220], R44 ;  /* 0x0002202c01007387 */ /* 0x000fe20000100a00 */
[----:B------:R-:W-:-:S03]  /*1e1e0*/  IMAD.MOV.U32 R169, RZ, RZ, R154 ;  /* 0x000000ffffa97224 */ /* 0x000fc600078e009a */
[----:B------:R-:W-:Y:S01]  /*1e1f0*/  STL.64 [R1+0x228], R46 ;  /* 0x0002282e01007387 */ /* 0x000fe20000100a00 */
[----:B------:R-:W-:-:S03]  /*1e200*/  MOV R170, R153 ;  /* 0x0000009900aa7202 */ /* 0x000fc60000000f00 */
[----:B------:R-:W-:Y:S01]  /*1e210*/  STL.64 [R1+0x230], R48 ;  /* 0x0002303001007387 */ /* 0x000fe20000100a00 */
[----:B------:R-:W-:-:S03]  /*1e220*/  IMAD.MOV.U32 R173, RZ, RZ, R150 ;  /* 0x000000ffffad7224 */ /* 0x000fc600078e0096 */
[----:B------:R-:W-:Y:S01]  /*1e230*/  STL.64 [R1+0x238], R50 ;  /* 0x0002383201007387 */ /* 0x000fe20000100a00 */
[----:B------:R-:W-:-:S03]  /*1e240*/  MOV R172, R151 ;  /* 0x0000009700ac7202 */ /* 0x000fc60000000f00 */
[----:B------:R1:W-:Y:S01]  /*1e250*/  STL [R1+0x240], R52 ;  /* 0x0002403401007387 */ /* 0x0003e20000100800 */
[----:B------:R-:W-:Y:S01]  /*1e260*/  IMAD.MOV.U32 R177, RZ, RZ, R146 ;  /* 0x000000ffffb17224 */ /* 0x000fe200078e0092 */
[----:B------:R-:W-:Y:S02]  /*1e270*/  MOV R176, R147 ;  /* 0x0000009300b07202 */ /* 0x000fe40000000f00 */
[----:B------:R-:W2:Y:S04]  /*1e280*/  LDL.LU R154, [R1+0xa4c] ;  /* 0x000a4c00019a7983 */ /* 0x000ea80000300800 */
[----:B------:R-:W3:Y:S04]  /*1e290*/  LDL.LU R153, [R1+0xa48] ;  /* 0x000a480001997983 */ /* 0x000ee80000300800 */
[----:B------:R-:W4:Y:S04]  /*1e2a0*/  LDL.LU.64 R150, [R1+0xa40] ;  /* 0x000a400001967983 */ /* 0x000f280000300a00 */
[----:B------:R-:W4:Y:S01]  /*1e2b0*/  LDL.LU.64 R146, [R1+0xa38] ;  /* 0x000a380001927983 */ /* 0x000f220000300a00 */
[----:B------:R-:W-:Y:S01]  /*1e2c0*/  IMAD.MOV.U32 R164, RZ, RZ, R90 ;  /* 0x000000ffffa47224 */ /* 0x000fe200078e005a */
[----:B------:R-:W-:Y:S01]  /*1e2d0*/  MOV R232, R87 ;  /* 0x0000005700e87202 */ /* 0x000fe20000000f00 */
[----:B------:R-:W-:Y:S01]  /*1e2e0*/  IMAD.MOV.U32 R233, RZ, RZ, R86 ;  /* 0x000000ffffe97224 */ /* 0x000fe200078e0056 */
[----:B------:R-:W4:Y:S01]  /*1e2f0*/  LDL.LU R90, [R1+0xa30] ;  /* 0x000a3000015a7983 */ /* 0x000f220000300800 */
[----:B------:R-:W-:Y:S01]  /*1e300*/  IMAD.MOV.U32 R237, RZ, RZ, R84 ;  /* 0x000000ffffed7224 */ /* 0x000fe200078e0054 */
[----:B------:R-:W-:Y:S01]  /*1e310*/  MOV R236, R85 ;  /* 0x0000005500ec7202 */ /* 0x000fe20000000f00 */
[----:B------:R-:W-:Y:S01]  /*1e320*/  IMAD.MOV.U32 R239, RZ, RZ, R82 ;  /* 0x000000ffffef7224 */ /* 0x000fe200078e0052 */
[----:B------:R-:W4:Y:S01]  /*1e330*/  LDL.LU.64 R86, [R1+0xa28] ;  /* 0x000a280001567983 */ /* 0x000f220000300a00 */
[----:B------:R-:W-:Y:S01]  /*1e340*/  IMAD.MOV.U32 R241, RZ, RZ, R80 ;  /* 0x000000fffff17224 */ /* 0x000fe200078e0050 */
[----:B------:R-:W-:-:S02]  /*1e350*/  MOV R240, R81 ;  /* 0x0000005100f07202 */ /* 0x000fc40000000f00 */
[----:B------:R-:W4:Y:S01]  /*1e360*/  LDL.LU.64 R84, [R1+0xa20] ;  /* 0x000a200001547983 */ /* 0x000f220000300a00 */
[----:B------:R-:W-:Y:S01]  /*1e370*/  IMAD.MOV.U32 R243, RZ, RZ, R78 ;  /* 0x000000fffff37224 */ /* 0x000fe200078e004e */
[----:B------:R-:W-:Y:S02]  /*1e380*/  MOV R242, R79 ;  /* 0x0000004f00f27202 */ /* 0x000fe40000000f00 */
[----:B------:R-:W4:Y:S01]  /*1e390*/  LDL.LU R82, [R1+0xa18] ;  /* 0x000a180001527983 */ /* 0x000f220000300800 */
[----:B------:R-:W-:Y:S01]  /*1e3a0*/  IMAD.MOV.U32 R245, RZ, RZ, R76 ;  /* 0x000000fffff57224 */ /* 0x000fe200078e004c */
[----:B------:R-:W-:Y:S02]  /*1e3b0*/  MOV R244, R77 ;  /* 0x0000004d00f47202 */ /* 0x000fe40000000f00 */
[----:B------:R-:W4:Y:S01]  /*1e3c0*/  LDL.LU.64 R80, [R1+0xa10] ;  /* 0x000a100001507983 */ /* 0x000f220000300a00 */
[----:B------:R-:W-:Y:S01]  /*1e3d0*/  IMAD.MOV.U32 R247, RZ, RZ, R74 ;  /* 0x000000fffff77224 */ /* 0x000fe200078e004a */
[----:B------:R-:W-:-:S02]  /*1e3e0*/  MOV R249, R73 ;  /* 0x0000004900f97202 */ /* 0x000fc40000000f00 */
[----:B------:R-:W4:Y:S01]  /*1e3f0*/  LDL.LU.64 R78, [R1+0xa08] ;  /* 0x000a0800014e7983 */ /* 0x000f220000300a00 */
[----:B------:R-:W-:Y:S01]  /*1e400*/  IMAD.MOV.U32 R250, RZ, RZ, R72 ;  /* 0x000000fffffa7224 */ /* 0x000fe200078e0048 */
[----:B------:R-:W-:Y:S02]  /*1e410*/  MOV R251, R71 ;  /* 0x0000004700fb7202 */ /* 0x000fe40000000f00 */
[----:B------:R-:W4:Y:S01]  /*1e420*/  LDL.LU.64 R76, [R1+0xa00] ;  /* 0x000a0000014c7983 */ /* 0x000f220000300a00 */
[----:B------:R-:W-:Y:S01]  /*1e430*/  IMAD.MOV.U32 R252, RZ, RZ, R70 ;  /* 0x000000fffffc7224 */ /* 0x000fe200078e0046 */
[----:B------:R-:W-:Y:S02]  /*1e440*/  MOV R235, R69 ;  /* 0x0000004500eb7202 */ /* 0x000fe40000000f00 */
[----:B------:R-:W4:Y:S01]  /*1e450*/  LDL.LU R74, [R1+0x9f8] ;  /* 0x0009f800014a7983 */ /* 0x000f220000300800 */
[----:B------:R-:W-:-:S03]  /*1e460*/  IMAD.MOV.U32 R24, RZ, RZ, R68 ;  /* 0x000000ffff187224 */ /* 0x000fc600078e0044 */
[----:B------:R-:W4:Y:S01]  /*1e470*/  LDL.LU.64 R72, [R1+0x9f0] ;  /* 0x0009f00001487983 */ /* 0x000f220000300a00 */
[----:B------:R-:W-:Y:S01]  /*1e480*/  IMAD.MOV.U32 R23, RZ, RZ, R66 ;  /* 0x000000ffff177224 */ /* 0x000fe200078e0042 */
[----:B------:R-:W-:Y:S02]  /*1e490*/  MOV R21, R65 ;  /* 0x0000004100157202 */ /* 0x000fe40000000f00 */
[----:B------:R-:W4:Y:S01]  /*1e4a0*/  LDL.LU.64 R70, [R1+0x9e8] ;  /* 0x0009e80001467983 */ /* 0x000f220000300a00 */
[----:B------:R-:W-:Y:S01]  /*1e4b0*/  IMAD.MOV.U32 R22, RZ, RZ, R64 ;  /* 0x000000ffff167224 */ /* 0x000fe200078e0040 */
[----:B------:R-:W-:Y:S02]  /*1e4c0*/  MOV R19, R63 ;  /* 0x0000003f00137202 */ /* 0x000fe40000000f00 */
[----:B------:R-:W4:Y:S01]  /*1e4d0*/  LDL.LU.64 R68, [R1+0x9e0] ;  /* 0x0009e00001447983 */ /* 0x000f220000300a00 */
[----:B------:R-:W-:Y:S01]  /*1e4e0*/  IMAD.MOV.U32 R20, RZ, RZ, R62 ;  /* 0x000000ffff147224 */ /* 0x000fe200078e003e */
[----:B------:R-:W-:-:S02]  /*1e4f0*/  MOV R17, R61 ;  /* 0x0000003d00117202 */ /* 0x000fc40000000f00 */
        /* <DEDUP_REMOVED lines=12> */
[----:B------:R-:W-:-:S03]  /*1e5c0*/  MOV R246, R75 ;  /* 0x0000004b00f67202 */ /* 0x000fc60000000f00 */
[----:B------:R-:W4:Y:S04]  /*1e5d0*/  LDL.LU.64 R56, [R1+0x9b0] ;  /* 0x0009b00001387983 */ /* 0x000f280000300a00 */
[----:B------:R-:W4:Y:S01]  /*1e5e0*/  LDL.LU.64 R54, [R1+0x9a8] ;  /* 0x0009a80001367983 */ /* 0x000f220000300a00 */
[----:B------:R-:W-:-:S03]  /*1e5f0*/  MOV R238, R83 ;  /* 0x0000005300ee7202 */ /* 0x000fc60000000f00 */
[----:B-1----:R-:W4:Y:S04]  /*1e600*/  LDL.LU.64 R52, [R1+0x9a0] ;  /* 0x0009a00001347983 */ /* 0x002f280000300a00 */
[----:B------:R-:W4:Y:S01]  /*1e610*/  LDL.LU R48, [R1+0x998] ;  /* 0x0009980001307983 */ /* 0x000f220000300800 */
[----:B------:R-:W-:-:S03]  /*1e620*/  MOV R234, R93 ;  /* 0x0000005d00ea7202 */ /* 0x000fc60000000f00 */
[----:B------:R-:W-:Y:S04]  /*1e630*/  STL.64 [R1+0x990], R250 ;  /* 0x000990fa01007387 */ /* 0x000fe80000100a00 */
[----:B------:R-:W-:Y:S01]  /*1e640*/  STL.64 [R1+0x988], R248 ;  /* 0x000988f801007387 */ /* 0x000fe20000100a00 */
[----:B------:R-:W-:-:S03]  /*1e650*/  IMAD.MOV.U32 R230, RZ, RZ, R88 ;  /* 0x000000ffffe67224 */ /* 0x000fc600078e0058 */
        /* <DEDUP_REMOVED lines=30> */
[----:B------:R-:W-:-:S03]  /*1e840*/  MOV R211, R89 ;  /* 0x0000005900d37202 */ /* 0x000fc60000000f00 */
        /* <DEDUP_REMOVED lines=49> */
[----:B------:R-:W-:-:S03]  /*1eb60*/  MOV R178, R145 ;  /* 0x0000009100b27202 */ /* 0x000fc60000000f00 */
[----:B------:R-:W-:Y:S01]  /*1eb70*/  STL.64 [R1+0x8a0], R190 ;  /* 0x0008a0be01007387 */ /* 0x000fe20000100a00 */
[----:B------:R-:W-:Y:S01]  /*1eb80*/  IMAD.MOV.U32 R175, RZ, RZ, R148 ;  /* 0x000000ffffaf7224 */ /* 0x000fe200078e0094 */
[----:B------:R-:W-:Y:S02]  /*1eb90*/  MOV R174, R149 ;  /* 0x0000009500ae7202 */ /* 0x000fe40000000f00 */
        /* <DEDUP_REMOVED lines=8> */
[----:B------:R-:W-:Y:S01]  /*1ec20*/  STL.64 [R1+0x878], R180 ;  /* 0x000878b401007387 */ /* 0x000fe20000100a00 */
[----:B------:R-:W-:-:S03]  /*1ec30*/  IMAD.MOV.U32 R165, RZ, RZ, R158 ;  /* 0x000000ffffa57224 */ /* 0x000fc600078e009e */
        /* <DEDUP_REMOVED lines=8> */
[----:B------:R-:W-:Y:S01]  /*1ecc0*/  MOV R35, R159 ;  /* 0x0000009f00237202 */ /* 0x000fe20000000f00 */
[----:B------:R-:W-:Y:S01]  /*1ecd0*/  IMAD.MOV.U32 R34, RZ, RZ, R160 ;  /* 0x000000ffff227224 */ /* 0x000fe200078e00a0 */
[----:B------:R-:W-:Y:S01]  /*1ece0*/  MOV R33, R161 ;  /* 0x000000a100217202 */ /* 0x000fe20000000f00 */
[----:B------:R-:W-:Y:S01]  /*1ecf0*/  IMAD.MOV.U32 R27, RZ, RZ, R162 ;  /* 0x000000ffff1b7224 */ /* 0x000fe200078e00a2 */
[----:B------:R-:W-:Y:S01]  /*1ed00*/  MOV R25, R163 ;  /* 0x000000a300197202 */ /* 0x000fe20000000f00 */
[----:B--2---:R-:W-:Y:S04]  /*1ed10*/  STL [R1+0x834], R154 ;  /* 0x0008349a01007387 */ /* 0x004fe80000100800 */
[----:B---3--:R-:W-:Y:S04]  /*1ed20*/  STL [R1+0x830], R153 ;  /* 0x0008309901007387 */ /* 0x008fe80000100800 */
[----:B----4-:R-:W-:Y:S04]  /*1ed30*/  STL.64 [R1+0x828], R150 ;  /* 0x0008289601007387 */ /* 0x010fe80000100a00 */
[----:B------:R1:W-:Y:S04]  /*1ed40*/  STL.64 [R1+0x820], R146 ;  /* 0x0008209201007387 */ /* 0x0003e80000100a00 */
[----:B------:R-:W2:Y:S04]  /*1ed50*/  LDL.LU.64 R124, [R1] ;  /* 0x00000000017c7983 */ /* 0x000ea80000300a00 */
        /* <DEDUP_REMOVED lines=67> */
[----:B------:R-:W-:-:S02]  /*1f190*/  MOV R15, R91 ;  /* 0x0000005b000f7202 */ /* 0x000fc40000000f00 */
[----:B------:R-:W-:Y:S02]  /*1f1a0*/  MOV R16, R59 ;  /* 0x0000003b00107202 */ /* 0x000fe40000000f00 */
[----:B------:R-:W-:Y:S01]  /*1f1b0*/  MOV R26, R67 ;  /* 0x00000043001a7202 */ /* 0x000fe20000000f00 */
[----:B--2---:R-:W-:-:S06]  /*1f1c0*/  WARPGROUP.ARRIVE ;  /* 0x00000000000079c5 */ /* 0x004fcc0000000000 */
[----:B------:R-:W-:Y:S03]  /*1f1d0*/  HGMMA.64x256x16.F32 R124, R28, gdesc[UR4].tnspB, R124, gsb0 ;  /* 0x43e000041c7c7df0 */ /* 0x000fe6000800087c */
        /* <DEDUP_REMOVED lines=10> */
[----:B------:R1:W-:Y:S04]  /*1f280*/  STL.64 [R1+0x80], R156 ;  /* 0x0000809c01007387 */ /* 0x0003e80000100a00 */
[----:B------:R-:W-:Y:S04]  /*1f290*/  STL.64 [R1+0x88], R158 ;  /* 0x0000889e01007387 */ /* 0x000fe80000100a00 */
[----:B------:R-:W-:Y:S04]  /*1f2a0*/  STL.64 [R1+0x90], R160 ;  /* 0x000090a001007387 */ /* 0x000fe80000100a00 */
[----:B------:R-:W-:Y:S01]  /*1f2b0*/  STL [R1+0x98], R162 ;  /* 0x000098a201007387 */ /* 0x000fe20000100800 */
        /* <DEDUP_REMOVED lines=52> */
[----:B------:R-:W-:-:S02]  /*1f600*/  IMAD.MOV.U32 R89, RZ, RZ, R177 ;  /* 0x000000ffff597224 */ /* 0x000fc400078e00b1 */
[----:B------:R-:W-:Y:S01]  /*1f610*/  IMAD.MOV.U32 R83, RZ, RZ, R171 ;  /* 0x000000ffff537224 */ /* 0x000fe200078e00ab */
[----:B------:R-:W-:Y:S01]  /*1f620*/  STL.64 [R1+0x198], R226 ;  /* 0x000198e201007387 */ /* 0x000fe20000100a00 */
[----:B------:R-:W-:Y:S01]  /*1f630*/  MOV R59, R147 ;  /* 0x00000093003b7202 */ /* 0x000fe20000000f00 */
[----:B------:R-:W-:Y:S01]  /*1f640*/  IMAD.MOV.U32 R38, RZ, RZ, R126 ;  /* 0x000000ffff267224 */ /* 0x000fe200078e007e */
[----:B------:R-:W-:Y:S01]  /*1f650*/  MOV R37, R125 ;  /* 0x0000007d00257202 */ /* 0x000fe20000000f00 */
        /* <DEDUP_REMOVED lines=19> */
[----:B-1----:R-:W1:Y:S01]  /*1f790*/  LDC R156, c[0x0][0x28c] ;  /* 0x0000a300ff9c7b82 */ /* 0x002e620000000800 */
[----:B------:R-:W-:Y:S04]  /*1f7a0*/  STL.64 [R1+0x1d0], R240 ;  /* 0x0001d0f001007387 */ /* 0x000fe80000100a00 */
[----:B------:R-:W-:Y:S04]  /*1f7b0*/  STL.64 [R1+0x1d8], R242 ;  /* 0x0001d8f201007387 */ /* 0x000fe80000100a00 */
[----:B------:R-:W-:Y:S04]  /*1f7c0*/  STL.64 [R1+0x1e0], R244 ;  /* 0x0001e0f401007387 */ /* 0x000fe80000100a00 */
[----:B------:R-:W-:Y:S04]  /*1f7d0*/  STL.64 [R1+0x1e8], R246 ;  /* 0x0001e8f601007387 */ /* 0x000fe80000100a00 */
[----:B------:R-:W-:Y:S04]  /*1f7e0*/  STL.64 [R1+0x1f0], R248 ;  /* 0x0001f0f801007387 */ /* 0x000fe80000100a00 */
[----:B------:R2:W-:Y:S04]  /*1f7f0*/  STL.64 [R1+0x1f8], R250 ;  /* 0x0001f8fa01007387 */ /* 0x0005e80000100a00 */
[----:B--2---:R-:W2:Y:S04]  /*1f800*/  LDL.LU.64 R250, [R1+0x990] ;  /* 0x0009900001fa7983 */ /* 0x004ea80000300a00 */
[----:B------:R-:W3:Y:S04]  /*1f810*/  LDL.LU.64 R248, [R1+0x988] ;  /* 0x0009880001f87983 */ /* 0x000ee80000300a00 */
[----:B------:R-:W4:Y:S04]  /*1f820*/  LDL.LU.64 R246, [R1+0x980] ;  /* 0x0009800001f67983 */ /* 0x000f280000300a00 */
[----:B------:R-:W4:Y:S04]  /*1f830*/  LDL.LU.64 R244, [R1+0x978] ;  /* 0x0009780001f47983 */ /* 0x000f280000300a00 */
[----:B------:R-:W4:Y:S04]  /*1f840*/  LDL.LU.64 R242, [R1+0x970] ;  /* 0x0009700001f27983 */ /* 0x000f280000300a00 */
[----:B------:R-:W4:Y:S04]  /*1f850*/  LDL.LU.64 R240, [R1+0x968] ;  /* 0x0009680001f07983 */ /* 0x000f280000300a00 */
[----:B------:R-:W4:Y:S04]  /*1f860*/  LDL.LU.64 R238, [R1+0x960] ;  /* 0x0009600001ee7983 */ /* 0x000f280000300a00 */
[----:B------:R-:W4:Y:S04]  /*1f870*/  LDL.LU.64 R236, [R1+0x958] ;  /* 0x0009580001ec7983 */ /* 0x000f280000300a00 */
[----:B------:R-:W2:Y:S04]  /*1f880*/  LDL.LU.64 R234, [R1+0x950] ;  /* 0x0009500001ea7983 */ /* 0x000ea80000300a00 */
[----:B------:R-:W4:Y:S04]  /*1f890*/  LDL.LU.64 R232, [R1+0x948] ;  /* 0x0009480001e87983 */ /* 0x000f280000300a00 */
[----:B------:R-:W4:Y:S04]  /*1f8a0*/  LDL.LU.64 R230, [R1+0x940] ;  /* 0x0009400001e67983 */ /* 0x000f280000300a00 */
[----:B------:R-:W4:Y:S04]  /*1f8b0*/  LDL.LU.64 R228, [R1+0x938] ;  /* 0x0009380001e47983 */ /* 0x000f280000300a00 */
[----:B------:R-:W4:Y:S04]  /*1f8c0*/  LDL.LU.64 R226, [R1+0x930] ;  /* 0x0009300001e27983 */ /* 0x000f280000300a00 */
[----:B------:R-:W4:Y:S04]  /*1f8d0*/  LDL.LU.64 R224, [R1+0x928] ;  /* 0x0009280001e07983 */ /* 0x000f280000300a00 */
[----:B------:R-:W4:Y:S01]  /*1f8e0*/  LDL.LU.64 R222, [R1+0x920] ;  /* 0x0009200001de7983 */ /* 0x000f220000300a00 */
[----:B------:R-:W-:-:S03]  /*1f8f0*/  MOV R124, R212 ;  /* 0x000000d4007c7202 */ /* 0x000fc60000000f00 */
        /* <DEDUP_REMOVED lines=29> */
[----:B------:R-:W3:Y:S04]  /*1fad0*/  LDL.LU R154, [R1+0x834] ;  /* 0x00083400019a7983 */ /* 0x000ee80000300800 */
[----:B------:R-:W2:Y:S04]  /*1fae0*/  LDL.LU R153, [R1+0x830] ;  /* 0x0008300001997983 */ /* 0x000ea80000300800 */
[----:B------:R-:W4:Y:S04]  /*1faf0*/  LDL.LU.64 R150, [R1+0x828] ;  /* 0x0008280001967983 */ /* 0x000f280000300a00 */
        /* <DEDUP_REMOVED lines=34> */
[----:B------:R-:W3:Y:S04]  /*1fd20*/  LDL.LU R155, [R1+0x818] ;  /* 0x00081800019b7983 */ /* 0x000ee80000300800 */
[----:B------:R-:W4:Y:S04]  /*1fd30*/  LDL.LU R30, [R1+0x1f4] ;  /* 0x0001f400011e7983 */ /* 0x000f280000300800 */
[----:B------:R-:W2:Y:S04]  /*1fd40*/  LDL.LU R159, [R1+0x814] ;  /* 0x00081400019f7983 */ /* 0x000ea80000300800 */
[----:B------:R-:W4:Y:S04]  /*1fd50*/  LDL.LU R29, [R1+0x1f8] ;  /* 0x0001f800011d7983 */ /* 0x000f280000300800 */
[----:B------:R-:W4:Y:S04]  /*1fd60*/  LDL.LU R152, [R1+0x810] ;  /* 0x0008100001987983 */ /* 0x000f280000300800 */
[----:B------:R-:W4:Y:S04]  /*1fd70*/  LDL.LU R28, [R1+0x1fc] ;  /* 0x0001fc00011c7983 */ /* 0x000f280000300800 */
[----:B--2---:R-:W-:Y:S04]  /*1fd80*/  STL [R1+0x55c], R159 ;  /* 0x00055c9f01007387 */ /* 0x004fe80000100800 */
[----:B-1----:R-:W-:Y:S04]  /*1fd90*/  STL [R1+0x558], R156 ;  /* 0x0005589c01007387 */ /* 0x002fe80000100800 */
[----:B---3--:R-:W-:Y:S04]  /*1fda0*/  STL.64 [R1+0x550], R154 ;  /* 0x0005509a01007387 */ /* 0x008fe80000100a00 */
[----:B----4-:R-:W-:Y:S04]  /*1fdb0*/  STL.64 [R1+0x548], R152 ;  /* 0x0005489801007387 */ /* 0x010fe80000100a00 */
[----:B------:R-:W-:Y:S04]  /*1fdc0*/  STL [R1+0x540], R90 ;  /* 0x0005405a01007387 */ /* 0x000fe80000100800 */
        /* <DEDUP_REMOVED lines=18> */
[----:B------:R1:W-:Y:S04]  /*1fef0*/  STL [R1+0x4a8], R48 ;  /* 0x0004a83001007387 */ /* 0x0003e80000100800 */
[----:B-1----:R-:W2:Y:S04]  /*1ff00*/  LDL.LU R48, [R1+0x30] ;  /* 0x0000300001307983 */ /* 0x002ea80000300800 */
[----:B------:R-:W3:Y:S04]  /*1ff10*/  LDL.LU R52, [R1+0x40] ;  /* 0x0000400001347983 */ /* 0x000ee80000300800 */
[----:B------:R-:W3:Y:S04]  /*1ff20*/  LDL.LU R53, [R1+0x44] ;  /* 0x0000440001357983 */ /* 0x000ee80000300800 */
[----:B------:R-:W4:Y:S04]  /*1ff30*/  LDL.LU R54, [R1+0x48] ;  /* 0x0000480001367983 */ /* 0x000f280000300800 */
[----:B------:R-:W4:Y:S04]  /*1ff40*/  LDL.LU R55, [R1+0x4c] ;  /* 0x00004c0001377983 */ /* 0x000f280000300800 */
[----:B------:R-:W2:Y:S04]  /*1ff50*/  LDL.LU R56, [R1+0x50] ;  /* 0x0000500001387983 */ /* 0x000ea80000300800 */
[----:B------:R-:W2:Y:S04]  /*1ff60*/  LDL.LU R57, [R1+0x54] ;  /* 0x0000540001397983 */ /* 0x000ea80000300800 */
[----:B------:R-:W3:Y:S04]  /*1ff70*/  LDL.LU R58, [R1+0x58] ;  /* 0x00005800013a7983 */ /* 0x000ee80000300800 */
[----:B------:R-:W4:Y:S04]  /*1ff80*/  LDL.LU R60, [R1+0x60] ;  /* 0x00006000013c7983 */ /* 0x000f280000300800 */
[----:B------:R-:W4:Y:S04]  /*1ff90*/  LDL.LU R61, [R1+0x64] ;  /* 0x00006400013d7983 */ /* 0x000f280000300800 */
[----:B------:R-:W2:Y:S04]  /*1ffa0*/  LDL.LU R62, [R1+0x68] ;  /* 0x00006800013e7983 */ /* 0x000ea80000300800 */
[----:B------:R-:W2:Y:S04]  /*1ffb0*/  LDL.LU R63, [R1+0x6c] ;  /* 0x00006c00013f7983 */ /* 0x000ea80000300800 */
[----:B------:R-:W3:Y:S04]  /*1ffc0*/  LDL.LU R64, [R1+0x70] ;  /* 0x0000700001407983 */ /* 0x000ee80000300800 */
[----:B------:R-:W3:Y:S04]  /*1ffd0*/  LDL.LU R65, [R1+0x74] ;  /* 0x0000740001417983 */ /* 0x000ee80000300800 */
[----:B------:R-:W4:Y:S04]  /*1ffe0*/  LDL.LU R66, [R1+0x78] ;  /* 0x0000780001427983 */ /* 0x000f280000300800 */
[----:B------:R-:W2:Y:S04]  /*1fff0*/  LDL.LU R68, [R1+0x80] ;  /* 0x0000800001447983 */ /* 0x000ea80000300800 */
[----:B------:R-:W2:Y:S04]  /*20000*/  LDL.LU R69, [R1+0x84] ;  /* 0x0000840001457983 */ /* 0x000ea80000300800 */
[----:B------:R-:W3:Y:S04]  /*20010*/  LDL.LU R70, [R1+0x88] ;  /* 0x0000880001467983 */ /* 0x000ee80000300800 */
[----:B------:R-:W3:Y:S04]  /*20020*/  LDL.LU R71, [R1+0x8c] ;  /* 0x00008c0001477983 */ /* 0x000ee80000300800 */
[----:B------:R-:W4:Y:S04]  /*20030*/  LDL.LU R72, [R1+0x90] ;  /* 0x0000900001487983 */ /* 0x000f280000300800 */
[----:B------:R-:W4:Y:S04]  /*20040*/  LDL.LU R73, [R1+0x94] ;  /* 0x0000940001497983 */ /* 0x000f280000300800 */
[----:B------:R-:W2:Y:S04]  /*20050*/  LDL.LU R74, [R1+0x98] ;  /* 0x00009800014a7983 */ /* 0x000ea80000300800 */
        /* <DEDUP_REMOVED lines=10> */
[----:B------:R-:W2:Y:S01]  /*20100*/  LDL.LU R87, [R1+0xcc] ;  /* 0x0000cc0001577983 */ /* 0x000ea20000300800 */
[----:B------:R-:W-:-:S02]  /*20110*/  FSETP.GEU.AND P1, PT, R146, -126, PT ;  /* 0xc2fc00009200780b */ /* 0x000fc40003f2e000 */
[----:B------:R-:W-:Y:S02]  /*20120*/  FSETP.GEU.AND P2, PT, R147, -126, PT ;  /* 0xc2fc00009300780b */ /* 0x000fe40003f4e000 */
[----:B------:R-:W-:Y:S02]  /*20130*/  FSETP.GEU.AND P3, PT, R150, -126, PT ;  /* 0xc2fc00009600780b */ /* 0x000fe40003f6e000 */
[----:B------:R-:W-:-:S07]  /*20140*/  FSETP.GEU.AND P4, PT, R151, -126, PT ;  /* 0xc2fc00009700780b */ /* 0x000fce0003f8e000 */
[----:B------:R-:W-:Y:S02]  /*20150*/  @!P1 FMUL R146, R146, 0.5 ;  /* 0x3f00000092929820 */ /* 0x000fe40000400000 */
[----:B------:R-:W-:Y:S02]  /*20160*/  @!P2 FMUL R147, R147, 0.5 ;  /* 0x3f0000009393a820 */ /* 0x000fe40000400000 */
[----:B------:R1:W3:Y:S01]  /*20170*/  MUFU.EX2 R4, R146 ;  /* 0x0000009200047308 */ /* 0x0002e20000000800 */
[----:B------:R-:W-:Y:S01]  /*20180*/  @!P3 FMUL R150, R150, 0.5 ;  /* 0x3f0000009696b820 */ /* 0x000fe20000400000 */
[----:B------:R-:W-:Y:S01]  /*20190*/  @!P4 FMUL R151, R151, 0.5 ;  /* 0x3f0000009797c820 */ /* 0x000fe20000400000 */
[----:B------:R-:W-:Y:S01]  /*201a0*/  MOV R154, R163 ;  /* 0x000000a3009a7202 */ /* 0x000fe20000000f00 */
[----:B------:R-:W-:Y:S02]  /*201b0*/  IMAD.MOV.U32 R155, RZ, RZ, R162 ;  /* 0x000000ffff9b7224 */ /* 0x000fe400078e00a2 */
[----:B-1----:R-:W-:-:S02]  /*201c0*/  IMAD.MOV.U32 R146, RZ, RZ, R3 ;  /* 0x000000ffff927224 */ /* 0x002fc400078e0003 */
[----:B------:R1:W3:Y:S01]  /*201d0*/  MUFU.EX2 R3, R147 ;  /* 0x0000009300037308 */ /* 0x0002e20000000800 */
[----:B------:R-:W-:Y:S01]  /*201e0*/  MOV R90, R6 ;  /* 0x00000006005a7202 */ /* 0x000fe20000000f00 */
[----:B------:R-:W-:Y:S01]  /*201f0*/  IMAD.MOV.U32 R159, RZ, RZ, R160 ;  /* 0x000000ffff9f7224 */ /* 0x000fe200078e00a0 */
[----:B------:R-:W-:Y:S01]  /*20200*/  MOV R156, R161 ;  /* 0x000000a1009c7202 */ /* 0x000fe20000000f00 */
[----:B------:R-:W-:Y:S01]  /*20210*/  IMAD.MOV.U32 R163, RZ, RZ, R28 ;  /* 0x000000ffffa37224 */ /* 0x000fe200078e001c */
[----:B------:R-:W-:Y:S01]  /*20220*/  MOV R162, R29 ;  /* 0x0000001d00a27202 */ /* 0x000fe20000000f00 */
[----:B------:R-:W3:Y:S01]  /*20230*/  LDL.LU R6, [R1+0x80c] ;  /* 0x00080c0001067983 */ /* 0x000ee20000300800 */
[----:B-1----:R-:W-:Y:S02]  /*20240*/  MOV R147, R2 ;  /* 0x0000000200937202 */ /* 0x002fe40000000f00 */
[----:B------:R1:W3:Y:S01]  /*20250*/  MUFU.EX2 R2, R150 ;  /* 0x0000009600027308 */ /* 0x0002e20000000800 */
[----:B------:R-:W-:Y:S01]  /*20260*/  MOV R160, R31 ;  /* 0x0000001f00a07202 */ /* 0x000fe20000000f00 */
[----:B------:R-:W-:Y:S01]  /*20270*/  IMAD.MOV.U32 R161, RZ, RZ, R30 ;  /* 0x000000ffffa17224 */ /* 0x000fe200078e001e */
[----:B------:R-:W-:Y:S01]  /*20280*/  MOV R152, R7 ;  /* 0x0000000700987202 */ /* 0x000fe20000000f00 */
[----:B------:R-:W-:-:S02]  /*20290*/  IMAD.MOV.U32 R153, RZ, RZ, R32 ;  /* 0x000000ffff997224 */ /* 0x000fc400078e0020 */
[----:B-1----:R-:W-:Y:S02]  /*202a0*/  IMAD.MOV.U32 R150, RZ, RZ, R0 ;  /* 0x000000ffff967224 */ /* 0x002fe400078e0000 */
[----:B------:R1:W3:Y:S02]  /*202b0*/  MUFU.EX2 R0, R151 ;  /* 0x0000009700007308 */ /* 0x0002e40000000800 */
[----:B-1----:R-:W-:Y:S02]  /*202c0*/  IMAD.MOV.U32 R151, RZ, RZ, R5 ;  /* 0x000000ffff977224 */ /* 0x002fe400078e0005 */
        /* <DEDUP_REMOVED lines=41> */
[----:B--2---:R-:W-:Y:S04]  /*20560*/  STL.64 [R1+0x628], R86 ;  /* 0x0006285601007387 */ /* 0x004fe80000100a00 */
[----:B----4-:R-:W-:Y:S04]  /*20570*/  STL.64 [R1+0x620], R84 ;  /* 0x0006205401007387 */ /* 0x010fe80000100a00 */
        /* <DEDUP_REMOVED lines=62> */
[----:B------:R-:W4:Y:S01]  /*20960*/  LDL.LU R17, [R1+0x7dc] ;  /* 0x0007dc0001117983 */ /* 0x000f220000300800 */
[----:B------:R-:W-:-:S03]  /*20970*/  IMAD.MOV.U32 R66, RZ, RZ, R23 ;  /* 0x000000ffff427224 */ /* 0x000fc600078e0017 */
[----:B------:R-:W4:Y:S01]  /*20980*/  LDL.LU R20, [R1+0x7d8] ;  /* 0x0007d80001147983 */ /* 0x000f220000300800 */
[----:B------:R-:W-:-:S03]  /*20990*/  MOV R67, R26 ;  /* 0x0000001a00437202 */ /* 0x000fc60000000f00 */
[----:B------:R-:W4:Y:S01]  /*209a0*/  LDL.LU R19, [R1+0x7d4] ;  /* 0x0007d40001137983 */ /* 0x000f220000300800 */
[----:B------:R-:W-:-:S03]  /*209b0*/  IMAD.MOV.U32 R68, RZ, RZ, R24 ;  /* 0x000000ffff447224 */ /* 0x000fc600078e0018 */
[----:B------:R-:W3:Y:S04]  /*209c0*/  LDL.LU R22, [R1+0x7d0] ;  /* 0x0007d00001167983 */ /* 0x000ee80000300800 */
[----:B------:R-:W4:Y:S04]  /*209d0*/  LDL.LU R21, [R1+0x7cc] ;  /* 0x0007cc0001157983 */ /* 0x000f280000300800 */
[----:B------:R-:W3:Y:S04]  /*209e0*/  LDL.LU R23, [R1+0x7c8] ;  /* 0x0007c80001177983 */ /* 0x000ee80000300800 */
[----:B------:R-:W2:Y:S04]  /*209f0*/  LDL.LU R26, [R1+0x7c4] ;  /* 0x0007c400011a7983 */ /* 0x000ea80000300800 */
[----:B------:R-:W2:Y:S01]  /*20a00*/  LDL.LU R24, [R1+0x7c0] ;  /* 0x0007c00001187983 */ /* 0x000ea20000300800 */
[----:B------:R-:W-:-:S02]  /*20a10*/  VIADD R28, R248, 0x4780 ;  /* 0x00004780f81c7836 */ /* 0x000fc40000000000 */
[----:B------:R-:W-:Y:S01]  /*20a20*/  @!P1 FMUL R4, R4, R4 ;  /* 0x0000000404049220 */ /* 0x000fe20000400000 */
[----:B------:R-:W-:Y:S01]  /*20a30*/  @!P2 FMUL R3, R3, R3 ;  /* 0x000000030303a220 */ /* 0x000fe20000400000 */
[----:B------:R-:W-:Y:S01]  /*20a40*/  @!P3 FMUL R2, R2, R2 ;  /* 0x000000020202b220 */ /* 0x000fe20000400000 */
[----:B------:R-:W-:Y:S01]  /*20a50*/  @!P4 FMUL R0, R0, R0 ;  /* 0x000000000000c220 */ /* 0x000fe20000400000 */
        /* <DEDUP_REMOVED lines=96> */
[----:B------:R-:W-:Y:S01]  /*21060*/  MOV R163, R25 ;  /* 0x0000001900a37202 */ /* 0x000fe20000000f00 */
[----:B------:R1:W5:Y:S01]  /*21070*/  LDL.LU R235, [R1+0x7bc] ;  /* 0x0007bc0001eb7983 */ /* 0x0003620000300800 */
[----:B------:R-:W-:-:S02]  /*21080*/  F2FP.F16.F32.PACK_AB R25, R3, R4 ;  /* 0x000000040319723e */ /* 0x000fc400000000ff */
[----:B------:R-:W-:Y:S01]  /*21090*/  F2FP.F16.F32.PACK_AB R27, R0, R2 ;  /* 0x00000002001b723e */ /* 0x000fe200000000ff */
[----:B------:R-:W4:Y:S04]  /*210a0*/  LDL.LU R252, [R1+0x7b8] ;  /* 0x0007b80001fc7983 */ /* 0x000f280000300800 */
[----:B------:R1:W5:Y:S04]  /*210b0*/  LDL.LU R251, [R1+0x7b4] ;  /* 0x0007b40001fb7983 */ /* 0x0003680000300800 */
        /* <DEDUP_REMOVED lines=20> */
[----:B------:R1:W5:Y:S01]  /*21200*/  LDL.LU R14, [R1+0x760] ;  /* 0x00076000010e7983 */ /* 0x0003620000300800 */
[----:B--2---:R-:W-:-:S06]  /*21210*/  WARPGROUP.ARRIVE ;  /* 0x00000000000079c5 */ /* 0x004fcc0000000000 */
[----:B------:R-:W-:Y:S01]  /*21220*/  HGMMA.64x256x16.F32 R36, R24, gdesc[UR4].tnspB, R36, gsb0 ;  /* 0x43e0000418247df0 */ /* 0x000fe20008000824 */
[----:B------:R-:W-:Y:S02]  /*21230*/  STL [R1+0x4a4], R32 ;  /* 0x0004a42001007387 */ /* 0x000fe40000100800 */
        /* <DEDUP_REMOVED lines=199> */
[----:B--2---:R1:W5:Y:S04]  /*21eb0*/  LDL.LU R159, [R1+0x55c] ;  /* 0x00055c00019f7983 */ /* 0x0043680000300800 */
[----:B------:R-:W2:Y:S04]  /*21ec0*/  LDL.LU R156, [R1+0x558] ;  /* 0x00055800019c7983 */ /* 0x000ea80000300800 */
[----:B------:R-:W2:Y:S04]  /*21ed0*/  LDL.LU.64 R154, [R1+0x550] ;  /* 0x00055000019a7983 */ /* 0x000ea80000300a00 */
[----:B------:R-:W2:Y:S04]  /*21ee0*/  LDL.LU.64 R152, [R1+0x548] ;  /* 0x0005480001987983 */ /* 0x000ea80000300a00 */
[----:B------:R-:W2:Y:S04]  /*21ef0*/  LDL.LU R90, [R1+0x540] ;  /* 0x00054000015a7983 */ /* 0x000ea80000300800 */
[----:B------:R-:W2:Y:S04]  /*21f00*/  LDL.LU.64 R86, [R1+0x538] ;  /* 0x0005380001567983 */ /* 0x000ea80000300a00 */
[----:B------:R-:W2:Y:S04]  /*21f10*/  LDL.LU.64 R84, [R1+0x530] ;  /* 0x0005300001547983 */ /* 0x000ea80000300a00 */
[----:B------:R-:W3:Y:S04]  /*21f20*/  LDL.LU R82, [R1+0x528] ;  /* 0x0005280001527983 */ /* 0x000ee80000300800 */
[----:B------:R-:W2:Y:S04]  /*21f30*/  LDL.LU.64 R80, [R1+0x520] ;  /* 0x0005200001507983 */ /* 0x000ea80000300a00 */
[----:B------:R-:W2:Y:S04]  /*21f40*/  LDL.LU.64 R78, [R1+0x518] ;  /* 0x00051800014e7983 */ /* 0x000ea80000300a00 */
[----:B------:R-:W2:Y:S04]  /*21f50*/  LDL.LU.64 R76, [R1+0x510] ;  /* 0x00051000014c7983 */ /* 0x000ea80000300a00 */
[----:B------:R-:W2:Y:S04]  /*21f60*/  LDL.LU R74, [R1+0x508] ;  /* 0x00050800014a7983 */ /* 0x000ea80000300800 */
        /* <DEDUP_REMOVED lines=12> */
[----:B------:R-:W2:Y:S01]  /*22030*/  LDL.LU R32, [R1+0x4a4] ;  /* 0x0004a40001207983 */ /* 0x000ea20000300800 */
[----:B----4-:R-:W-:-:S02]  /*22040*/  VIADD R28, R252, 0x110020 ;  /* 0x00110020fc1c7836 */ /* 0x010fc40000000000 */
[----:B---3--:R-:W-:Y:S01]  /*22050*/  FADD R23, R82, R23 ;  /* 0x0000001752177221 */ /* 0x008fe20000000000 */
[----:B--2---:R-:W-:Y:S01]  /*22060*/  FADD R22, R81, R22 ;  /* 0x0000001651167221 */ /* 0x004fe20000000000 */
[----:B------:R-:W-:Y:S01]  /*22070*/  FADD R21, R80, R21 ;  /* 0x0000001550157221 */ /* 0x000fe20000000000 */
[----:B------:R-:W-:Y:S01]  /*22080*/  FADD R16, R74, R16 ;  /* 0x000000104a107221 */ /* 0x000fe20000000000 */
[----:B------:R-:W-:Y:S01]  /*22090*/  FADD R13, R73, R13 ;  /* 0x0000000d490d7221 */ /* 0x000fe20000000000 */
[----:B------:R-:W-:Y:S01]  /*220a0*/  FADD R12, R72, R12 ;  /* 0x0000000c480c7221 */ /* 0x000fe20000000000 */
[----:B------:R-:W-:-:S04]  /*220b0*/  FADD R7, R66, R7 ;  /* 0x0000000742077221 */ /* 0x000fc80000000000 */
[----:B------:R-:W-:Y:S01]  /*220c0*/  FADD R7, R23, R7 ;  /* 0x0000000717077221 */ /* 0x000fe20000000000 */
[----:B------:R-:W-:Y:S01]  /*220d0*/  FADD R6, R65, R6 ;  /* 0x0000000641067221 */ /* 0x000fe20000000000 */
[----:B------:R-:W-:Y:S01]  /*220e0*/  FADD R5, R64, R5 ;  /* 0x0000000540057221 */ /* 0x000fe20000000000 */
[----:B------:R-:W-:-:S04]  /*220f0*/  FADD R58, R155, R58 ;  /* 0x0000003a9b3a7221 */ /* 0x000fc80000000000 */
[----:B------:R-:W-:Y:S01]  /*22100*/  FADD R16, R58, R16 ;  /* 0x000000103a107221 */ /* 0x000fe20000000000 */
[----:B------:R-:W-:Y:S01]  /*22110*/  FADD R57, R154, R57 ;  /* 0x000000399a397221 */ /* 0x000fe20000000000 */
[----:B------:R-:W-:Y:S02]  /*22120*/  FADD R6, R22, R6 ;  /* 0x0000000616067221 */ /* 0x000fe40000000000 */
[----:B------:R-:W-:Y:S01]  /*22130*/  FADD R16, R16, R7 ;  /* 0x0000000710107221 */ /* 0x000fe20000000000 */
[----:B------:R-:W-:Y:S01]  /*22140*/  FADD R7, R57, R13 ;  /* 0x0000000d39077221 */ /* 0x000fe20000000000 */
[----:B------:R-:W-:Y:S01]  /*22150*/  FADD R56, R153, R56 ;  /* 0x0000003899387221 */ /* 0x000fe20000000000 */
[----:B------:R-:W-:Y:S02]  /*22160*/  FADD R5, R21, R5 ;  /* 0x0000000515057221 */ /* 0x000fe40000000000 */
[----:B------:R-:W-:Y:S01]  /*22170*/  FADD R7, R7, R6 ;  /* 0x0000000607077221 */ /* 0x000fe20000000000 */
        /* <DEDUP_REMOVED lines=36> */
[----:B------:R-:W-:Y:S01]  /*223c0*/  ISETP.GE.AND P1, PT, R156, 0x101, PT ;  /* 0x000001019c00780c */ /* 0x000fe20003f26270 */
[----:B------:R-:W-:-:S02]  /*223d0*/  FADD R234, R0, R234 ;  /* 0x000000ea00ea7221 */ /* 0x000fc40000000000 */
[----:B------:R-:W-:-:S04]  /*223e0*/  FADD R0, R3, R2 ;  /* 0x0000000203007221 */ /* 0x000fc80000000000 */
[----:B------:R-:W-:Y:S01]  /*223f0*/  FADD R234, R0, R234 ;  /* 0x000000ea00ea7221 */ /* 0x000fe20000000000 */
[----:B------:R-:W-:-:S04]  /*22400*/  PRMT R0, RZ, 0x654, R28 ;  /* 0x00000654ff007816 */ /* 0x000fc8000000001c */
[----:B------:R1:W-:Y:S01]  /*22410*/  SYNCS.ARRIVE.TRANS64.RED.A1T0 RZ, [R0+URZ], RZ ;  /* 0x000000ff00ff79a7 */ /* 0x0003e2000810043f */
[----:B------:R-:W-:Y:S05]  /*22420*/  @!P1 BRA `(.L_x_24) ;  /* 0x0000023c00189947 */ /* 0x000fea0003800000 */
[----:B-----5:R-:W-:Y:S01]  /*22430*/  MOV R154, R15 ;  /* 0x0000000f009a7202 */ /* 0x020fe20000000f00 */
[----:B------:R-:W-:Y:S01]  /*22440*/  IMAD.MOV.U32 R155, RZ, RZ, R14 ;  /* 0x000000ffff9b7224 */ /* 0x000fe200078e000e */
[----:B------:R-:W-:Y:S01]  /*22450*/  MOV R231, 0x1 ;  /* 0x0000000100e77802 */ /* 0x000fe20000000f00 */
[----:B------:R-:W-:-:S07]  /*22460*/  IMAD.MOV.U32 R153, RZ, RZ, 0x2 ;  /* 0x00000002ff997424 */ /* 0x000fce00078e00ff */
.L_x_37:
[----:B-1----:R-:W-:Y:S01]  /*22470*/  LEA R0, R153, R252, 0x3 ;  /* 0x000000fc99007211 */ /* 0x002fe200078e18ff */
[----:B------:R-:W-:Y:S05]  /*22480*/  YIELD ;  /* 0x0000000000007946 */ /* 0x000fea0003800000 */
[----:B------:R-:W-:-:S04]  /*22490*/  SHF.L.U32 R2, R211, 0x1f, RZ ;  /* 0x0000001fd3027819 */ /* 0x000fc800000006ff */
[----:B------:R-:W1:Y:S02]  /*224a0*/  SYNCS.PHASECHK.TRANS64.TRYWAIT P1, [R0+URZ+0x110000], R2 ;  /* 0x11000002000075a7 */ /* 0x000e64000802017f */
[----:B-1----:R-:W-:Y:S05]  /*224b0*/  @!P1 BRA `(.L_x_25) ;  /* 0x0000029c00ec9947 */ /* 0x002fea0003800000 */
.L_x_95:
[----:B------:R-:W-:Y:S05]  /*224c0*/  WARPSYNC.ALL ;  /* 0x0000000000007948 */ /* 0x000fea0003800000 */
[----:B------:R-:W2:Y:S01]  /*224d0*/  LDL.64 R72, [R1+0x400] ;  /* 0x0004000001487983 */ /* 0x000ea20000100a00 */
[----:B------:R-:W-:Y:S02]  /*224e0*/  MOV R229, UR37 ;  /* 0x0000002500e57c02 */ /* 0x000fe40008000f00 */
[----:B------:R-:W-:Y:S01]  /*224f0*/  MOV R228, UR36 ;  /* 0x0000002400e47c02 */ /* 0x000fe20008000f00 */
[----:B------:R-:W3:Y:S01]  /*22500*/  LDL.64 R78, [R1+0x408] ;  /* 0x00040800014e7983 */ /* 0x000ee20000100a00 */
[----:B------:R-:W-:-:S02]  /*22510*/  MOV R68, UR41 ;  /* 0x0000002900447c02 */ /* 0x000fc40008000f00 */
[----:B------:R-:W-:Y:S01]  /*22520*/  MOV R67, UR40 ;  /* 0x0000002800437c02 */ /* 0x000fe20008000f00 */
[----:B------:R-:W4:Y:S01]  /*22530*/  LDL.64 R76, [R1+0x410] ;  /* 0x00041000014c7983 */ /* 0x000f220000100a00 */
[----:B------:R-:W-:Y:S02]  /*22540*/  MOV R70, UR45 ;  /* 0x0000002d00467c02 */ /* 0x000fe40008000f00 */
[----:B------:R-:W-:Y:S01]  /*22550*/  MOV R69, UR44 ;  /* 0x0000002c00457c02 */ /* 0x000fe20008000f00 */
[----:B------:R-:W5:Y:S01]  /*22560*/  LDL.64 R74, [R1+0x418] ;  /* 0x00041800014a7983 */ /* 0x000f620000100a00 */
[----:B-1----:R-:W-:Y:S01]  /*22570*/  IMAD R2, R153, 0x4000, R232 ;  /* 0x0000400099027824 */ /* 0x002fe200078e02e8 */
[----:B------:R-:W-:Y:S01]  /*22580*/  MOV R0, UR4 ;  /* 0x0000000400007c02 */ /* 0x000fe20008000f00 */
[----:B------:R-:W-:Y:S01]  /*22590*/  IMAD.MOV.U32 R35, RZ, RZ, 0x40000040 ;  /* 0x40000040ff237424 */ /* 0x000fe200078e00ff */
[----:B------:R-:W-:Y:S01]  /*225a0*/  MOV R66, UR5 ;  /* 0x0000000500427c02 */ /* 0x000fe20008000f00 */
[----:B------:R-:W-:-:S03]  /*225b0*/  VIADD R34, R2, 0x2000 ;  /* 0x0000200002227836 */ /* 0x000fc60000000000 */
[----:B------:R-:W-:Y:S02]  /*225c0*/  R2UR UR41, R35 ;  /* 0x00000000232972ca */ /* 0x000fe400000e0000 */
[----:B------:R-:W-:Y:S02]  /*225d0*/  R2UR UR40, R34 ;  /* 0x00000000222872ca */ /* 0x000fe400000e0000 */
[----:B------:R-:W5:Y:S01]  /*225e0*/  LDL.64 R34, [R1+0x428] ;  /* 0x0004280001227983 */ /* 0x000f620000100a00 */
[C---:B------:R-:W-:Y:S01]  /*225f0*/  VIADD R38, R2.reuse, 0x1804 ;  /* 0x0000180402267836 */ /* 0x040fe20000000000 */
[----:B------:R-:W-:Y:S01]  /*22600*/  IADD3 R32, R2, 0x2002, RZ ;  /* 0x0000200202207810 */ /* 0x000fe20007ffe0ff */
[----:B------:R-:W-:Y:S01]  /*22610*/  IMAD.MOV.U32 R39, RZ, RZ, 0x40000040 ;  /* 0x40000040ff277424 */ /* 0x000fe200078e00ff */
[----:B------:R-:W-:Y:S02]  /*22620*/  MOV R33, 0x40000040 ;  /* 0x4000004000217802 */ /* 0x000fe40000000f00 */
[----:B------:R-:W-:-:S02]  /*22630*/  R2UR UR38, R38 ;  /* 0x00000000262672ca */ /* 0x000fc400000e0000 */
[----:B------:R-:W-:Y:S02]  /*22640*/  R2UR UR39, R39 ;  /* 0x00000000272772ca */ /* 0x000fe400000e0000 */
[----:B------:R-:W-:Y:S01]  /*22650*/  R2UR UR44, R32 ;  /* 0x00000000202c72ca */ /* 0x000fe200000e0000 */
[----:B------:R-:W-:Y:S01]  /*22660*/  IMAD.MOV.U32 R3, RZ, RZ, 0x40000040 ;  /* 0x40000040ff037424 */ /* 0x000fe200078e00ff */
[----:B------:R-:W-:Y:S01]  /*22670*/  R2UR UR45, R33 ;  /* 0x00000000212d72ca */ /* 0x000fe200000e0000 */
[C---:B------:R-:W-:Y:S01]  /*22680*/  VIADD R30, R2.reuse, 0x2004 ;  /* 0x00002004021e7836 */ /* 0x040fe20000000000 */
[----:B------:R-:W5:Y:S01]  /*22690*/  LDL.64 R32, [R1+0x430] ;  /* 0x0004300001207983 */ /* 0x000f620000100a00 */
[----:B------:R-:W-:Y:S01]  /*226a0*/  IMAD.MOV.U32 R31, RZ, RZ, 0x40000040 ;  /* 0x40000040ff1f7424 */ /* 0x000fe200078e00ff */
[C---:B------:R-:W-:Y:S01]  /*226b0*/  IADD3 R64, R2.reuse, 0x2, RZ ;  /* 0x0000000202407810 */ /* 0x040fe20007ffe0ff */
[C---:B------:R-:W-:Y:S01]  /*226c0*/  VIADD R62, R2.reuse, 0x4 ;  /* 0x00000004023e7836 */ /* 0x040fe20000000000 */
        /* <DEDUP_REMOVED lines=23> */
[----:B------:R-:W5:Y:S01]  /*22840*/  LDL.64 R38, [R1+0x440] ;  /* 0x0004400001267983 */ /* 0x000f620000100a00 */
[----:B------:R-:W-:-:S02]  /*22850*/  IADD3 R8, R2, 0x3802, RZ ;  /* 0x0000380202087810 */ /* 0x000fc40007ffe0ff */
[C---:B------:R-:W-:Y:S02]  /*22860*/  IADD3 R4, R2.reuse, 0x3806, RZ ;  /* 0x0000380602047810 */ /* 0x040fe40007ffe0ff */
[----:B------:R-:W-:Y:S01]  /*22870*/  R2UR UR6, R2 ;  /* 0x00000000020672ca */ /* 0x000fe200000e0000 */
[----:B------:R-:W-:Y:S01]  /*22880*/  IMAD.U32 R2, RZ, RZ, UR38 ;  /* 0x00000026ff027e24 */ /* 0x000fe2000f8e00ff */
[----:B------:R-:W-:Y:S02]  /*22890*/  R2UR UR7, R3 ;  /* 0x00000000030772ca */ /* 0x000fe400000e0000 */
[----:B------:R-:W-:Y:S02]  /*228a0*/  MOV R3, UR39 ;  /* 0x0000002700037c02 */ /* 0x000fe40008000f00 */
[----:B------:R-:W-:Y:S02]  /*228b0*/  R2UR UR38, R30 ;  /* 0x000000001e2672ca */ /* 0x000fe400000e0000 */
[----:B------:R-:W-:-:S02]  /*228c0*/  R2UR UR39, R31 ;  /* 0x000000001f2772ca */ /* 0x000fc400000e0000 */
[----:B------:R-:W5:Y:S01]  /*228d0*/  LDL.64 R30, [R1+0x438] ;  /* 0x00043800011e7983 */ /* 0x000f620000100a00 */
[----:B--2---:R-:W-:Y:S02]  /*228e0*/  R2UR UR36, R72 ;  /* 0x00000000482472ca */ /* 0x004fe400000e0000 */
[----:B------:R-:W-:Y:S02]  /*228f0*/  R2UR UR37, R73 ;  /* 0x00000000492572ca */ /* 0x000fe400000e0000 */
[----:B------:R-:W2:Y:S09]  /*22900*/  LDL.64 R72, [R1+0x420] ;  /* 0x0004200001487983 */ /* 0x000eb20000100a00 */
[----:B------:R-:W-:-:S02]  /*22910*/  MOV R224, UR36 ;  /* 0x0000002400e07c02 */ /* 0x000fc40008000f00 */
[----:B------:R-:W-:Y:S02]  /*22920*/  MOV R225, UR37 ;  /* 0x0000002500e17c02 */ /* 0x000fe40008000f00 */
[----:B---3--:R-:W-:Y:S02]  /*22930*/  R2UR UR36, R78 ;  /* 0x000000004e2472ca */ /* 0x008fe400000e0000 */
[----:B------:R-:W-:-:S11]  /*22940*/  R2UR UR37, R79 ;  /* 0x000000004f2572ca */ /* 0x000fd600000e0000 */
[----:B------:R-:W-:Y:S02]  /*22950*/  MOV R220, UR36 ;  /* 0x0000002400dc7c02 */ /* 0x000fe40008000f00 */
[----:B------:R-:W-:Y:S02]  /*22960*/  MOV R221, UR37 ;  /* 0x0000002500dd7c02 */ /* 0x000fe40008000f00 */
[----:B----4-:R-:W-:Y:S02]  /*22970*/  R2UR UR36, R76 ;  /* 0x000000004c2472ca */ /* 0x010fe400000e0000 */
[----:B------:R-:W-:-:S11]  /*22980*/  R2UR UR37, R77 ;  /* 0x000000004d2572ca */ /* 0x000fd600000e0000 */
[----:B------:R-:W-:Y:S02]  /*22990*/  MOV R216, UR36 ;  /* 0x0000002400d87c02 */ /* 0x000fe40008000f00 */
[----:B------:R-:W-:Y:S02]  /*229a0*/  MOV R217, UR37 ;  /* 0x0000002500d97c02 */ /* 0x000fe40008000f00 */
[----:B-----5:R-:W-:Y:S02]  /*229b0*/  R2UR UR36, R74 ;  /* 0x000000004a2472ca */ /* 0x020fe400000e0000 */
[----:B------:R-:W-:Y:S02]  /*229c0*/  R2UR UR37, R75 ;  /* 0x000000004b2572ca */ /* 0x000fe400000e0000 */
[----:B------:R-:W-:Y:S02]  /*229d0*/  MOV R37, 0x40000040 ;  /* 0x4000004000257802 */ /* 0x000fe40000000f00 */
[----:B------:R-:W-:-:S02]  /*229e0*/  R2UR UR4, R36 ;  /* 0x00000000240472ca */ /* 0x000fc400000e0000 */
[----:B------:R-:W-:Y:S02]  /*229f0*/  R2UR UR5, R37 ;  /* 0x00000000250572ca */ /* 0x000fe400000e0000 */
[----:B------:R-:W3:Y:S03]  /*22a00*/  LDL.64 R36, [R1+0x448] ;  /* 0x0004480001247983 */ /* 0x000ee60000100a00 */
[----:B------:R-:W-:Y:S02]  /*22a10*/  MOV R212, UR36 ;  /* 0x0000002400d47c02 */ /* 0x000fe40008000f00 */
[----:B------:R-:W-:Y:S02]  /*22a20*/  MOV R213, UR37 ;  /* 0x0000002500d57c02 */ /* 0x000fe40008000f00 */
[----:B------:R-:W-:Y:S01]  /*22a30*/  MOV R226, UR38 ;  /* 0x0000002600e27c02 */ /* 0x000fe20008000f00 */
[----:B------:R-:W-:-:S02]  /*22a40*/  UMOV UR38, UR44 ;  /* 0x0000002c00267c82 */ /* 0x000fc40008000000 */
[----:B------:R-:W-:Y:S01]  /*22a50*/  MOV R222, UR38 ;  /* 0x0000002600de7c02 */ /* 0x000fe20008000f00 */
[----:B------:R-:W-:Y:S02]  /*22a60*/  UMOV UR38, UR40 ;  /* 0x0000002800267c82 */ /* 0x000fe40008000000 */
[----:B------:R-:W-:Y:S01]  /*22a70*/  MOV R218, UR38 ;  /* 0x0000002600da7c02 */ /* 0x000fe20008000f00 */
[----:B------:R-:W-:Y:S01]  /*22a80*/  UMOV UR38, UR4 ;  /* 0x0000000400267c82 */ /* 0x000fe20008000000 */
[----:B------:R-:W-:Y:S02]  /*22a90*/  R2UR UR4, R0 ;  /* 0x00000000000472ca */ /* 0x000fe400000e0000 */
[----:B------:R-:W-:Y:S02]  /*22aa0*/  MOV R214, UR38 ;  /* 0x0000002600d67c02 */ /* 0x000fe40008000f00 */
[----:B------:R-:W-:Y:S02]  /*22ab0*/  R2UR UR38, R2 ;  /* 0x00000000022672ca */ /* 0x000fe400000e0000 */
[----:B--2---:R-:W-:-:S02]  /*22ac0*/  R2UR UR36, R72 ;  /* 0x00000000482472ca */ /* 0x004fc400000e0000 */
[----:B------:R-:W-:-:S11]  /*22ad0*/  R2UR UR37, R73 ;  /* 0x00000000492572ca */ /* 0x000fd600000e0000 */
[----:B------:R-:W-:Y:S02]  /*22ae0*/  MOV R0, UR36 ;  /* 0x0000002400007c02 */ /* 0x000fe40008000f00 */
[----:B------:R-:W-:Y:S02]  /*22af0*/  MOV R2, UR37 ;  /* 0x0000002500027c02 */ /* 0x000fe40008000f00 */
[----:B------:R-:W-:Y:S02]  /*22b00*/  R2UR UR36, R34 ;  /* 0x00000000222472ca */ /* 0x000fe400000e0000 */
[----:B------:R-:W-:Y:S02]  /*22b10*/  R2UR UR37, R35 ;  /* 0x00000000232572ca */ /* 0x000fe400000e0000 */
[----:B------:R-:W2:Y:S09]  /*22b20*/  LDL.64 R34, [R1+0x450] ;  /* 0x0004500001227983 */ /* 0x000eb20000100a00 */
[----:B------:R-:W-:-:S02]  /*22b30*/  MOV R157, UR36 ;  /* 0x00000024009d7c02 */ /* 0x000fc40008000f00 */
[----:B------:R-:W-:Y:S02]  /*22b40*/  MOV R158, UR37 ;  /* 0x00000025009e7c02 */ /* 0x000fe40008000f00 */
[----:B------:R-:W-:Y:S02]  /*22b50*/  R2UR UR36, R32 ;  /* 0x00000000202472ca */ /* 0x000fe400000e0000 */
[----:B------:R-:W-:Y:S02]  /*22b60*/  R2UR UR37, R33 ;  /* 0x00000000212572ca */ /* 0x000fe400000e0000 */
[----:B------:R-:W4:Y:S09]  /*22b70*/  LDL.64 R32, [R1+0x458] ;  /* 0x0004580001207983 */ /* 0x000f320000100a00 */
[----:B------:R-:W-:-:S02]  /*22b80*/  MOV R162, UR36 ;  /* 0x0000002400a27c02 */ /* 0x000fc40008000f00 */
[----:B------:R-:W-:Y:S02]  /*22b90*/  MOV R163, UR37 ;  /* 0x0000002500a37c02 */ /* 0x000fe40008000f00 */
[----:B------:R-:W-:Y:S02]  /*22ba0*/  R2UR UR36, R30 ;  /* 0x000000001e2472ca */ /* 0x000fe400000e0000 */
[----:B------:R-:W-:Y:S02]  /*22bb0*/  R2UR UR37, R31 ;  /* 0x000000001f2572ca */ /* 0x000fe400000e0000 */
[----:B------:R-:W5:Y:S01]  /*22bc0*/  LDL.64 R30, [R1+0x460] ;  /* 0x00046000011e7983 */ /* 0x000f620000100a00 */
[----:B------:R-:W-:Y:S02]  /*22bd0*/  MOV R41, 0x40000040 ;  /* 0x4000004000297802 */ /* 0x000fe40000000f00 */
[----:B------:R-:W-:Y:S02]  /*22be0*/  R2UR UR60, R40 ;  /* 0x00000000283c72ca */ /* 0x000fe400000e0000 */
[----:B------:R-:W-:-:S02]  /*22bf0*/  R2UR UR61, R41 ;  /* 0x00000000293d72ca */ /* 0x000fc400000e0000 */
[----:B------:R-:W5:Y:S02]  /*22c00*/  LDL.64 R40, [R1+0x468] ;  /* 0x0004680001287983 */ /* 0x000f640000100a00 */
[----:B------:R-:W-:Y:S02]  /*22c10*/  MOV R167, UR36 ;  /* 0x0000002400a77c02 */ /* 0x000fe40008000f00 */
[----:B------:R-:W-:Y:S02]  /*22c20*/  MOV R168, UR37 ;  /* 0x0000002500a87c02 */ /* 0x000fe40008000f00 */
[----:B------:R-:W-:Y:S02]  /*22c30*/  R2UR UR36, R38 ;  /* 0x00000000262472ca */ /* 0x000fe400000e0000 */
[----:B------:R-:W-:Y:S02]  /*22c40*/  R2UR UR37, R39 ;  /* 0x00000000272572ca */ /* 0x000fe400000e0000 */
[----:B------:R-:W5:Y:S09]  /*22c50*/  LDL.64 R38, [R1+0x470] ;  /* 0x0004700001267983 */ /* 0x000f720000100a00 */
[----:B------:R-:W-:-:S02]  /*22c60*/  MOV R171, UR36 ;  /* 0x0000002400ab7c02 */ /* 0x000fc40008000f00 */
[----:B------:R-:W-:Y:S02]  /*22c70*/  MOV R172, UR37 ;  /* 0x0000002500ac7c02 */ /* 0x000fe40008000f00 */
[----:B---3--:R-:W-:Y:S02]  /*22c80*/  R2UR UR36, R36 ;  /* 0x00000000242472ca */ /* 0x008fe400000e0000 */
[----:B------:R-:W-:Y:S02]  /*22c90*/  R2UR UR37, R37 ;  /* 0x00000000252572ca */ /* 0x000fe400000e0000 */
[----:B------:R-:W3:Y:S09]  /*22ca0*/  LDL.64 R36, [R1+0x478] ;  /* 0x0004780001247983 */ /* 0x000ef20000100a00 */
[----:B------:R-:W-:-:S02]  /*22cb0*/  MOV R175, UR36 ;  /* 0x0000002400af7c02 */ /* 0x000fc40008000f00 */
[----:B------:R-:W-:Y:S02]  /*22cc0*/  MOV R176, UR37 ;  /* 0x0000002500b07c02 */ /* 0x000fe40008000f00 */
[----:B--2---:R-:W-:Y:S02]  /*22cd0*/  R2UR UR36, R34 ;  /* 0x00000000222472ca */ /* 0x004fe400000e0000 */
[----:B------:R-:W-:Y:S02]  /*22ce0*/  R2UR UR37, R35 ;  /* 0x00000000232572ca */ /* 0x000fe400000e0000 */
[----:B------:R-:W2:Y:S09]  /*22cf0*/  LDL.64 R34, [R1+0x480] ;  /* 0x0004800001227983 */ /* 0x000eb20000100a00 */
[----:B------:R-:W-:-:S02]  /*22d00*/  MOV R179, UR36 ;  /* 0x0000002400b37c02 */ /* 0x000fc40008000f00 */
[----:B------:R-:W-:Y:S02]  /*22d10*/  MOV R180, UR37 ;  /* 0x0000002500b47c02 */ /* 0x000fe40008000f00 */
[----:B----4-:R-:W-:Y:S02]  /*22d20*/  R2UR UR36, R32 ;  /* 0x00000000202472ca */ /* 0x010fe400000e0000 */
[----:B------:R-:W-:Y:S02]  /*22d30*/  R2UR UR37, R33 ;  /* 0x00000000212572ca */ /* 0x000fe400000e0000 */
[----:B------:R-:W4:Y:S09]  /*22d40*/  LDL.64 R32, [R1+0x488] ;  /* 0x0004880001207983 */ /* 0x000f320000100a00 */
[----:B------:R-:W-:-:S02]  /*22d50*/  MOV R183, UR36 ;  /* 0x0000002400b77c02 */ /* 0x000fc40008000f00 */
[----:B------:R-:W-:Y:S02]  /*22d60*/  MOV R184, UR37 ;  /* 0x0000002500b87c02 */ /* 0x000fe40008000f00 */
[----:B-----5:R-:W-:Y:S02]  /*22d70*/  R2UR UR36, R30 ;  /* 0x000000001e2472ca */ /* 0x020fe400000e0000 */
[----:B------:R-:W-:Y:S02]  /*22d80*/  R2UR UR37, R31 ;  /* 0x000000001f2572ca */ /* 0x000fe400000e0000 */
[----:B------:R-:W5:Y:S09]  /*22d90*/  LDL.64 R30, [R1+0x490] ;  /* 0x00049000011e7983 */ /* 0x000f720000100a00 */
[----:B------:R-:W-:-:S02]  /*22da0*/  MOV R187, UR36 ;  /* 0x0000002400bb7c02 */ /* 0x000fc40008000f00 */
[----:B------:R-:W-:Y:S02]  /*22db0*/  MOV R188, UR37 ;  /* 0x0000002500bc7c02 */ /* 0x000fe40008000f00 */
[----:B------:R-:W-:Y:S02]  /*22dc0*/  R2UR UR36, R40 ;  /* 0x00000000282472ca */ /* 0x000fe400000e0000 */
[----:B------:R-:W-:Y:S02]  /*22dd0*/  R2UR UR37, R41 ;  /* 0x00000000292572ca */ /* 0x000fe400000e0000 */
[----:B------:R-:W-:Y:S01]  /*22de0*/  MOV R227, UR39 ;  /* 0x0000002700e37c02 */ /* 0x000fe20008000f00 */
[----:B------:R-:W-:-:S08]  /*22df0*/  UMOV UR39, UR45 ;  /* 0x0000002d00277c82 */ /* 0x000fd00008000000 */
[----:B------:R-:W-:Y:S02]  /*22e00*/  MOV R191, UR36 ;  /* 0x0000002400bf7c02 */ /* 0x000fe40008000f00 */
[----:B------:R-:W-:Y:S02]  /*22e10*/  MOV R192, UR37 ;  /* 0x0000002500c07c02 */ /* 0x000fe40008000f00 */
[----:B------:R-:W-:Y:S02]  /*22e20*/  R2UR UR36, R38 ;  /* 0x00000000262472ca */ /* 0x000fe400000e0000 */
[----:B------:R-:W-:Y:S02]  /*22e30*/  R2UR UR37, R39 ;  /* 0x00000000272572ca */ /* 0x000fe400000e0000 */
[----:B------:R-:W-:Y:S01]  /*22e40*/  MOV R223, UR39 ;  /* 0x0000002700df7c02 */ /* 0x000fe20008000f00 */
[----:B------:R-:W-:Y:S02]  /*22e50*/  UMOV UR39, UR41 ;  /* 0x0000002900277c82 */ /* 0x000fe40008000000 */
[----:B------:R-:W-:Y:S01]  /*22e60*/  MOV R219, UR39 ;  /* 0x0000002700db7c02 */ /* 0x000fe20008000f00 */
[----:B------:R-:W-:Y:S01]  /*22e70*/  UMOV UR39, UR5 ;  /* 0x0000000500277c82 */ /* 0x000fe20008000000 */
[----:B------:R-:W-:Y:S01]  /*22e80*/  IMAD.MOV.U32 R43, RZ, RZ, 0x40000040 ;  /* 0x40000040ff2b7424 */ /* 0x000fe200078e00ff */
[----:B------:R-:W-:-:S02]  /*22e90*/  MOV R215, UR39 ;  /* 0x0000002700d77c02 */ /* 0x000fc40008000f00 */
[----:B------:R-:W-:Y:S02]  /*22ea0*/  R2UR UR39, R3 ;  /* 0x00000000032772ca */ /* 0x000fe400000e0000 */
[----:B------:R-:W-:Y:S02]  /*22eb0*/  MOV R195, UR36 ;  /* 0x0000002400c37c02 */ /* 0x000fe40008000f00 */
[----:B------:R-:W-:Y:S02]  /*22ec0*/  MOV R196, UR37 ;  /* 0x0000002500c47c02 */ /* 0x000fe40008000f00 */
[----:B---3--:R-:W-:Y:S02]  /*22ed0*/  R2UR UR36, R36 ;  /* 0x00000000242472ca */ /* 0x008fe400000e0000 */
[----:B------:R-:W-:Y:S02]  /*22ee0*/  R2UR UR37, R37 ;  /* 0x00000000252572ca */ /* 0x000fe400000e0000 */
[----:B------:R-:W-:Y:S01]  /*22ef0*/  MOV R45, 0x40000040 ;  /* 0x40000040002d7802 */ /* 0x000fe20000000f00 */
[----:B------:R-:W-:Y:S01]  /*22f00*/  IMAD.MOV.U32 R47, RZ, RZ, 0x40000040 ;  /* 0x40000040ff2f7424 */ /* 0x000fe200078e00ff */
[----:B------:R-:W-:-:S02]  /*22f10*/  R2UR UR58, R42 ;  /* 0x000000002a3a72ca */ /* 0x000fc400000e0000 */
[----:B------:R-:W-:Y:S02]  /*22f20*/  R2UR UR59, R43 ;  /* 0x000000002b3b72ca */ /* 0x000fe400000e0000 */
[----:B------:R-:W-:Y:S02]  /*22f30*/  R2UR UR54, R44 ;  /* 0x000000002c3672ca */ /* 0x000fe400000e0000 */
[----:B------:R-:W-:Y:S02]  /*22f40*/  R2UR UR55, R45 ;  /* 0x000000002d3772ca */ /* 0x000fe400000e0000 */
[----:B------:R-:W-:Y:S01]  /*22f50*/  MOV R49, 0x40000040 ;  /* 0x4000004000317802 */ /* 0x000fe20000000f00 */
[----:B------:R-:W-:Y:S01]  /*22f60*/  IMAD.MOV.U32 R51, RZ, RZ, 0x40000040 ;  /* 0x40000040ff337424 */ /* 0x000fe200078e00ff */
[----:B------:R-:W-:Y:S02]  /*22f70*/  R2UR UR50, R46 ;  /* 0x000000002e3272ca */ /* 0x000fe400000e0000 */
[----:B------:R-:W-:-:S02]  /*22f80*/  R2UR UR51, R47 ;  /* 0x000000002f3372ca */ /* 0x000fc400000e0000 */
[----:B------:R-:W-:Y:S02]  /*22f90*/  R2UR UR46, R48 ;  /* 0x00000000302e72ca */ /* 0x000fe400000e0000 */
[----:B------:R-:W-:Y:S02]  /*22fa0*/  R2UR UR47, R49 ;  /* 0x00000000312f72ca */ /* 0x000fe400000e0000 */
[----:B------:R-:W-:Y:S01]  /*22fb0*/  MOV R156, UR39 ;  /* 0x00000027009c7c02 */ /* 0x000fe20008000f00 */
[----:B------:R-:W-:Y:S01]  /*22fc0*/  UMOV UR39, UR61 ;  /* 0x0000003d00277c82 */ /* 0x000fe20008000000 */
[----:B------:R-:W-:Y:S01]  /*22fd0*/  MOV R3, UR38 ;  /* 0x0000002600037c02 */ /* 0x000fe20008000f00 */
[----:B------:R-:W-:Y:S01]  /*22fe0*/  UMOV UR38, UR60 ;  /* 0x0000003c00267c82 */ /* 0x000fe20008000000 */
[----:B------:R-:W-:Y:S02]  /*22ff0*/  MOV R200, UR37 ;  /* 0x0000002500c87c02 */ /* 0x000fe40008000f00 */
[----:B------:R-:W-:-:S02]  /*23000*/  MOV R199, UR36 ;  /* 0x0000002400c77c02 */ /* 0x000fc40008000f00 */
[----:B------:R-:W-:Y:S01]  /*23010*/  MOV R53, 0x40000040 ;  /* 0x4000004000357802 */ /* 0x000fe20000000f00 */
[----:B------:R-:W-:Y:S01]  /*23020*/  IMAD.MOV.U32 R55, RZ, RZ, 0x40000040 ;  /* 0x40000040ff377424 */ /* 0x000fe200078e00ff */
[----:B------:R-:W-:Y:S02]  /*23030*/  R2UR UR42, R50 ;  /* 0x00000000322a72ca */ /* 0x000fe400000e0000 */
[----:B------:R-:W-:Y:S02]  /*23040*/  R2UR UR43, R51 ;  /* 0x00000000332b72ca */ /* 0x000fe400000e0000 */
[----:B------:R-:W-:Y:S01]  /*23050*/  MOV R161, UR39 ;  /* 0x0000002700a17c02 */ /* 0x000fe20008000f00 */
[----:B------:R-:W-:Y:S01]  /*23060*/  UMOV UR39, UR59 ;  /* 0x0000003b00277c82 */ /* 0x000fe20008000000 */
[----:B------:R-:W-:Y:S01]  /*23070*/  MOV R160, UR38 ;  /* 0x0000002600a07c02 */ /* 0x000fe20008000f00 */
[----:B------:R-:W-:Y:S01]  /*23080*/  UMOV UR38, UR58 ;  /* 0x0000003a00267c82 */ /* 0x000fe20008000000 */
[----:B------:R-:W-:-:S02]  /*23090*/  R2UR UR34, R52 ;  /* 0x00000000342272ca */ /* 0x000fc400000e0000 */
[----:B------:R-:W-:Y:S02]  /*230a0*/  R2UR UR35, R53 ;  /* 0x00000000352372ca */ /* 0x000fe400000e0000 */
[----:B------:R-:W-:Y:S01]  /*230b0*/  MOV R166, UR39 ;  /* 0x0000002700a67c02 */ /* 0x000fe20008000f00 */
[----:B------:R-:W-:Y:S01]  /*230c0*/  UMOV UR39, UR55 ;  /* 0x0000003700277c82 */ /* 0x000fe20008000000 */
[----:B------:R-:W-:Y:S01]  /*230d0*/  MOV R165, UR38 ;  /* 0x0000002600a57c02 */ /* 0x000fe20008000f00 */
[----:B------:R-:W-:Y:S01]  /*230e0*/  UMOV UR38, UR54 ;  /* 0x0000003600267c82 */ /* 0x000fe20008000000 */
[----:B------:R-:W-:Y:S01]  /*230f0*/  MOV R57, 0x40000040 ;  /* 0x4000004000397802 */ /* 0x000fe20000000f00 */
[----:B------:R-:W-:Y:S01]  /*23100*/  IMAD.MOV.U32 R59, RZ, RZ, 0x40000040 ;  /* 0x40000040ff3b7424 */ /* 0x000fe200078e00ff */
[----:B------:R-:W-:Y:S02]  /*23110*/  R2UR UR30, R54 ;  /* 0x00000000361e72ca */ /* 0x000fe400000e0000 */
[----:B------:R-:W-:-:S02]  /*23120*/  R2UR UR31, R55 ;  /* 0x00000000371f72ca */ /* 0x000fc400000e0000 */
[----:B------:R-:W-:Y:S01]  /*23130*/  MOV R170, UR39 ;  /* 0x0000002700aa7c02 */ /* 0x000fe20008000f00 */
[----:B------:R-:W-:Y:S01]  /*23140*/  UMOV UR39, UR51 ;  /* 0x0000003300277c82 */ /* 0x000fe20008000000 */
[----:B------:R-:W-:Y:S01]  /*23150*/  MOV R169, UR38 ;  /* 0x0000002600a97c02 */ /* 0x000fe20008000f00 */
[----:B------:R-:W-:Y:S01]  /*23160*/  UMOV UR38, UR50 ;  /* 0x0000003200267c82 */ /* 0x000fe20008000000 */
[----:B------:R-:W-:Y:S02]  /*23170*/  R2UR UR26, R56 ;  /* 0x00000000381a72ca */ /* 0x000fe400000e0000 */
[----:B------:R-:W-:Y:S02]  /*23180*/  R2UR UR27, R57 ;  /* 0x00000000391b72ca */ /* 0x000fe400000e0000 */
[----:B------:R-:W-:Y:S01]  /*23190*/  MOV R174, UR39 ;  /* 0x0000002700ae7c02 */ /* 0x000fe20008000f00 */
[----:B------:R-:W-:Y:S01]  /*231a0*/  UMOV UR39, UR47 ;  /* 0x0000002f00277c82 */ /* 0x000fe20008000000 */
[----:B------:R-:W-:Y:S01]  /*231b0*/  MOV R173, UR38 ;  /* 0x0000002600ad7c02 */ /* 0x000fe20008000f00 */
[----:B------:R-:W-:Y:S01]  /*231c0*/  UMOV UR38, UR46 ;  /* 0x0000002e00267c82 */ /* 0x000fe20008000000 */
[----:B------:R-:W-:Y:S01]  /*231d0*/  MOV R61, 0x40000040 ;  /* 0x40000040003d7802 */ /* 0x000fe20000000f00 */
[----:B------:R-:W-:Y:S01]  /*231e0*/  IMAD.MOV.U32 R63, RZ, RZ, 0x40000040 ;  /* 0x40000040ff3f7424 */ /* 0x000fe200078e00ff */
[----:B------:R-:W-:-:S02]  /*231f0*/  R2UR UR22, R58 ;  /* 0x000000003a1672ca */ /* 0x000fc400000e0000 */
[----:B------:R-:W-:Y:S02]  /*23200*/  R2UR UR23, R59 ;  /* 0x000000003b1772ca */ /* 0x000fe400000e0000 */
        /* <DEDUP_REMOVED lines=10> */
[----:B------:R-:W-:-:S02]  /*232b0*/  MOV R65, 0x40000040 ;  /* 0x4000004000417802 */ /* 0x000fc40000000f00 */
[----:B------:R-:W-:Y:S02]  /*232c0*/  R2UR UR14, R62 ;  /* 0x000000003e0e72ca */ /* 0x000fe400000e0000 */
[----:B------:R-:W-:Y:S02]  /*232d0*/  R2UR UR15, R63 ;  /* 0x000000003f0f72ca */ /* 0x000fe400000e0000 */
[----:B------:R-:W-:Y:S01]  /*232e0*/  MOV R186, UR39 ;  /* 0x0000002700ba7c02 */ /* 0x000fe20008000f00 */
[----:B------:R-:W-:Y:S01]  /*232f0*/  UMOV UR39, UR31 ;  /* 0x0000001f00277c82 */ /* 0x000fe20008000000 */
[----:B------:R-:W-:Y:S01]  /*23300*/  MOV R185, UR38 ;  /* 0x0000002600b97c02 */ /* 0x000fe20008000f00 */
[----:B------:R-:W-:Y:S01]  /*23310*/  UMOV UR38, UR30 ;  /* 0x0000001e00267c82 */ /* 0x000fe20008000000 */
[----:B------:R-:W-:Y:S02]  /*23320*/  R2UR UR10, R64 ;  /* 0x00000000400a72ca */ /* 0x000fe400000e0000 */
[----:B------:R-:W-:-:S02]  /*23330*/  R2UR UR11, R65 ;  /* 0x00000000410b72ca */ /* 0x000fc400000e0000 */
[----:B------:R-:W-:Y:S01]  /*23340*/  MOV R190, UR39 ;  /* 0x0000002700be7c02 */ /* 0x000fe20008000f00 */
[----:B------:R-:W-:Y:S01]  /*23350*/  UMOV UR39, UR27 ;  /* 0x0000001b00277c82 */ /* 0x000fe20008000000 */
[----:B------:R-:W-:Y:S01]  /*23360*/  MOV R189, UR38 ;  /* 0x0000002600bd7c02 */ /* 0x000fe20008000f00 */
[----:B------:R-:W-:Y:S01]  /*23370*/  UMOV UR38, UR26 ;  /* 0x0000001a00267c82 */ /* 0x000fe20008000000 */
[----:B------:R-:W-:Y:S01]  /*23380*/  MOV R194, UR39 ;  /* 0x0000002700c27c02 */ /* 0x000fe20008000f00 */
[----:B------:R-:W-:Y:S01]  /*23390*/  UMOV UR39, UR23 ;  /* 0x0000001700277c82 */ /* 0x000fe20008000000 */
[----:B------:R-:W-:Y:S01]  /*233a0*/  MOV R193, UR38 ;  /* 0x0000002600c17c02 */ /* 0x000fe20008000f00 */
[----:B------:R-:W-:Y:S01]  /*233b0*/  UMOV UR38, UR22 ;  /* 0x0000001600267c82 */ /* 0x000fe20008000000 */
[----:B------:R-:W-:Y:S01]  /*233c0*/  MOV R29, 0x40000040 ;  /* 0x40000040001d7802 */ /* 0x000fe20000000f00 */
[----:B------:R-:W-:Y:S01]  /*233d0*/  IMAD.MOV.U32 R27, RZ, RZ, 0x40000040 ;  /* 0x40000040ff1b7424 */ /* 0x000fe200078e00ff */
[----:B------:R-:W-:-:S02]  /*233e0*/  MOV R25, 0x40000040 ;  /* 0x4000004000197802 */ /* 0x000fc40000000f00 */
        /* <DEDUP_REMOVED lines=8> */
[----:B------:R-:W-:Y:S02]  /*23470*/  R2UR UR45, R70 ;  /* 0x00000000462d72ca */ /* 0x000fe400000e0000 */
[----:B------:R-:W-:-:S02]  /*23480*/  R2UR UR44, R69 ;  /* 0x00000000452c72ca */ /* 0x000fc400000e0000 */
[----:B------:R-:W-:Y:S02]  /*23490*/  R2UR UR41, R68 ;  /* 0x00000000442972ca */ /* 0x000fe400000e0000 */
[----:B------:R-:W-:Y:S02]  /*234a0*/  R2UR UR40, R67 ;  /* 0x00000000432872ca */ /* 0x000fe400000e0000 */
[----:B------:R-:W-:Y:S02]  /*234b0*/  R2UR UR5, R66 ;  /* 0x00000000420572ca */ /* 0x000fe400000e0000 */
[----:B------:R-:W-:Y:S02]  /*234c0*/  R2UR UR34, R28 ;  /* 0x000000001c2272ca */ /* 0x000fe400000e0000 */
[----:B------:R-:W-:Y:S02]  /*234d0*/  R2UR UR35, R29 ;  /* 0x000000001d2372ca */ /* 0x000fe400000e0000 */
[----:B------:R-:W-:-:S02]  /*234e0*/  R2UR UR30, R26 ;  /* 0x000000001a1e72ca */ /* 0x000fc400000e0000 */
[----:B------:R-:W-:Y:S02]  /*234f0*/  R2UR UR31, R27 ;  /* 0x000000001b1f72ca */ /* 0x000fe400000e0000 */
[----:B------:R-:W-:Y:S02]  /*23500*/  R2UR UR26, R24 ;  /* 0x00000000181a72ca */ /* 0x000fe400000e0000 */
[----:B------:R-:W-:Y:S02]  /*23510*/  R2UR UR27, R25 ;  /* 0x00000000191b72ca */ /* 0x000fe400000e0000 */
        /* <DEDUP_REMOVED lines=8> */
[----:B--2---:R-:W-:-:S02]  /*235a0*/  R2UR UR36, R34 ;  /* 0x00000000222472ca */ /* 0x004fc400000e0000 */
        /* <DEDUP_REMOVED lines=9> */
[----:B------:R-:W-:-:S11]  /*23640*/  WARPGROUP.ARRIVE ;  /* 0x00000000000079c5 */ /* 0x000fd60000000000 */
[----:B------:R-:W-:Y:S01]  /*23650*/  HGMMA.64x256x16.F32 R24, gdesc[UR36], RZ, !UPT, gsb0 ;  /* 0x03e00000241879f0 */ /* 0x000fe2000c0008ff */
[----:B------:R-:W-:Y:S02]  /*23660*/  R2UR UR39, R210 ;  /* 0x00000000d22772ca */ /* 0x000fe400000e0000 */
[----:B------:R-:W-:Y:S02]  /*23670*/  R2UR UR38, R209 ;  /* 0x00000000d12672ca */ /* 0x000fe400000e0000 */
[----:B------:R-:W-:Y:S02]  /*23680*/  R2UR UR37, R208 ;  /* 0x00000000d02572ca */ /* 0x000fe400000e0000 */
[----:B------:R-:W-:Y:S01]  /*23690*/  R2UR UR36, R207 ;  /* 0x00000000cf2472ca */ /* 0x000fe200000e0000 */
[----:B------:R-:W-:Y:S02]  /*236a0*/  WARPGROUP.DEPBAR.LE gsb0, 0x0 ;  /* 0x00008000000079c5 */ /* 0x000fe40000010000 */
[----:B------:R-:W-:-:S15]  /*236b0*/  WARPGROUP.ARRIVE ;  /* 0x00000000000079c5 */ /* 0x000fde0000000000 */
[----:B------:R-:W-:-:S03]  /*236c0*/  NOP ;  /* 0x0000000000007918 */ /* 0x000fc60000000000 */
[----:B------:R-:W-:Y:S01]  /*236d0*/  HGMMA.64x256x16.F32 R24, gdesc[UR36], R24, gsb0 ;  /* 0x03e00000241879f0 */ /* 0x000fe20008000818 */
        /* <DEDUP_REMOVED lines=131> */
[----:B------:R-:W-:Y:S02]  /*23f10*/  R2UR UR36, R224 ;  /* 0x00000000e02472ca */ /* 0x000fe400000e0000 */
[----:B------:R-:W-:Y:S02]  /*23f20*/  R2UR UR32, R246 ;  /* 0x00000000f62072ca */ /* 0x000fe400000e0000 */
[----:B------:R-:W-:Y:S01]  /*23f30*/  R2UR UR33, R247 ;  /* 0x00000000f72172ca */ /* 0x000fe200000e0000 */
[----:B------:R-:W-:-:S02]  /*23f40*/  WARPGROUP.DEPBAR.LE gsb0, 0x0 ;  /* 0x00008000000079c5 */ /* 0x000fc40000010000 */
[----:B------:R-:W-:-:S14]  /*23f50*/  WARPGROUP.ARRIVE ;  /* 0x00000000000079c5 */ /* 0x000fdc0000000000 */
[----:B------:R-:W-:Y:S01]  /*23f60*/  HGMMA.64x256x16.F32 R24, gdesc[UR36], R24, gsb0 ;  /* 0x03e00000241879f0 */ /* 0x000fe20008000818 */
[----:B------:R-:W-:Y:S02]  /*23f70*/  R2UR UR28, R244 ;  /* 0x00000000f41c72ca */ /* 0x000fe400000e0000 */
[----:B------:R-:W-:Y:S01]  /*23f80*/  R2UR UR29, R245 ;  /* 0x00000000f51d72ca */ /* 0x000fe200000e0000 */
[----:B------:R-:W-:Y:S02]  /*23f90*/  WARPGROUP.DEPBAR.LE gsb0, 0x0 ;  /* 0x00008000000079c5 */ /* 0x000fe40000010000 */
[----:B------:R-:W-:-:S15]  /*23fa0*/  WARPGROUP.ARRIVE ;  /* 0x00000000000079c5 */ /* 0x000fde0000000000 */
[----:B------:R-:W-:-:S07]  /*23fb0*/  NOP ;  /* 0x0000000000007918 */ /* 0x000fce0000000000 */
[----:B------:R-:W-:Y:S01]  /*23fc0*/  HGMMA.64x256x16.F32 R24, gdesc[UR32], R24, gsb0 ;  /* 0x03e00000201879f0 */ /* 0x000fe20008000818 */
[----:B------:R-:W-:Y:S02]  /*23fd0*/  R2UR UR24, R242 ;  /* 0x00000000f21872ca */ /* 0x000fe400000e0000 */
[----:B------:R-:W-:Y:S01]  /*23fe0*/  R2UR UR25, R243 ;  /* 0x00000000f31972ca */ /* 0x000fe200000e0000 */
[----:B------:R-:W-:Y:S02]  /*23ff0*/  WARPGROUP.DEPBAR.LE gsb0, 0x0 ;  /* 0x00008000000079c5 */ /* 0x000fe40000010000 */
[----:B------:R-:W-:-:S15]  /*24000*/  WARPGROUP.ARRIVE ;  /* 0x00000000000079c5 */ /* 0x000fde0000000000 */
[----:B------:R-:W-:-:S07]  /*24010*/  NOP ;  /* 0x0000000000007918 */ /* 0x000fce0000000000 */
[----:B------:R-:W-:Y:S01]  /*24020*/  HGMMA.64x256x16.F32 R24, gdesc[UR28], R24, gsb0 ;  /* 0x03e000001c1879f0 */ /* 0x000fe20008000818 */
[----:B------:R-:W-:Y:S01]  /*24030*/  IMAD.MOV.U32 R23, RZ, RZ, 0x40000040 ;  /* 0x40000040ff177424 */ /* 0x000fe200078e00ff */
[----:B------:R-:W-:Y:S02]  /*24040*/  R2UR UR20, R240 ;  /* 0x00000000f01472ca */ /* 0x000fe400000e0000 */
[----:B------:R-:W-:Y:S02]  /*24050*/  R2UR UR21, R241 ;  /* 0x00000000f11572ca */ /* 0x000fe400000e0000 */
[----:B------:R-:W-:Y:S02]  /*24060*/  R2UR UR22, R22 ;  /* 0x00000000161672ca */ /* 0x000fe400000e0000 */
[----:B------:R-:W-:Y:S01]  /*24070*/  R2UR UR23, R23 ;  /* 0x00000000171772ca */ /* 0x000fe200000e0000 */
[----:B------:R-:W-:Y:S02]  /*24080*/  WARPGROUP.DEPBAR.LE gsb0, 0x0 ;  /* 0x00008000000079c5 */ /* 0x000fe40000010000 */
[----:B------:R-:W-:-:S15]  /*24090*/  WARPGROUP.ARRIVE ;  /* 0x00000000000079c5 */ /* 0x000fde0000000000 */
[----:B------:R-:W-:-:S02]  /*240a0*/  NOP ;  /* 0x0000000000007918 */ /* 0x000fc40000000000 */
[----:B------:R-:W-:Y:S01]  /*240b0*/  HGMMA.64x256x16.F32 R24, gdesc[UR24], R24, gsb0 ;  /* 0x03e00000181879f0 */ /* 0x000fe20008000818 */
[----:B------:R-:W-:Y:S02]  /*240c0*/  MOV R21, 0x40000040 ;  /* 0x4000004000157802 */ /* 0x000fe40000000f00 */
[----:B------:R-:W-:Y:S02]  /*240d0*/  R2UR UR16, R238 ;  /* 0x00000000ee1072ca */ /* 0x000fe400000e0000 */
[----:B------:R-:W-:Y:S02]  /*240e0*/  R2UR UR17, R239 ;  /* 0x00000000ef1172ca */ /* 0x000fe400000e0000 */
[----:B------:R-:W-:Y:S02]  /*240f0*/  R2UR UR18, R20 ;  /* 0x00000000141272ca */ /* 0x000fe400000e0000 */
[----:B------:R-:W-:Y:S01]  /*24100*/  R2UR UR19, R21 ;  /* 0x00000000151372ca */ /* 0x000fe200000e0000 */
[----:B------:R-:W-:-:S02]  /*24110*/  WARPGROUP.DEPBAR.LE gsb0, 0x0 ;  /* 0x00008000000079c5 */ /* 0x000fc40000010000 */
[----:B------:R-:W-:-:S15]  /*24120*/  WARPGROUP.ARRIVE ;  /* 0x00000000000079c5 */ /* 0x000fde0000000000 */
[----:B------:R-:W-:-:S01]  /*24130*/  NOP ;  /* 0x0000000000007918 */ /* 0x000fc20000000000 */
        /* <DEDUP_REMOVED lines=20> */
[----:B------:R-:W-:-:S04]  /*24280*/  R2UR UR58, R14 ;  /* 0x000000000e3a72ca */ /* 0x000fc800000e0000 */
[----:B------:R-:W-:Y:S01]  /*24290*/  R2UR UR59, R15 ;  /* 0x000000000f3b72ca */ /* 0x000fe200000e0000 */
[----:B------:R-:W-:Y:S02]  /*242a0*/  WARPGROUP.DEPBAR.LE gsb0, 0x0 ;  /* 0x00008000000079c5 */ /* 0x000fe40000010000 */
[----:B------:R-:W-:-:S15]  /*242b0*/  WARPGROUP.ARRIVE ;  /* 0x00000000000079c5 */ /* 0x000fde0000000000 */
[----:B------:R-:W-:-:S04]  /*242c0*/  NOP ;  /* 0x0000000000007918 */ /* 0x000fc80000000000 */
[----:B------:R-:W-:Y:S01]  /*242d0*/  HGMMA.64x256x16.F32 R24, gdesc[UR8], R24, gsb0 ;  /* 0x03e00000081879f0 */ /* 0x000fe20008000818 */
[----:B------:R-:W-:Y:S02]  /*242e0*/  MOV R13, 0x40000040 ;  /* 0x40000040000d7802 */ /* 0x000fe40000000f00 */
[----:B------:R-:W-:Y:S02]  /*242f0*/  R2UR UR54, R12 ;  /* 0x000000000c3672ca */ /* 0x000fe400000e0000 */
[----:B------:R-:W-:Y:S01]  /*24300*/  R2UR UR55, R13 ;  /* 0x000000000d3772ca */ /* 0x000fe200000e0000 */
[----:B------:R-:W-:Y:S02]  /*24310*/  WARPGROUP.DEPBAR.LE gsb0, 0x0 ;  /* 0x00008000000079c5 */ /* 0x000fe40000010000 */
[----:B------:R-:W-:-:S15]  /*24320*/  WARPGROUP.ARRIVE ;  /* 0x00000000000079c5 */ /* 0x000fde0000000000 */
[----:B------:R-:W-:-:S05]  /*24330*/  NOP ;  /* 0x0000000000007918 */ /* 0x000fca0000000000 */
        /* <DEDUP_REMOVED lines=29> */
[----:B------:R-:W-:Y:S02]  /*24510*/  ISETP.NE.AND P1, PT, R249, RZ, PT ;  /* 0x000000fff900720c */ /* 0x000fe40003f25270 */
[----:B------:R-:W-:Y:S02]  /*24520*/  R2UR UR37, R229 ;  /* 0x00000000e52572ca */ /* 0x000fe400000e0000 */
[----:B------:R-:W-:Y:S01]  /*24530*/  R2UR UR36, R228 ;  /* 0x00000000e42472ca */ /* 0x000fe200000e0000 */
[----:B------:R-:W-:Y:S02]  /*24540*/  WARPGROUP.DEPBAR.LE gsb0, 0x0 ;  /* 0x00008000000079c5 */ /* 0x000fe40000010000 */
[----:B------:R-:W-:-:S15]  /*24550*/  WARPGROUP.ARRIVE ;  /* 0x00000000000079c5 */ /* 0x000fde0000000000 */
[----:B------:R-:W-:-:S05]  /*24560*/  NOP ;  /* 0x0000000000007918 */ /* 0x000fca0000000000 */
[----:B------:R-:W-:Y:S03]  /*24570*/  HGMMA.64x256x16.F32 R24, gdesc[UR4], R24, gsb0 ;  /* 0x03e00000041879f0 */ /* 0x000fe60008000818 */
[----:B------:R-:W-:Y:S02]  /*24580*/  WARPGROUP.DEPBAR.LE gsb0, 0x0 ;  /* 0x00008000000079c5 */ /* 0x000fe40000010000 */
[----:B------:R-:W-:Y:S05]  /*24590*/  @P1 BRA `(.L_x_26) ;  /* 0x0000000400201947 */ /* 0x000fea0003800000 */
[----:B------:R-:W-:-:S13]  /*245a0*/  ISETP.LT.OR P2, PT, R164, 0x1, !P0 ;  /* 0x00000001a400780c */ /* 0x000fda0004741670 */
[----:B------:R-:W-:Y:S05]  /*245b0*/  @P2 BRA `(.L_x_27) ;  /* 0x0000000400142947 */ /* 0x000fea0003800000 */
[----:B------:R-:W-:Y:S01]  /*245c0*/  IMAD R0, R152, 0x8, R252 ;  /* 0x0000000898007824 */ /* 0x000fe200078e02fc */
[----:B------:R-:W-:Y:S01]  /*245d0*/  SHF.L.U32 R2, R159, 0x1f, RZ ;  /* 0x0000001f9f027819 */ /* 0x000fe200000006ff */
[----:B------:R-:W1:Y:S03]  /*245e0*/  S2R R23, SR_TID.X ;  /* 0x0000000000177919 */ /* 0x000e660000002100 */
[----:B------:R-:W2:Y:S01]  /*245f0*/  SYNCS.PHASECHK.TRANS64.TRYWAIT P2, [R0+URZ+0x110020], R2 ;  /* 0x11002002000075a7 */ /* 0x000ea2000804017f */
[----:B-1----:R-:W-:-:S04]  /*24600*/  LOP3.LUT R23, R23, 0x7f, RZ, 0xc0, !PT ;  /* 0x0000007f17177812 */ /* 0x002fc800078ec0ff */
[----:B------:R-:W-:Y:S01]  /*24610*/  ISETP.NE.AND P3, PT, R23, RZ, PT ;  /* 0x000000ff1700720c */ /* 0x000fe20003f65270 */
[----:B--2---:R-:W-:-:S12]  /*24620*/  @!P2 BRA `(.L_x_28) ;  /* 0x0000027c00a4a947 */ /* 0x004fd80003800000 */
.L_x_96:
[----:B------:R-:W-:Y:S05]  /*24630*/  @P3 BRA `(.L_x_29) ;  /* 0x0000000000183947 */ /* 0x000fea0003800000 */
[----:B------:R-:W2:Y:S01]  /*24640*/  S2R R3, SR_TID.X ;  /* 0x0000000000037919 */ /* 0x000ea20000002100 */
[----:B-1----:R-:W-:-:S04]  /*24650*/  MOV R2, 0x40000 ;  /* 0x0004000000027802 */ /* 0x002fc80000000f00 */
[----:B------:R3:W-:Y:S01]  /*24660*/  SYNCS.ARRIVE.TRANS64 RZ, [R0+URZ+0x110000], R2 ;  /* 0x1100000200ff79a7 */ /* 0x0007e2000800003f */
[----:B--2---:R-:W-:-:S13]  /*24670*/  LOP3.LUT P2, RZ, R3, 0x1f, RZ, 0xc0, !PT ;  /* 0x0000001f03ff7812 */ /* 0x004fda000784c0ff */
[----:B---3--:R-:W-:Y:S05]  /*24680*/  @!P2 BRA `(.L_x_29) ;  /* 0x000000000004a947 */ /* 0x008fea0003800000 */
[----:B------:R-:W-:Y:S01]  /*24690*/  BPT.TRAP 0x1 ;  /* 0x000000040000795c */ /* 0x000fe20000300000 */
.L_x_29:
[----:B-1----:R-:W1:Y:S01]  /*246a0*/  LDC.64 R2, c[0x0][0x198] ;  /* 0x00006600ff027b82 */ /* 0x002e620000000a00 */
[----:B------:R-:W-:Y:S01]  /*246b0*/  R2UR UR33, R0 ;  /* 0x00000000002172ca */ /* 0x000fe200000e0000 */
[----:B------:R-:W-:Y:S01]  /*246c0*/  IMAD R0, R152, 0x40000, R252 ;  /* 0x0004000098007824 */ /* 0x000fe200078e02fc */
[----:B------:R-:W-:Y:S01]  /*246d0*/  R2UR UR35, R230 ;  /* 0x00000000e62372ca */ /* 0x000fe200000e0000 */
[----:B------:R-:W-:Y:S01]  /*246e0*/  UMOV UR34, URZ ;  /* 0x0000003f00227c82 */ /* 0x000fe20008000000 */
[----:B------:R-:W-:Y:S01]  /*246f0*/  UMOV UR22, 0x0 ;  /* 0x0000000000167882 */ /* 0x000fe20000000000 */
[----:B------:R-:W-:Y:S01]  /*24700*/  UMOV UR23, 0x10000000 ;  /* 0x1000000000177882 */ /* 0x000fe20000000000 */
[----:B------:R-:W-:Y:S01]  /*24710*/  R2UR UR14, R0 ;  /* 0x00000000000e72ca */ /* 0x000fe200000e0000 */
[----:B------:R-:W-:Y:S01]  /*24720*/  UMOV UR10, 0x40 ;  /* 0x00000040000a7882 */ /* 0x000fe20000000000 */
[----:B------:R-:W-:Y:S01]  /*24730*/  UMOV UR12, UR36 ;  /* 0x00000024000c7c82 */ /* 0x000fe20008000000 */
[----:B------:R-:W-:Y:S01]  /*24740*/  UMOV UR13, UR37 ;  /* 0x00000025000d7c82 */ /* 0x000fe20008000000 */
[----:B------:R-:W-:Y:S01]  /*24750*/  UMOV UR26, 0x80 ;  /* 0x00000080001a7882 */ /* 0x000fe20000000000 */
[----:B------:R-:W-:Y:S01]  /*24760*/  UMOV UR28, UR36 ;  /* 0x00000024001c7c82 */ /* 0x000fe20008000000 */
[----:B------:R-:W-:Y:S01]  /*24770*/  UMOV UR29, UR37 ;  /* 0x00000025001d7c82 */ /* 0x000fe20008000000 */
[----:B------:R-:W-:Y:S01]  /*24780*/  UIADD3 UR33, UR33, 0x110000, URZ ;  /* 0x0011000021217890 */ /* 0x000fe2000fffe03f */
[----:B------:R-:W-:Y:S01]  /*24790*/  VIADD R152, R152, 0x1 ;  /* 0x0000000198987836 */ /* 0x000fe20000000000 */
[----:B------:R-:W-:Y:S01]  /*247a0*/  USHF.L.U32 UR35, UR35, 0x8, URZ ;  /* 0x0000000823237899 */ /* 0x000fe2000800063f */
[----:B------:R-:W-:Y:S01]  /*247b0*/  UMOV UR18, 0xc0 ;  /* 0x000000c000127882 */ /* 0x000fe20000000000 */
[----:B------:R-:W-:-:S02]  /*247c0*/  UMOV UR20, UR36 ;  /* 0x0000002400147c82 */ /* 0x000fc40008000000 */
[----:B------:R-:W-:Y:S02]  /*247d0*/  UIADD3 UR32, UR14, 0x10000, URZ ;  /* 0x000100000e207890 */ /* 0x000fe4000fffe03f */
[----:B------:R-:W-:Y:S01]  /*247e0*/  UIADD3 UR8, UR14, 0x18000, URZ ;  /* 0x000180000e087890 */ /* 0x000fe2000fffe03f */
[----:B-1----:R-:W-:Y:S01]  /*247f0*/  IADD3 R0, P2, R2, 0x1f0, RZ ;  /* 0x000001f002007810 */ /* 0x002fe20007f5e0ff */
[----:B------:R-:W-:Y:S01]  /*24800*/  UMOV UR9, UR33 ;  /* 0x0000002100097c82 */ /* 0x000fe20008000000 */
[----:B------:R-:W-:Y:S01]  /*24810*/  UMOV UR11, UR35 ;  /* 0x00000023000b7c82 */ /* 0x000fe20008000000 */
[----:B------:R-:W-:Y:S01]  /*24820*/  UIADD3 UR24, UR14, 0x20000, URZ ;  /* 0x000200000e187890 */ /* 0x000fe2000fffe03f */
[----:B------:R-:W-:Y:S01]  /*24830*/  R2UR UR6, R0 ;  /* 0x00000000000672ca */ /* 0x000fe200000e0000 */
[----:B------:R-:W-:Y:S01]  /*24840*/  UIADD3 UR16, UR14, 0x28000, URZ ;  /* 0x000280000e107890 */ /* 0x000fe2000fffe03f */
[----:B------:R-:W-:Y:S01]  /*24850*/  IADD3.X R0, RZ, R3, RZ, P2, !PT ;  /* 0x00000003ff007210 */ /* 0x000fe200017fe4ff */
[----:B------:R-:W-:Y:S01]  /*24860*/  UMOV UR25, UR33 ;  /* 0x0000002100197c82 */ /* 0x000fe20008000000 */
[----:B------:R-:W-:Y:S01]  /*24870*/  UMOV UR27, UR35 ;  /* 0x00000023001b7c82 */ /* 0x000fe20008000000 */
[----:B------:R-:W-:Y:S01]  /*24880*/  UMOV UR21, UR37 ;  /* 0x0000002500157c82 */ /* 0x000fe20008000000 */
[----:B------:R-:W-:Y:S01]  /*24890*/  R2UR UR7, R0 ;  /* 0x00000000000772ca */ /* 0x000fe200000e0000 */
[----:B------:R-:W-:Y:S01]  /*248a0*/  UMOV UR17, UR33 ;  /* 0x0000002100117c82 */ /* 0x000fe20008000000 */
[----:B------:R-:W-:Y:S01]  /*248b0*/  UMOV UR19, UR35 ;  /* 0x0000002300137c82 */ /* 0x000fe20008000000 */
[----:B------:R-:W-:-:S04]  /*248c0*/  ISETP.NE.AND P2, PT, R152, 0x4, PT ;  /* 0x000000049800780c */ /* 0x000fc80003f45270 */
[----:B------:R-:W-:Y:S02]  /*248d0*/  SEL R0, RZ, 0x1, P2 ;  /* 0x00000001ff007807 */ /* 0x000fe40001000000 */
[----:B------:R-:W-:Y:S02]  /*248e0*/  SEL R152, R152, RZ, P2 ;  /* 0x000000ff98987207 */ /* 0x000fe40001000000 */
[----:B------:R-:W-:Y:S02]  /*248f0*/  LOP3.LUT R159, R159, R0, RZ, 0x3c, !PT ;  /* 0x000000009f9f7212 */ /* 0x000fe400078e3cff */
[----:B------:R-:W-:Y:S01]  /*24900*/  UTMALDG.4D [UR32], [UR6], desc[UR22] ;  /* 0x00001620060075b4 */ /* 0x000fe20008019000 */
[----:B------:R1:W-:Y:S01]  /*24910*/  UTMALDG.4D [UR8], [UR6], desc[UR22] ;  /* 0x00001608060075b4 */ /* 0x0003e20008019000 */
[----:B------:R2:W-:Y:S01]  /*24920*/  UTMALDG.4D [UR24], [UR6], desc[UR22] ;  /* 0x00001618060075b4 */ /* 0x0005e20008019000 */
[----:B------:R3:W-:Y:S01]  /*24930*/  UTMALDG.4D [UR16], [UR6], desc[UR22] ;  /* 0x00001610060075b4 */ /* 0x0007e20008019000 */
[----:B-1----:R-:W-:Y:S01]  /*24940*/  UIADD3 UR8, UR14, 0x30000, URZ ;  /* 0x000300000e087890 */ /* 0x002fe2000fffe03f */
[----:B------:R-:W-:Y:S01]  /*24950*/  UMOV UR10, 0x100 ;  /* 0x00000100000a7882 */ /* 0x000fe20000000000 */
[----:B--2---:R-:W-:-:S07]  /*24960*/  UIADD3 UR24, UR14, 0x38000, URZ ;  /* 0x000380000e187890 */ /* 0x004fce000fffe03f */
[----:B------:R1:W-:Y:S01]  /*24970*/  UTMALDG.4D [UR8], [UR6], desc[UR22] ;  /* 0x00001608060075b4 */ /* 0x0003e20008019000 */
[----:B------:R-:W-:Y:S01]  /*24980*/  UMOV UR26, 0x140 ;  /* 0x00000140001a7882 */ /* 0x000fe20000000000 */
[----:B---3--:R-:W-:Y:S01]  /*24990*/  UIADD3 UR16, UR14, 0x40000, URZ ;  /* 0x000400000e107890 */ /* 0x008fe2000fffe03f */
[----:B------:R2:W-:Y:S01]  /*249a0*/  UTMALDG.4D [UR24], [UR6], desc[UR22] ;  /* 0x00001618060075b4 */ /* 0x0005e20008019000 */
[----:B------:R-:W-:-:S07]  /*249b0*/  UMOV UR18, 0x180 ;  /* 0x0000018000127882 */ /* 0x000fce0000000000 */
[----:B------:R2:W-:Y:S01]  /*249c0*/  UTMALDG.4D [UR16], [UR6], desc[UR22] ;  /* 0x00001610060075b4 */ /* 0x0005e20008019000 */
[----:B-1----:R-:W-:Y:S01]  /*249d0*/  UIADD3 UR8, UR14, 0x48000, URZ ;  /* 0x000480000e087890 */ /* 0x002fe2000fffe03f */
[----:B------:R-:W-:-:S08]  /*249e0*/  UMOV UR10, 0x1c0 ;  /* 0x000001c0000a7882 */ /* 0x000fd00000000000 */
[----:B------:R2:W-:Y:S02]  /*249f0*/  UTMALDG.4D [UR8], [UR6], desc[UR22] ;  /* 0x00001608060075b4 */ /* 0x0005e40008019000 */
[----:B--2---:R-:W-:Y:S01]  /*24a00*/  NOP ;  /* 0x0000000000007918 */ /* 0x004fe20000000000 */
.L_x_27:
[----:B------:R-:W-:-:S07]  /*24a10*/  IADD3 R164, R164, -0x1, RZ ;  /* 0xffffffffa4a47810 */ /* 0x000fce0007ffe0ff */
.L_x_26:
[----:B------:R-:W-:Y:S01]  /*24a20*/  VIADD R153, R153, 0x1 ;  /* 0x0000000199997836 */ /* 0x000fe20000000000 */
[----:B------:R-:W-:Y:S05]  /*24a30*/  WARPSYNC.ALL ;  /* 0x0000000000007948 */ /* 0x000fea0003800000 */
[----:B------:R-:W-:-:S04]  /*24a40*/  ISETP.NE.AND P2, PT, R153, 0x4, PT ;  /* 0x000000049900780c */ /* 0x000fc80003f45270 */
[----:B------:R-:W-:Y:S02]  /*24a50*/  SEL R0, RZ, 0x1, P2 ;  /* 0x00000001ff007807 */ /* 0x000fe40001000000 */
[----:B------:R-:W-:Y:S02]  /*24a60*/  SEL R153, R153, RZ, P2 ;  /* 0x000000ff99997207 */ /* 0x000fe40001000000 */
[----:B------:R-:W-:Y:S02]  /*24a70*/  LOP3.LUT R211, R211, R0, RZ, 0x3c, !PT ;  /* 0x00000000d3d37212 */ /* 0x000fe400078e3cff */
[----:B------:R-:W-:Y:S01]  /*24a80*/  FMNMX R0, R24, R154, !PT ;  /* 0x0000009a18007209 */ /* 0x000fe20007800000 */
[----:B------:R-:W1:Y:S01]  /*24a90*/  LDC R7, c[0x0][0x604] ;  /* 0x00018100ff077b82 */ /* 0x000e620000000800 */
[----:B------:R-:W-:Y:S01]  /*24aa0*/  IADD3 R4, R252, 0x110020, RZ ;  /* 0x00110020fc047810 */ /* 0x000fe20007ffe0ff */
[----:B------:R-:W-:Y:S01]  /*24ab0*/  BSSY B0, `(.L_x_30) ;  /* 0x000008f000007945 */ /* 0x000fe20003800000 */
[----:B------:R-:W-:-:S02]  /*24ac0*/  FMNMX R0, R25, R0, !PT ;  /* 0x0000000019007209 */ /* 0x000fc40007800000 */
[----:B------:R-:W-:Y:S02]  /*24ad0*/  LEA R6, R153, R252, 0x3 ;  /* 0x000000fc99067211 */ /* 0x000fe400078e18ff */
[----:B------:R-:W-:Y:S02]  /*24ae0*/  FMNMX R0, R28, R0, !PT ;  /* 0x000000001c007209 */ /* 0x000fe40007800000 */
[----:B------:R-:W-:Y:S02]  /*24af0*/  SHF.L.U32 R8, R211, 0x1f, RZ ;  /* 0x0000001fd3087819 */ /* 0x000fe400000006ff */
[----:B------:R-:W-:-:S04]  /*24b00*/  FMNMX R0, R29, R0, !PT ;  /* 0x000000001d007209 */ /* 0x000fc80007800000 */
        /* <DEDUP_REMOVED lines=115> */
[----:B------:R-:W-:-:S04]  /*25240*/  FMNMX R0, R138, R0, !PT ;  /* 0x000000008a007209 */ /* 0x000fc80007800000 */
[----:B------:R-:W-:Y:S02]  /*25250*/  FMNMX R3, R139, R0, !PT ;  /* 0x000000008b037209 */ /* 0x000fe40007800000 */
[----:B------:R-:W-:Y:S02]  /*25260*/  FMNMX R0, R149, R2, !PT ;  /* 0x0000000295007209 */ /* 0x000fe40007800000 */
[----:B------:R-:W-:-:S03]  /*25270*/  FMNMX R3, R142, R3, !PT ;  /* 0x000000038e037209 */ /* 0x000fc60007800000 */
[----:B------:R-:W2:Y:S01]  /*25280*/  SHFL.BFLY PT, R2, R0, 0x1, 0x1f ;  /* 0x0c201f0000027f89 */ /* 0x000ea200000e0000 */
[----:B------:R-:W-:-:S04]  /*25290*/  FMNMX R3, R143, R3, !PT ;  /* 0x000000038f037209 */ /* 0x000fc80007800000 */
[----:B------:R-:W-:-:S04]  /*252a0*/  FMNMX R3, R146, R3, !PT ;  /* 0x0000000392037209 */ /* 0x000fc80007800000 */
[----:B------:R-:W-:-:S04]  /*252b0*/  FMNMX R3, R147, R3, !PT ;  /* 0x0000000393037209 */ /* 0x000fc80007800000 */
[----:B------:R-:W-:-:S04]  /*252c0*/  FMNMX R3, R150, R3, !PT ;  /* 0x0000000396037209 */ /* 0x000fc80007800000 */
[----:B------:R-:W-:-:S05]  /*252d0*/  FMNMX R3, R151, R3, !PT ;  /* 0x0000000397037209 */ /* 0x000fca0007800000 */
[----:B------:R-:W3:Y:S01]  /*252e0*/  SHFL.BFLY PT, R5, R3, 0x1, 0x1f ;  /* 0x0c201f0003057f89 */ /* 0x000ee200000e0000 */
[----:B--2---:R-:W-:Y:S01]  /*252f0*/  FMNMX R2, R0, R2, !PT ;  /* 0x0000000200027209 */ /* 0x004fe20007800000 */
[----:B------:R-:W-:-:S04]  /*25300*/  IMAD R0, R231, 0x8, R4 ;  /* 0x00000008e7007824 */ /* 0x000fc800078e0204 */
[----:B------:R-:W2:Y:S01]  /*25310*/  SHFL.BFLY PT, R4, R2, 0x2, 0x1f ;  /* 0x0c401f0002047f89 */ /* 0x000ea200000e0000 */
[----:B------:R-:W-:-:S04]  /*25320*/  PRMT R0, RZ, 0x654, R0 ;  /* 0x00000654ff007816 */ /* 0x000fc80000000000 */
[----:B------:R3:W-:Y:S01]  /*25330*/  SYNCS.ARRIVE.TRANS64.RED.A1T0 RZ, [R0+URZ], RZ ;  /* 0x000000ff00ff79a7 */ /* 0x0007e2000810043f */
[----:B------:R-:W4:Y:S01]  /*25340*/  SYNCS.PHASECHK.TRANS64.TRYWAIT P2, [R6+URZ+0x110000], R8 ;  /* 0x11000008060075a7 */ /* 0x000f22000804017f */
[----:B---3--:R-:W-:-:S05]  /*25350*/  FMNMX R0, R3, R5, !PT ;  /* 0x0000000503007209 */ /* 0x008fca0007800000 */
[----:B------:R-:W3:Y:S01]  /*25360*/  SHFL.BFLY PT, R3, R0, 0x2, 0x1f ;  /* 0x0c401f0000037f89 */ /* 0x000ee200000e0000 */
[----:B--2---:R-:W-:Y:S02]  /*25370*/  FMNMX R15, R2, R4, !PT ;  /* 0x00000004020f7209 */ /* 0x004fe40007800000 */
[----:B---3--:R-:W-:Y:S01]  /*25380*/  FMNMX R14, R0, R3, !PT ;  /* 0x00000003000e7209 */ /* 0x008fe20007800000 */
[----:B-1--4-:R-:W-:Y:S06]  /*25390*/  @!P2 BRA `(.L_x_31) ;  /* 0x00000270005ca947 */ /* 0x012fec0003800000 */
.L_x_97:
[----:B------:R-:W-:Y:S05]  /*253a0*/  BSYNC B0 ;  /* 0x0000000000007941 */ /* 0x000fea0003800000 */
.L_x_30:
[----:B-1----:R-:W2:Y:S04]  /*253b0*/  LDL.LU R8, [R1+0x374] ;  /* 0x0003740001087983 */ /* 0x002ea80000300800 */
        /* <DEDUP_REMOVED lines=80> */
[----:B------:R1:W-:Y:S04]  /*258c0*/  STL [R1+0x2c30], R9 ;  /* 0x002c300901007387 */ /* 0x0003e80000100800 */
[----:B-1----:R-:W2:Y:S04]  /*258d0*/  LDL.LU R9, [R1+0x370] ;  /* 0x0003700001097983 */ /* 0x002ea80000300800 */
[----:B------:R1:W-:Y:S04]  /*258e0*/  STL [R1+0x2c24], R32 ;  /* 0x002c242001007387 */ /* 0x0003e80000100800 */
[----:B-1----:R-:W3:Y:S04]  /*258f0*/  LDL.LU R32, [R1+0x364] ;  /* 0x0003640001207983 */ /* 0x002ee80000300800 */
[----:B------:R1:W-:Y:S04]  /*25900*/  STL [R1+0x2c20], R33 ;  /* 0x002c202101007387 */ /* 0x0003e80000100800 */
[----:B-1----:R-:W4:Y:S04]  /*25910*/  LDL.LU R33, [R1+0x360] ;  /* 0x0003600001217983 */ /* 0x002f280000300800 */
        /* <DEDUP_REMOVED lines=87> */
[----:B-1----:R-:W2:Y:S01]  /*25e90*/  LDL.LU R77, [R1+0x200] ;  /* 0x00020000014d7983 */ /* 0x002ea20000300800 */
[C---:B------:R-:W-:Y:S01]  /*25ea0*/  FSETP.NEU.AND P2, PT, R15.reuse, -INF , PT ;  /* 0xff8000000f00780b */ /* 0x040fe20003f4d000 */
[----:B------:R-:W-:Y:S05]  /*25eb0*/  WARPSYNC.ALL ;  /* 0x0000000000007948 */ /* 0x000fea0003800000 */
[----:B------:R-:W-:Y:S01]  /*25ec0*/  STL [R1+0x238c], R78 ;  /* 0x00238c4e01007387 */ /* 0x000fe20000100800 */
[----:B------:R-:W-:-:S02]  /*25ed0*/  FSEL R3, R15, RZ, P2 ;  /* 0x000000ff0f037208 */ /* 0x000fc40001000000 */
[C---:B------:R-:W-:Y:S01]  /*25ee0*/  FSETP.NEU.AND P2, PT, R14.reuse, -INF , PT ;  /* 0xff8000000e00780b */ /* 0x040fe20003f4d000 */
[----:B------:R-:W-:Y:S02]  /*25ef0*/  STL [R1+0x2388], R79 ;  /* 0x0023884f01007387 */ /* 0x000fe40000100800 */
[C---:B------:R-:W-:Y:S01]  /*25f00*/  FADD R2, -R3.reuse, R154 ;  /* 0x0000009a03027221 */ /* 0x040fe20000000100 */
[----:B------:R-:W-:Y:S01]  /*25f10*/  FSEL R6, R14, RZ, P2 ;  /* 0x000000ff0e067208 */ /* 0x000fe20001000000 */
[----:B------:R-:W-:Y:S01]  /*25f20*/  STL [R1+0x1f94], R80 ;  /* 0x001f945001007387 */ /* 0x000fe20000100800 */
[-C--:B------:R-:W-:Y:S01]  /*25f30*/  FMUL R3, R3, R7.reuse ;  /* 0x0000000703037220 */ /* 0x080fe20000400000 */
[-C--:B------:R-:W-:Y:S02]  /*25f40*/  FMUL R2, R2, R7.reuse ;  /* 0x0000000702027220 */ /* 0x080fe40000400000 */
[----:B------:R-:W-:Y:S01]  /*25f50*/  STL [R1+0x1f90], R81 ;  /* 0x001f905101007387 */ /* 0x000fe20000100800 */
[C---:B------:R-:W-:Y:S01]  /*25f60*/  FADD R0, -R6.reuse, R155 ;  /* 0x0000009b06007221 */ /* 0x040fe20000000100 */
[-C--:B------:R-:W-:Y:S01]  /*25f70*/  FMUL R6, R6, R7.reuse ;  /* 0x0000000706067220 */ /* 0x080fe20000400000 */
[----:B------:R-:W-:Y:S01]  /*25f80*/  FSETP.GEU.AND P2, PT, R2, -126, PT ;  /* 0xc2fc00000200780b */ /* 0x000fe20003f4e000 */
[----:B------:R-:W-:Y:S01]  /*25f90*/  STL [R1+0x1f8c], R82 ;  /* 0x001f8c5201007387 */ /* 0x000fe20000100800 */
[-C--:B------:R-:W-:Y:S01]  /*25fa0*/  FMUL R0, R0, R7.reuse ;  /* 0x0000000700007220 */ /* 0x080fe20000400000 */
[-CC-:B------:R-:W-:Y:S01]  /*25fb0*/  FFMA R30, R30, R7.reuse, -R6.reuse ;  /* 0x000000071e1e7223 */ /* 0x180fe20000000806 */
[-CC-:B------:R-:W-:Y:S01]  /*25fc0*/  FFMA R27, R27, R7.reuse, -R6.reuse ;  /* 0x000000071b1b7223 */ /* 0x180fe20000000806 */
[----:B------:R-:W-:Y:S01]  /*25fd0*/  STL [R1+0x1f88], R83 ;  /* 0x001f885301007387 */ /* 0x000fe20000100800 */
[-CC-:B------:R-:W-:Y:S01]  /*25fe0*/  FFMA R26, R26, R7.reuse, -R6.reuse ;  /* 0x000000071a1a7223 */ /* 0x180fe20000000806 */
[----:B------:R-:W-:Y:S01]  /*25ff0*/  FSETP.GEU.AND P4, PT, R0, -126, PT ;  /* 0xc2fc00000000780b */ /* 0x000fe20003f8e000 */
[-C--:B------:R-:W-:Y:S01]  /*26000*/  FFMA R31, R31, R7.reuse, -R6 ;  /* 0x000000071f1f7223 */ /* 0x080fe20000000806 */
[----:B------:R-:W-:Y:S01]  /*26010*/  STL [R1+0x1f84], R84 ;  /* 0x001f845401007387 */ /* 0x000fe20000100800 */
[----:B------:R-:W-:Y:S01]  /*26020*/  FSETP.GEU.AND P3, PT, R30, -126, PT ;  /* 0xc2fc00001e00780b */ /* 0x000fe20003f6e000 */
[-CC-:B------:R-:W-:Y:S01]  /*26030*/  FFMA R28, R28, R7.reuse, -R3.reuse ;  /* 0x000000071c1c7223 */ /* 0x180fe20000000803 */
[----:B------:R-:W-:Y:S01]  /*26040*/  FSETP.GEU.AND P5, PT, R27, -126, PT ;  /* 0xc2fc00001b00780b */ /* 0x000fe20003fae000 */
[----:B------:R-:W-:Y:S01]  /*26050*/  STL [R1+0x1f80], R85 ;  /* 0x001f805501007387 */ /* 0x000fe20000100800 */
[----:B------:R-:W-:Y:S01]  /*26060*/  @!P2 FMUL R2, R2, 0.5 ;  /* 0x3f0000000202a820 */ /* 0x000fe20000400000 */
[----:B------:R-:W-:Y:S01]  /*26070*/  FSETP.GEU.AND P6, PT, R26, -126, PT ;  /* 0xc2fc00001a00780b */ /* 0x000fe20003fce000 */
[-CC-:B------:R-:W-:Y:S01]  /*26080*/  FFMA R29, R29, R7.reuse, -R3.reuse ;  /* 0x000000071d1d7223 */ /* 0x180fe20000000803 */
[----:B------:R-:W-:Y:S01]  /*26090*/  STL [R1+0x1f7c], R86 ;  /* 0x001f7c5601007387 */ /* 0x000fe20000100800 */
[-CC-:B------:R-:W-:Y:S01]  /*260a0*/  FFMA R24, R24, R7.reuse, -R3.reuse ;  /* 0x0000000718187223 */ /* 0x180fe20000000803 */
[----:B------:R-:W-:Y:S01]  /*260b0*/  FFMA R25, R25, R7, -R3 ;  /* 0x0000000719197223 */ /* 0x000fe20000000803 */
[----:B------:R-:W1:Y:S01]  /*260c0*/  MUFU.EX2 R2, R2 ;  /* 0x0000000200027308 */ /* 0x000e620000000800 */
[----:B------:R-:W-:Y:S01]  /*260d0*/  STL [R1+0x1f78], R87 ;  /* 0x001f785701007387 */ /* 0x000fe20000100800 */
[----:B------:R-:W-:Y:S01]  /*260e0*/  @!P4 FMUL R0, R0, 0.5 ;  /* 0x3f0000000000c820 */ /* 0x000fe20000400000 */
[----:B------:R-:W-:-:S02]  /*260f0*/  @!P3 FMUL R30, R30, 0.5 ;  /* 0x3f0000001e1eb820 */ /* 0x000fc40000400000 */
[----:B------:R-:W-:Y:S01]  /*26100*/  STL [R1+0x1f74], R88 ;  /* 0x001f745801007387 */ /* 0x000fe20000100800 */
[----:B------:R-:W-:Y:S02]  /*26110*/  @!P5 FMUL R27, R27, 0.5 ;  /* 0x3f0000001b1bd820 */ /* 0x000fe40000400000 */
[----:B------:R-:W2:Y:S01]  /*26120*/  MUFU.EX2 R0, R0 ;  /* 0x0000000000007308 */ /* 0x000ea20000000800 */
[----:B------:R-:W-:Y:S01]  /*26130*/  STL [R1+0x1f70], R89 ;  /* 0x001f705901007387 */ /* 0x000fe20000100800 */
[----:B------:R-:W-:-:S03]  /*26140*/  @!P6 FMUL R26, R26, 0.5 ;  /* 0x3f0000001a1ae820 */ /* 0x000fc60000400000 */
[----:B------:R-:W-:Y:S03]  /*26150*/  STL [R1+0x1f6c], R90 ;  /* 0x001f6c5a01007387 */ /* 0x000fe60000100800 */
[----:B------:R-:W2:Y:S01]  /*26160*/  MUFU.EX2 R12, R27 ;  /* 0x0000001b000c7308 */ /* 0x000ea20000000800 */
[----:B------:R-:W-:Y:S01]  /*26170*/  STL [R1+0x1f68], R91 ;  /* 0x001f685b01007387 */ /* 0x000fe20000100800 */
[----:B-1----:R-:W-:Y:S01]  /*26180*/  @!P2 FMUL R2, R2, R2 ;  /* 0x000000020202a220 */ /* 0x002fe20000400000 */
[----:B------:R-:W-:Y:S02]  /*26190*/  FSETP.GEU.AND P2, PT, R31, -126, PT ;  /* 0xc2fc00001f00780b */ /* 0x000fe40003f4e000 */
[----:B------:R-:W-:Y:S01]  /*261a0*/  STL [R1+0x1f64], R92 ;  /* 0x001f645c01007387 */ /* 0x000fe20000100800 */
[-C--:B----4-:R-:W-:Y:S01]  /*261b0*/  FMUL R60, R60, R2.reuse ;  /* 0x000000023c3c7220 */ /* 0x090fe20000400000 */
[-C--:B---3--:R-:W-:Y:S01]  /*261c0*/  FMUL R59, R59, R2.reuse ;  /* 0x000000023b3b7220 */ /* 0x088fe20000400000 */
[-C--:B--2---:R-:W-:Y:S01]  /*261d0*/  FMUL R58, R58, R2.reuse ;  /* 0x000000023a3a7220 */ /* 0x084fe20000400000 */
[----:B------:R-:W-:Y:S01]  /*261e0*/  STL [R1+0x1f60], R93 ;  /* 0x001f605d01007387 */ /* 0x000fe20000100800 */
[-C--:B------:R-:W-:Y:S01]  /*261f0*/  FMUL R57, R57, R2.reuse ;  /* 0x0000000239397220 */ /* 0x080fe20000400000 */
[-C--:B------:R-:W-:Y:S01]  /*26200*/  FMUL R56, R56, R2.reuse ;  /* 0x0000000238387220 */ /* 0x080fe20000400000 */
[-C--:B------:R-:W-:Y:S01]  /*26210*/  FMUL R55, R55, R2.reuse ;  /* 0x0000000237377220 */ /* 0x080fe20000400000 */
        /* <DEDUP_REMOVED lines=54> */
[----:B------:R-:W-:Y:S01]  /*26580*/  FMUL R218, R218, R2 ;  /* 0x00000002dada7220 */ /* 0x000fe20000400000 */
[----:B------:R-:W-:Y:S01]  /*26590*/  @!P4 FMUL R0, R0, R0 ;  /* 0x000000000000c220 */ /* 0x000fe20000400000 */
[----:B------:R-:W-:Y:S01]  /*265a0*/  STL [R1+0x1b34], R108 ;  /* 0x001b346c01007387 */ /* 0x000fe20000100800 */
[-C--:B------:R-:W-:Y:S01]  /*265b0*/  FMUL R217, R217, R2.reuse ;  /* 0x00000002d9d97220 */ /* 0x080fe20000400000 */
[-C--:B------:R-:W-:Y:S01]  /*265c0*/  FMUL R216, R216, R2.reuse ;  /* 0x00000002d8d87220 */ /* 0x080fe20000400000 */
[-C--:B------:R-:W-:Y:S01]  /*265d0*/  FMUL R215, R215, R2.reuse ;  /* 0x00000002d7d77220 */ /* 0x080fe20000400000 */
[----:B------:R-:W-:Y:S01]  /*265e0*/  STL [R1+0x1b30], R109 ;  /* 0x001b306d01007387 */ /* 0x000fe20000100800 */
[-C--:B------:R-:W-:Y:S01]  /*265f0*/  FMUL R65, R65, R2.reuse ;  /* 0x0000000241417220 */ /* 0x080fe20000400000 */
[----:B------:R-:W-:Y:S01]  /*26600*/  FMUL R214, R214, R2 ;  /* 0x00000002d6d67220 */ /* 0x000fe20000400000 */
        /* <DEDUP_REMOVED lines=12> */
[----:B------:R-:W-:Y:S01]  /*266d0*/  FMUL R66, R66, R2 ;  /* 0x0000000242427220 */ /* 0x000fe20000400000 */
        /* <DEDUP_REMOVED lines=11> */
[----:B------:R-:W-:Y:S01]  /*26790*/  FMUL R195, R195, R0 ;  /* 0x00000000c3c37220 */ /* 0x000fe20000400000 */
[----:B------:R-:W-:Y:S01]  /*267a0*/  STL [R1+0x1724], R116 ;  /* 0x0017247401007387 */ /* 0x000fe20000100800 */
[----:B------:R-:W-:Y:S01]  /*267b0*/  FMUL R67, R67, R2 ;  /* 0x0000000243437220 */ /* 0x000fe20000400000 */
        /* <DEDUP_REMOVED lines=67> */
[----:B------:R-:W1:Y:S01]  /*26bf0*/  MUFU.EX2 R30, R30 ;  /* 0x0000001e001e7308 */ /* 0x000e620000000800 */
[----:B------:R-:W-:Y:S01]  /*26c00*/  @!P5 FMUL R12, R12, R12 ;  /* 0x0000000c0c0cd220 */ /* 0x000fe20000400000 */
[-C--:B------:R-:W-:Y:S01]  /*26c10*/  FMUL R72, R72, R2.reuse ;  /* 0x0000000248487220 */ /* 0x080fe20000400000 */
[----:B------:R-:W-:Y:S01]  /*26c20*/  STL [R1+0x12bc], R144 ;  /* 0x0012bc9001007387 */ /* 0x000fe20000100800 */
[----:B------:R-:W-:Y:S01]  /*26c30*/  FSETP.GEU.AND P5, PT, R28, -126, PT ;  /* 0xc2fc00001c00780b */ /* 0x000fe20003fae000 */
[----:B------:R-:W-:Y:S01]  /*26c40*/  @!P2 FMUL R31, R31, 0.5 ;  /* 0x3f0000001f1fa820 */ /* 0x000fe20000400000 */
[----:B------:R-:W-:Y:S01]  /*26c50*/  FSETP.GEU.AND P4, PT, R24, -126, PT ;  /* 0xc2fc00001800780b */ /* 0x000fe20003f8e000 */
[----:B------:R-:W-:Y:S01]  /*26c60*/  STL [R1+0x12b8], R145 ;  /* 0x0012b89101007387 */ /* 0x000fe20000100800 */
[----:B------:R-:W2:Y:S03]  /*26c70*/  MUFU.EX2 R13, R26 ;  /* 0x0000001a000d7308 */ /* 0x000ea60000000800 */
[----:B------:R-:W-:Y:S04]  /*26c80*/  STL [R1+0x12b4], R142 ;  /* 0x0012b48e01007387 */ /* 0x000fe80000100800 */
[----:B------:R-:W-:Y:S01]  /*26c90*/  STL [R1+0x12b0], R143 ;  /* 0x0012b08f01007387 */ /* 0x000fe20000100800 */
[----:B------:R-:W-:Y:S01]  /*26ca0*/  FMUL R73, R73, R2 ;  /* 0x0000000249497220 */ /* 0x000fe20000400000 */
[----:B-1----:R-:W-:Y:S01]  /*26cb0*/  @!P3 FMUL R30, R30, R30 ;  /* 0x0000001e1e1eb220 */ /* 0x002fe20000400000 */
[----:B------:R-:W-:Y:S01]  /*26cc0*/  FSETP.GEU.AND P3, PT, R29, -126, PT ;  /* 0xc2fc00001d00780b */ /* 0x000fe20003f6e000 */
[----:B------:R-:W-:Y:S01]  /*26cd0*/  STL [R1+0x12ac], R140 ;  /* 0x0012ac8c01007387 */ /* 0x000fe20000100800 */
[----:B------:R-:W-:Y:S01]  /*26ce0*/  @!P5 FMUL R28, R28, 0.5 ;  /* 0x3f0000001c1cd820 */ /* 0x000fe20000400000 */
[----:B------:R-:W-:Y:S01]  /*26cf0*/  @!P4 FMUL R24, R24, 0.5 ;  /* 0x3f0000001818c820 */ /* 0x000fe20000400000 */
[----:B------:R-:W1:Y:S01]  /*26d00*/  MUFU.EX2 R31, R31 ;  /* 0x0000001f001f7308 */ /* 0x000e620000000800 */
[----:B------:R-:W-:Y:S01]  /*26d10*/  STL [R1+0x12a8], R141 ;  /* 0x0012a88d01007387 */ /* 0x000fe20000100800 */
[----:B--2---:R-:W-:Y:S01]  /*26d20*/  @!P6 FMUL R13, R13, R13 ;  /* 0x0000000d0d0de220 */ /* 0x004fe20000400000 */
[----:B------:R-:W-:-:S02]  /*26d30*/  FSETP.GEU.AND P6, PT, R25, -126, PT ;  /* 0xc2fc00001900780b */ /* 0x000fc40003fce000 */
[----:B------:R-:W-:Y:S01]  /*26d40*/  STL [R1+0x12a4], R138 ;  /* 0x0012a48a01007387 */ /* 0x000fe20000100800 */
[----:B------:R-:W-:-:S03]  /*26d50*/  FMUL R74, R74, R2 ;  /* 0x000000024a4a7220 */ /* 0x000fc60000400000 */
[----:B------:R-:W-:Y:S01]  /*26d60*/  STL [R1+0x12a0], R139 ;  /* 0x0012a08b01007387 */ /* 0x000fe20000100800 */
[----:B------:R-:W-:Y:S01]  /*26d70*/  @!P3 FMUL R29, R29, 0.5 ;  /* 0x3f0000001d1db820 */ /* 0x000fe20000400000 */
[----:B------:R-:W2:Y:S02]  /*26d80*/  MUFU.EX2 R11, R24 ;  /* 0x00000018000b7308 */ /* 0x000ea40000000800 */
[----:B------:R-:W-:Y:S04]  /*26d90*/  STL [R1+0x129c], R136 ;  /* 0x00129c8801007387 */ /* 0x000fe80000100800 */
[----:B------:R-:W-:Y:S01]  /*26da0*/  STL [R1+0x1298], R137 ;  /* 0x0012988901007387 */ /* 0x000fe20000100800 */
[----:B------:R-:W-:Y:S01]  /*26db0*/  @!P6 FMUL R25, R25, 0.5 ;  /* 0x3f0000001919e820 */ /* 0x000fe20000400000 */
[----:B------:R-:W3:Y:S01]  /*26dc0*/  MUFU.EX2 R28, R28 ;  /* 0x0000001c001c7308 */ /* 0x000ee20000000800 */
[----:B------:R-:W-:Y:S01]  /*26dd0*/  MOV R5, 0x40000040 ;  /* 0x4000004000057802 */ /* 0x000fe20000000f00 */
[----:B------:R-:W-:Y:S01]  /*26de0*/  STL [R1+0x920], R152 ;  /* 0x0009209801007387 */ /* 0x000fe20000100800 */
[----:B------:R-:W-:Y:S01]  /*26df0*/  FMUL R75, R75, R2 ;  /* 0x000000024b4b7220 */ /* 0x000fe20000400000 */
[----:B-1----:R-:W-:-:S02]  /*26e00*/  @!P2 FMUL R31, R31, R31 ;  /* 0x0000001f1f1fa220 */ /* 0x002fc40000400000 */
[----:B------:R-:W-:Y:S02]  /*26e10*/  STL [R1+0x8f8], R234 ;  /* 0x0008f8ea01007387 */ /* 0x000fe40000100800 */
[----:B------:R-:W1:Y:S01]  /*26e20*/  MUFU.EX2 R10, R25 ;  /* 0x00000019000a7308 */ /* 0x000e620000000800 */
[----:B--2---:R-:W-:Y:S01]  /*26e30*/  @!P4 FMUL R11, R11, R11 ;  /* 0x0000000b0b0bc220 */ /* 0x004fe20000400000 */
[----:B------:R-:W-:Y:S04]  /*26e40*/  STL [R1+0x8f4], R235 ;  /* 0x0008f4eb01007387 */ /* 0x000fe80000100800 */
[----:B------:R-:W-:Y:S02]  /*26e50*/  STL [R1+0x8f0], R231 ;  /* 0x0008f0e701007387 */ /* 0x000fe40000100800 */
[----:B------:R-:W2:Y:S01]  /*26e60*/  MUFU.EX2 R29, R29 ;  /* 0x0000001d001d7308 */ /* 0x000ea20000000800 */
[----:B------:R-:W-:Y:S01]  /*26e70*/  FMUL R76, R76, R2 ;  /* 0x000000024c4c7220 */ /* 0x000fe20000400000 */
[----:B------:R-:W-:Y:S01]  /*26e80*/  STL [R1+0x8ec], R252 ;  /* 0x0008ecfc01007387 */ /* 0x000fe20000100800 */
[----:B---3--:R-:W-:-:S03]  /*26e90*/  @!P5 FMUL R28, R28, R28 ;  /* 0x0000001c1c1cd220 */ /* 0x008fc60000400000 */
[----:B------:R-:W-:Y:S01]  /*26ea0*/  STL [R1+0x8e8], R251 ;  /* 0x0008e8fb01007387 */ /* 0x000fe20000100800 */
[----:B------:R-:W-:-:S03]  /*26eb0*/  FMUL R77, R77, R2 ;  /* 0x000000024d4d7220 */ /* 0x000fc60000400000 */
[----:B------:R-:W-:Y:S01]  /*26ec0*/  STL [R1+0x8e4], R250 ;  /* 0x0008e4fa01007387 */ /* 0x000fe20000100800 */
[----:B-1----:R-:W-:Y:S01]  /*26ed0*/  @!P6 FMUL R10, R10, R10 ;  /* 0x0000000a0a0ae220 */ /* 0x002fe20000400000 */
[----:B--2---:R-:W-:Y:S02]  /*26ee0*/  @!P3 FMUL R29, R29, R29 ;  /* 0x0000001d1d1db220 */ /* 0x004fe40000400000 */
        /* <DEDUP_REMOVED lines=148> */
[----:B------:R1:W-:Y:S04]  /*27830*/  STL [R1+0x3fc], R4 ;  /* 0x0003fc0401007387 */ /* 0x0003e80000100800 */
[----:B------:R-:W-:Y:S04]  /*27840*/  STL [R1+0x3ec], R17 ;  /* 0x0003ec1101007387 */ /* 0x000fe80000100800 */
[----:B------:R-:W-:Y:S01]  /*27850*/  STL [R1+0x3f8], R16 ;  /* 0x0003f81001007387 */ /* 0x000fe20000100800 */
[----:B-1----:R-:W-:-:S03]  /*27860*/  IMAD R4, R153, 0x4000, R248 ;  /* 0x0000400099047824 */ /* 0x002fc600078e02f8 */
[----:B------:R-:W-:Y:S04]  /*27870*/  STL [R1+0x1520], R153 ;  /* 0x0015209901007387 */ /* 0x000fe80000100800 */
[----:B------:R-:W-:Y:S04]  /*27880*/  STL.64 [R1+0x1518], R126 ;  /* 0x0015187e01007387 */ /* 0x000fe80000100a00 */
[----:B------:R-:W-:Y:S04]  /*27890*/  STL.64 [R1+0x1510], R124 ;  /* 0x0015107c01007387 */ /* 0x000fe80000100a00 */
[----:B------:R-:W-:Y:S04]  /*278a0*/  STL.64 [R1+0x1508], R122 ;  /* 0x0015087a01007387 */ /* 0x000fe80000100a00 */
[----:B------:R1:W-:Y:S04]  /*278b0*/  STL.64 [R1+0x1500], R120 ;  /* 0x0015007801007387 */ /* 0x0003e80000100a00 */
[----:B-1----:R-:W2:Y:S04]  /*278c0*/  LDL.LU.64 R120, [R1] ;  /* 0x0000000001787983 */ /* 0x002ea80000300a00 */
[----:B------:R-:W3:Y:S04]  /*278d0*/  LDL.LU.64 R122, [R1+0x8] ;  /* 0x00000800017a7983 */ /* 0x000ee80000300a00 */
[----:B------:R-:W4:Y:S04]  /*278e0*/  LDL.LU.64 R124, [R1+0x10] ;  /* 0x00001000017c7983 */ /* 0x000f280000300a00 */
[----:B------:R-:W2:Y:S04]  /*278f0*/  LDL.LU.64 R126, [R1+0x18] ;  /* 0x00001800017e7983 */ /* 0x000ea80000300a00 */
        /* <DEDUP_REMOVED lines=188> */
[----:B------:R-:W-:-:S02]  /*284c0*/  R2UR UR6, R4 ;  /* 0x00000000040672ca */ /* 0x000fc400000e0000 */
[----:B------:R-:W-:Y:S01]  /*284d0*/  R2UR UR7, R5 ;  /* 0x00000000050772ca */ /* 0x000fe200000e0000 */
[----:B------:R-:W-:Y:S01]  /*284e0*/  STL [R1+0x904], R248 ;  /* 0x000904f801007387 */ /* 0x000fe20000100800 */
[----:B------:R-:W-:Y:S02]  /*284f0*/  F2FP.F16.F32.PACK_AB R25, R12, R13 ;  /* 0x0000000d0c19723e */ /* 0x000fe400000000ff */
[----:B------:R-:W-:Y:S01]  /*28500*/  F2FP.F16.F32.PACK_AB R27, R31, R30 ;  /* 0x0000001e1f1b723e */ /* 0x000fe200000000ff */
[----:B------:R-:W-:Y:S01]  /*28510*/  STL [R1+0x90c], R13 ;  /* 0x00090c0d01007387 */ /* 0x000fe20000100800 */
[----:B------:R-:W-:Y:S02]  /*28520*/  F2FP.F16.F32.PACK_AB R24, R10, R11 ;  /* 0x0000000b0a18723e */ /* 0x000fe400000000ff */
[----:B------:R-:W-:Y:S01]  /*28530*/  F2FP.F16.F32.PACK_AB R26, R29, R28 ;  /* 0x0000001c1d1a723e */ /* 0x000fe200000000ff */
[----:B------:R-:W-:Y:S04]  /*28540*/  STL [R1+0x908], R12 ;  /* 0x0009080c01007387 */ /* 0x000fe80000100800 */
[----:B------:R-:W-:Y:S04]  /*28550*/  STL [R1+0x111c], R30 ;  /* 0x00111c1e01007387 */ /* 0x000fe80000100800 */
[----:B------:R-:W-:Y:S04]  /*28560*/  STL [R1+0x1118], R31 ;  /* 0x0011181f01007387 */ /* 0x000fe80000100800 */
[----:B------:R1:W-:Y:S04]  /*28570*/  STL [R1+0x914], R11 ;  /* 0x0009140b01007387 */ /* 0x0003e80000100800 */
[----:B------:R3:W-:Y:S04]  /*28580*/  STL [R1+0x910], R10 ;  /* 0x0009100a01007387 */ /* 0x0007e80000100800 */
[----:B------:R-:W-:Y:S04]  /*28590*/  STL [R1+0x1124], R28 ;  /* 0x0011241c01007387 */ /* 0x000fe80000100800 */
[----:B------:R4:W-:Y:S01]  /*285a0*/  STL [R1+0x1120], R29 ;  /* 0x0011201d01007387 */ /* 0x0009e20000100800 */
[----:B--2---:R-:W-:-:S06]  /*285b0*/  WARPGROUP.ARRIVE ;  /* 0x00000000000079c5 */ /* 0x004fcc0000000000 */
[----:B------:R-:W-:Y:S03]  /*285c0*/  HGMMA.64x256x16.F32 R120, R24, gdesc[UR4].tnspB, R120, gsb0 ;  /* 0x43e0000418787df0 */ /* 0x000fe60008000878 */
[----:B------:R-:W-:Y:S02]  /*285d0*/  WARPGROUP.DEPBAR.LE gsb0, 0x0 ;  /* 0x00008000000079c5 */ /* 0x000fe40000010000 */
[----:B------:R-:W-:Y:S01]  /*285e0*/  STL.64 [R1+0x200], R120 ;  /* 0x0002007801007387 */ /* 0x000fe20000100a00 */
[----:B-1----:R-:W-:Y:S01]  /*285f0*/  IMAD.MOV.U32 R11, RZ, RZ, R246 ;  /* 0x000000ffff0b7224 */ /* 0x002fe200078e00f6 */
[----:B---3--:R-:W-:Y:S01]  /*28600*/  MOV R10, R247 ;  /* 0x000000f7000a7202 */ /* 0x008fe20000000f00 */
        /* <DEDUP_REMOVED lines=16> */
[----:B----4-:R-:W-:Y:S01]  /*28710*/  IMAD.MOV.U32 R29, RZ, RZ, R232 ;  /* 0x000000ffff1d7224 */ /* 0x010fe200078e00e8 */
[----:B------:R-:W-:Y:S01]  /*28720*/  STL [R1+0x228], R130 ;  /* 0x0002288201007387 */ /* 0x000fe20000100800 */
[----:B------:R-:W-:Y:S01]  /*28730*/  MOV R28, R233 ;  /* 0x000000e9001c7202 */ /* 0x000fe20000000f00 */
[----:B------:R-:W-:Y:S01]  /*28740*/  IMAD.MOV.U32 R31, RZ, RZ, R230 ;  /* 0x000000ffff1f7224 */ /* 0x000fe200078e00e6 */
[----:B------:R-:W-:Y:S01]  /*28750*/  MOV R30, R231 ;  /* 0x000000e7001e7202 */ /* 0x000fe20000000f00 */
[----:B------:R1:W-:Y:S01]  /*28760*/  STL [R1+0x278], R150 ;  /* 0x0002789601007387 */ /* 0x0003e20000100800 */
[----:B------:R-:W-:Y:S01]  /*28770*/  IMAD.MOV.U32 R49, RZ, RZ, R228 ;  /* 0x000000ffff317224 */ /* 0x000fe200078e00e4 */
[----:B------:R-:W-:Y:S01]  /*28780*/  MOV R48, R229 ;  /* 0x000000e500307202 */ /* 0x000fe20000000f00 */
[----:B------:R-:W-:Y:S01]  /*28790*/  IMAD.MOV.U32 R51, RZ, RZ, R226 ;  /* 0x000000ffff337224 */ /* 0x000fe200078e00e2 */
[----:B------:R-:W2:Y:S01]  /*287a0*/  LDL.LU.64 R246, [R1+0x2e30] ;  /* 0x002e300001f67983 */ /* 0x000ea20000300a00 */
[----:B------:R-:W-:Y:S01]  /*287b0*/  MOV R50, R227 ;  /* 0x000000e300327202 */ /* 0x000fe20000000f00 */
[----:B------:R-:W-:Y:S01]  /*287c0*/  IMAD.MOV.U32 R53, RZ, RZ, R224 ;  /* 0x000000ffff357224 */ /* 0x000fe200078e00e0 */
[----:B------:R-:W-:Y:S01]  /*287d0*/  MOV R52, R225 ;  /* 0x000000e100347202 */ /* 0x000fe20000000f00 */
[----:B------:R-:W3:Y:S01]  /*287e0*/  LDL.LU.64 R244, [R1+0x2e28] ;  /* 0x002e280001f47983 */ /* 0x000ee20000300a00 */
[----:B------:R-:W-:Y:S01]  /*287f0*/  IMAD.MOV.U32 R55, RZ, RZ, R222 ;  /* 0x000000ffff377224 */ /* 0x000fe200078e00de */
[----:B------:R-:W-:Y:S01]  /*28800*/  MOV R54, R223 ;  /* 0x000000df00367202 */ /* 0x000fe20000000f00 */
[----:B------:R-:W-:Y:S01]  /*28810*/  IMAD.MOV.U32 R57, RZ, RZ, R220 ;  /* 0x000000ffff397224 */ /* 0x000fe200078e00dc */
[----:B------:R-:W4:Y:S01]  /*28820*/  LDL.LU.64 R242, [R1+0x2e20] ;  /* 0x002e200001f27983 */ /* 0x000f220000300a00 */
[----:B------:R-:W-:Y:S01]  /*28830*/  MOV R56, R221 ;  /* 0x000000dd00387202 */ /* 0x000fe20000000f00 */
[----:B------:R-:W-:Y:S01]  /*28840*/  IMAD.MOV.U32 R59, RZ, RZ, R218 ;  /* 0x000000ffff3b7224 */ /* 0x000fe200078e00da */
[----:B------:R-:W-:Y:S01]  /*28850*/  MOV R58, R219 ;  /* 0x000000db003a7202 */ /* 0x000fe20000000f00 */
[----:B------:R-:W2:Y:S01]  /*28860*/  LDL.LU.64 R240, [R1+0x2e18] ;  /* 0x002e180001f07983 */ /* 0x000ea20000300a00 */
[----:B------:R-:W-:Y:S01]  /*28870*/  IMAD.MOV.U32 R61, RZ, RZ, R216 ;  /* 0x000000ffff3d7224 */ /* 0x000fe200078e00d8 */
[----:B------:R-:W-:Y:S01]  /*28880*/  MOV R60, R217 ;  /* 0x000000d9003c7202 */ /* 0x000fe20000000f00 */
[----:B------:R-:W-:Y:S01]  /*28890*/  IMAD.MOV.U32 R63, RZ, RZ, R214 ;  /* 0x000000ffff3f7224 */ /* 0x000fe200078e00d6 */
[----:B------:R-:W4:Y:S01]  /*288a0*/  LDL.LU.64 R238, [R1+0x2e10] ;  /* 0x002e100001ee7983 */ /* 0x000f220000300a00 */
[----:B------:R-:W-:Y:S01]  /*288b0*/  MOV R62, R215 ;  /* 0x000000d7003e7202 */ /* 0x000fe20000000f00 */
[----:B------:R-:W-:Y:S01]  /*288c0*/  IMAD.MOV.U32 R65, RZ, RZ, R212 ;  /* 0x000000ffff417224 */ /* 0x000fe200078e00d4 */
[----:B------:R-:W-:Y:S01]  /*288d0*/  MOV R64, R213 ;  /* 0x000000d500407202 */ /* 0x000fe20000000f00 */
[----:B------:R-:W4:Y:S01]  /*288e0*/  LDL.LU.64 R236, [R1+0x2e08] ;  /* 0x002e080001ec7983 */ /* 0x000f220000300a00 */
        /* <DEDUP_REMOVED lines=104> */
[----:B------:R-:W-:-:S02]  /*28f70*/  IMAD.MOV.U32 R32, RZ, RZ, R133 ;  /* 0x000000ffff207224 */ /* 0x000fc400078e0085 */
[----:B------:R-:W-:Y:S01]  /*28f80*/  IMAD.MOV.U32 R3, RZ, RZ, R131 ;  /* 0x000000ffff037224 */ /* 0x000fe200078e0083 */
        /* <DEDUP_REMOVED lines=16> */
[----:B-1----:R-:W4:Y:S04]  /*29090*/  LDL.LU.64 R150, [R1+0x2cb0] ;  /* 0x002cb00001967983 */ /* 0x002f280000300a00 */
        /* <DEDUP_REMOVED lines=15> */
[----:B------:R1:W-:Y:S01]  /*29190*/  STL [R1+0x918], R2 ;  /* 0x0009180201007387 */ /* 0x0003e20000100800 */
[-C--:B---3--:R-:W-:Y:S01]  /*291a0*/  FMUL R244, R244, R2.reuse ;  /* 0x00000002f4f47220 */ /* 0x088fe20000400000 */
[-C--:B------:R-:W-:Y:S01]  /*291b0*/  FMUL R245, R245, R2.reuse ;  /* 0x00000002f5f57220 */ /* 0x080fe20000400000 */
[-C--:B--2---:R-:W-:Y:S01]  /*291c0*/  FMUL R240, R240, R2.reuse ;  /* 0x00000002f0f07220 */ /* 0x084fe20000400000 */
[-C--:B------:R-:W-:Y:S01]  /*291d0*/  FMUL R241, R241, R2.reuse ;  /* 0x00000002f1f17220 */ /* 0x080fe20000400000 */
[-C--:B----4-:R-:W-:Y:S01]  /*291e0*/  FMUL R236, R236, R2.reuse ;  /* 0x00000002ecec7220 */ /* 0x090fe20000400000 */
[-C--:B------:R-:W-:Y:S01]  /*291f0*/  FMUL R237, R237, R2.reuse ;  /* 0x00000002eded7220 */ /* 0x080fe20000400000 */
        /* <DEDUP_REMOVED lines=57> */
[----:B------:R-:W-:Y:S01]  /*29590*/  FMUL R121, R121, R2 ;  /* 0x0000000279797220 */ /* 0x000fe20000400000 */
[----:B-1----:R-:W-:-:S02]  /*295a0*/  IMAD.MOV.U32 R2, RZ, RZ, R9 ;  /* 0x000000ffff027224 */ /* 0x002fc400078e0009 */
[----:B------:R1:W2:Y:S01]  /*295b0*/  LDL.LU R9, [R1+0x2c30] ;  /* 0x002c300001097983 */ /* 0x0002a20000300800 */
        /* <DEDUP_REMOVED lines=64> */
[----:B------:R3:W-:Y:S02]  /*299c0*/  STL [R1+0x91c], R0 ;  /* 0x00091c0001007387 */ /* 0x0007e40000100800 */
[----:B---3--:R-:W-:Y:S01]  /*299d0*/  MOV R0, R8 ;  /* 0x0000000800007202 */ /* 0x008fe20000000f00 */
[----:B------:R-:W-:-:S05]  /*299e0*/  VIADD R8, R4, 0x2000 ;  /* 0x0000200004087836 */ /* 0x000fca0000000000 */
[----:B------:R-:W-:Y:S01]  /*299f0*/  R2UR UR6, R8 ;  /* 0x00000000080672ca */ /* 0x000fe200000e0000 */
[----:B------:R-:W-:Y:S01]  /*29a00*/  WARPGROUP.ARRIVE ;  /* 0x00000000000079c5 */ /* 0x000fe20000000000 */
[----:B------:R-:W3:Y:S01]  /*29a10*/  LDL.LU R8, [R1+0x278] ;  /* 0x0002780001087983 */ /* 0x000ee20000300800 */
[----:B--2---:R-:W-:-:S04]  /*29a20*/  MOV R9, 0x40000040 ;  /* 0x4000004000097802 */ /* 0x004fc80000000f00 */
[----:B------:R-:W-:-:S13]  /*29a30*/  R2UR UR7, R9 ;  /* 0x00000000090772ca */ /* 0x000fda00000e0000 */
        /* <DEDUP_REMOVED lines=63> */
[----:B------:R4:W-:Y:S01]  /*29e30*/  STL.64 [R1+0x29f8], R124 ;  /* 0x0029f87c01007387 */ /* 0x0009e20000100a00 */
[----:B--2---:R-:W-:-:S03]  /*29e40*/  IMAD.MOV.U32 R135, RZ, RZ, R3 ;  /* 0x000000ffff877224 */ /* 0x004fc600078e0003 */
[----:B----4-:R-:W2:Y:S04]  /*29e50*/  LDL.LU R124, [R1+0x200] ;  /* 0x00020000017c7983 */ /* 0x010ea80000300800 */
        /* <DEDUP_REMOVED lines=14> */
[----:B------:R-:W4:Y:S04]  /*29f40*/  LDL.LU R3, [R1+0x2c2c] ;  /* 0x002c2c0001037983 */ /* 0x000f280000300800 */
[----:B------:R-:W2:Y:S04]  /*29f50*/  LDL.LU R6, [R1+0x2c28] ;  /* 0x002c280001067983 */ /* 0x000ea80000300800 */
[----:B------:R-:W4:Y:S04]  /*29f60*/  LDL.LU R32, [R1+0x2c24] ;  /* 0x002c240001207983 */ /* 0x000f280000300800 */
[----:B------:R-:W2:Y:S04]  /*29f70*/  LDL.LU R33, [R1+0x2c20] ;  /* 0x002c200001217983 */ /* 0x000ea80000300800 */
[----:B------:R-:W2:Y:S01]  /*29f80*/  LDL.LU R34, [R1+0x2c1c] ;  /* 0x002c1c0001227983 */ /* 0x000ea20000300800 */
[----:B------:R-:W-:Y:S01]  /*29f90*/  MOV R140, R35 ;  /* 0x00000023008c7202 */ /* 0x000fe20000000f00 */
[----:B------:R-:W-:Y:S01]  /*29fa0*/  IMAD.MOV.U32 R141, RZ, RZ, R36 ;  /* 0x000000ffff8d7224 */ /* 0x000fe200078e0024 */
[----:B------:R-:W-:Y:S01]  /*29fb0*/  MOV R142, R37 ;  /* 0x00000025008e7202 */ /* 0x000fe20000000f00 */
[----:B------:R-:W2:Y:S01]  /*29fc0*/  LDL.LU R35, [R1+0x2c18] ;  /* 0x002c180001237983 */ /* 0x000ea20000300800 */
[----:B------:R-:W-:Y:S01]  /*29fd0*/  IMAD.MOV.U32 R143, RZ, RZ, R38 ;  /* 0x000000ffff8f7224 */ /* 0x000fe200078e0026 */
[----:B------:R-:W-:-:S02]  /*29fe0*/  MOV R144, R39 ;  /* 0x0000002700907202 */ /* 0x000fc40000000f00 */
[----:B------:R-:W2:Y:S04]  /*29ff0*/  LDL.LU R36, [R1+0x2c14] ;  /* 0x002c140001247983 */ /* 0x000ea80000300800 */
[----:B------:R-:W2:Y:S04]  /*2a000*/  LDL.LU R37, [R1+0x2c10] ;  /* 0x002c100001257983 */ /* 0x000ea80000300800 */
[----:B------:R-:W2:Y:S04]  /*2a010*/  LDL.LU R38, [R1+0x2c0c] ;  /* 0x002c0c0001267983 */ /* 0x000ea80000300800 */
[----:B------:R-:W2:Y:S01]  /*2a020*/  LDL.LU R39, [R1+0x2c08] ;  /* 0x002c080001277983 */ /* 0x000ea20000300800 */
[----:B------:R-:W-:-:S02]  /*2a030*/  IMAD.MOV.U32 R153, RZ, RZ, R7 ;  /* 0x000000ffff997224 */ /* 0x000fc400078e0007 */
[----:B------:R-:W4:Y:S01]  /*2a040*/  LDC R7, c[0x0][0x604] ;  /* 0x00018100ff077b82 */ /* 0x000f220000000800 */
[----:B---3--:R-:W-:Y:S01]  /*2a050*/  MOV R154, R8 ;  /* 0x00000008009a7202 */ /* 0x008fe20000000f00 */
[----:B------:R-:W-:Y:S01]  /*2a060*/  IMAD.MOV.U32 R9, RZ, RZ, 0x40000040 ;  /* 0x40000040ff097424 */ /* 0x000fe200078e00ff */
[----:B------:R-:W-:Y:S01]  /*2a070*/  IADD3 R8, R4, 0x80, RZ ;  /* 0x0000008004087810 */ /* 0x000fe20007ffe0ff */
[----:B------:R-:W-:Y:S01]  /*2a080*/  IMAD.MOV.U32 R159, RZ, RZ, R250 ;  /* 0x000000ffff9f7224 */ /* 0x000fe200078e00fa */
[----:B------:R-:W-:Y:S01]  /*2a090*/  MOV R158, R251 ;  /* 0x000000fb009e7202 */ /* 0x000fe20000000f00 */
[----:B------:R-:W-:Y:S01]  /*2a0a0*/  IMAD.MOV.U32 R161, RZ, RZ, R248 ;  /* 0x000000ffffa17224 */ /* 0x000fe200078e00f8 */
[----:B------:R-:W-:Y:S01]  /*2a0b0*/  MOV R160, R249 ;  /* 0x000000f900a07202 */ /* 0x000fe20000000f00 */
[----:B------:R-:W-:Y:S01]  /*2a0c0*/  IMAD.MOV.U32 R145, RZ, RZ, R40 ;  /* 0x000000ffff917224 */ /* 0x000fe200078e0028 */
[----:B------:R-:W-:Y:S01]  /*2a0d0*/  R2UR UR6, R8 ;  /* 0x00000000080672ca */ /* 0x000fe200000e0000 */
        /* <DEDUP_REMOVED lines=100> */
[----:B------:R-:W3:Y:S01]  /*2a720*/  LDL.LU R40, [R1+0x2c04] ;  /* 0x002c040001287983 */ /* 0x000ee20000300800 */
[----:B------:R-:W-:-:S03]  /*2a730*/  MOV R250, R11 ;  /* 0x0000000b00fa7202 */ /* 0x000fc60000000f00 */
[----:B------:R-:W3:Y:S04]  /*2a740*/  LDL.LU R41, [R1+0x2c00] ;  /* 0x002c000001297983 */ /* 0x000ee80000300800 */
[----:B------:R-:W3:Y:S04]  /*2a750*/  LDL.LU R42, [R1+0x2bfc] ;  /* 0x002bfc00012a7983 */ /* 0x000ee80000300800 */
[----:B------:R-:W3:Y:S04]  /*2a760*/  LDL.LU R43, [R1+0x2bf8] ;  /* 0x002bf800012b7983 */ /* 0x000ee80000300800 */
[----:B------:R-:W3:Y:S04]  /*2a770*/  LDL.LU R44, [R1+0x2bf4] ;  /* 0x002bf400012c7983 */ /* 0x000ee80000300800 */
[----:B------:R-:W3:Y:S04]  /*2a780*/  LDL.LU R45, [R1+0x2bf0] ;  /* 0x002bf000012d7983 */ /* 0x000ee80000300800 */
[----:B------:R-:W3:Y:S04]  /*2a790*/  LDL.LU R46, [R1+0x2bec] ;  /* 0x002bec00012e7983 */ /* 0x000ee80000300800 */
[----:B------:R-:W3:Y:S01]  /*2a7a0*/  LDL.LU R47, [R1+0x2be8] ;  /* 0x002be800012f7983 */ /* 0x000ee20000300800 */
[-CC-:B----4-:R-:W-:Y:S01]  /*2a7b0*/  FFMA R32, R32, R7.reuse, -R3.reuse ;  /* 0x0000000720207223 */ /* 0x190fe20000000803 */
[-C--:B--2---:R-:W-:Y:S01]  /*2a7c0*/  FFMA R33, R33, R7.reuse, -R3 ;  /* 0x0000000721217223 */ /* 0x084fe20000000803 */
[----:B------:R-:W-:-:S03]  /*2a7d0*/  FFMA R34, R34, R7, -R6 ;  /* 0x0000000722227223 */ /* 0x000fc60000000806 */
[----:B------:R-:W-:Y:S02]  /*2a7e0*/  FSETP.GEU.AND P3, PT, R32, -126, PT ;  /* 0xc2fc00002000780b */ /* 0x000fe40003f6e000 */
[----:B------:R-:W-:Y:S02]  /*2a7f0*/  FSETP.GEU.AND P6, PT, R33, -126, PT ;  /* 0xc2fc00002100780b */ /* 0x000fe40003fce000 */
[----:B------:R-:W-:-:S09]  /*2a800*/  FSETP.GEU.AND P5, PT, R34, -126, PT ;  /* 0xc2fc00002200780b */ /* 0x000fd20003fae000 */
[----:B------:R-:W-:Y:S02]  /*2a810*/  @!P3 FMUL R32, R32, 0.5 ;  /* 0x3f0000002020b820 */ /* 0x000fe40000400000 */
[----:B------:R-:W-:Y:S02]  /*2a820*/  @!P6 FMUL R33, R33, 0.5 ;  /* 0x3f0000002121e820 */ /* 0x000fe40000400000 */
[----:B------:R-:W-:Y:S02]  /*2a830*/  @!P5 FMUL R34, R34, 0.5 ;  /* 0x3f0000002222d820 */ /* 0x000fe40000400000 */
[----:B------:R-:W2:Y:S08]  /*2a840*/  MUFU.EX2 R32, R32 ;  /* 0x0000002000207308 */ /* 0x000eb00000000800 */
[----:B------:R-:W4:Y:S08]  /*2a850*/  MUFU.EX2 R33, R33 ;  /* 0x0000002100217308 */ /* 0x000f300000000800 */
[----:B------:R-:W1:Y:S01]  /*2a860*/  MUFU.EX2 R34, R34 ;  /* 0x0000002200227308 */ /* 0x000e620000000800 */
[-CC-:B------:R-:W-:Y:S01]  /*2a870*/  FFMA R35, R35, R7.reuse, -R6.reuse ;  /* 0x0000000723237223 */ /* 0x180fe20000000806 */
[-CC-:B------:R-:W-:Y:S01]  /*2a880*/  FFMA R36, R36, R7.reuse, -R3.reuse ;  /* 0x0000000724247223 */ /* 0x180fe20000000803 */
[-C--:B------:R-:W-:Y:S01]  /*2a890*/  FFMA R37, R37, R7.reuse, -R3 ;  /* 0x0000000725257223 */ /* 0x080fe20000000803 */
[-CC-:B------:R-:W-:Y:S01]  /*2a8a0*/  FFMA R38, R38, R7.reuse, -R6.reuse ;  /* 0x0000000726267223 */ /* 0x180fe20000000806 */
[----:B------:R-:W-:Y:S01]  /*2a8b0*/  FFMA R39, R39, R7, -R6 ;  /* 0x0000000727277223 */ /* 0x000fe20000000806 */
[----:B--2---:R-:W-:Y:S01]  /*2a8c0*/  @!P3 FMUL R32, R32, R32 ;  /* 0x000000202020b220 */ /* 0x004fe20000400000 */
[----:B------:R-:W-:Y:S01]  /*2a8d0*/  FSETP.GEU.AND P2, PT, R35, -126, PT ;  /* 0xc2fc00002300780b */ /* 0x000fe20003f4e000 */
[----:B----4-:R-:W-:Y:S01]  /*2a8e0*/  @!P6 FMUL R33, R33, R33 ;  /* 0x000000212121e220 */ /* 0x010fe20000400000 */
[----:B------:R-:W-:-:S02]  /*2a8f0*/  FSETP.GEU.AND P4, PT, R36, -126, PT ;  /* 0xc2fc00002400780b */ /* 0x000fc40003f8e000 */
[----:B------:R-:W-:Y:S02]  /*2a900*/  FSETP.GEU.AND P3, PT, R37, -126, PT ;  /* 0xc2fc00002500780b */ /* 0x000fe40003f6e000 */
[----:B------:R-:W-:Y:S01]  /*2a910*/  FSETP.GEU.AND P6, PT, R38, -126, PT ;  /* 0xc2fc00002600780b */ /* 0x000fe20003fce000 */
[----:B-1----:R-:W-:Y:S01]  /*2a920*/  @!P5 FMUL R34, R34, R34 ;  /* 0x000000222222d220 */ /* 0x002fe20000400000 */
[----:B------:R-:W-:-:S05]  /*2a930*/  FSETP.GEU.AND P5, PT, R39, -126, PT ;  /* 0xc2fc00002700780b */ /* 0x000fca0003fae000 */
[----:B------:R-:W-:Y:S02]  /*2a940*/  @!P2 FMUL R35, R35, 0.5 ;  /* 0x3f0000002323a820 */ /* 0x000fe40000400000 */
[----:B------:R-:W-:Y:S02]  /*2a950*/  @!P4 FMUL R36, R36, 0.5 ;  /* 0x3f0000002424c820 */ /* 0x000fe40000400000 */
[----:B------:R-:W-:Y:S02]  /*2a960*/  @!P3 FMUL R37, R37, 0.5 ;  /* 0x3f0000002525b820 */ /* 0x000fe40000400000 */
[----:B------:R-:W-:Y:S02]  /*2a970*/  @!P6 FMUL R38, R38, 0.5 ;  /* 0x3f0000002626e820 */ /* 0x000fe40000400000 */
[----:B------:R-:W-:Y:S01]  /*2a980*/  @!P5 FMUL R39, R39, 0.5 ;  /* 0x3f0000002727d820 */ /* 0x000fe20000400000 */
[----:B------:R-:W1:Y:S08]  /*2a990*/  MUFU.EX2 R35, R35 ;  /* 0x0000002300237308 */ /* 0x000e700000000800 */
[----:B------:R-:W2:Y:S08]  /*2a9a0*/  MUFU.EX2 R36, R36 ;  /* 0x0000002400247308 */ /* 0x000eb00000000800 */
[----:B------:R-:W4:Y:S08]  /*2a9b0*/  MUFU.EX2 R37, R37 ;  /* 0x0000002500257308 */ /* 0x000f300000000800 */
[----:B------:R-:W4:Y:S08]  /*2a9c0*/  MUFU.EX2 R38, R38 ;  /* 0x0000002600267308 */ /* 0x000f300000000800 */
[----:B------:R-:W4:Y:S01]  /*2a9d0*/  MUFU.EX2 R39, R39 ;  /* 0x0000002700277308 */ /* 0x000f220000000800 */
[----:B-1----:R-:W-:Y:S01]  /*2a9e0*/  @!P2 FMUL R35, R35, R35 ;  /* 0x000000232323a220 */ /* 0x002fe20000400000 */
[----:B--2---:R-:W-:Y:S01]  /*2a9f0*/  @!P4 FMUL R36, R36, R36 ;  /* 0x000000242424c220 */ /* 0x004fe20000400000 */
[----:B----4-:R-:W-:Y:S01]  /*2aa00*/  @!P3 FMUL R37, R37, R37 ;  /* 0x000000252525b220 */ /* 0x010fe20000400000 */
[----:B------:R-:W-:Y:S01]  /*2aa10*/  F2FP.F16.F32.PACK_AB R24, R33, R32 ;  /* 0x000000202118723e */ /* 0x000fe200000000ff */
[----:B------:R-:W-:Y:S01]  /*2aa20*/  @!P6 FMUL R38, R38, R38 ;  /* 0x000000262626e220 */ /* 0x000fe20000400000 */
[----:B------:R-:W-:-:S02]  /*2aa30*/  F2FP.F16.F32.PACK_AB R25, R35, R34 ;  /* 0x000000222319723e */ /* 0x000fc400000000ff */
[----:B------:R-:W-:Y:S01]  /*2aa40*/  F2FP.F16.F32.PACK_AB R26, R37, R36 ;  /* 0x00000024251a723e */ /* 0x000fe200000000ff */
[----:B------:R-:W-:-:S05]  /*2aa50*/  @!P5 FMUL R39, R39, R39 ;  /* 0x000000272727d220 */ /* 0x000fca0000400000 */
[----:B------:R-:W-:-:S04]  /*2aa60*/  F2FP.F16.F32.PACK_AB R27, R39, R38 ;  /* 0x00000026271b723e */ /* 0x000fc800000000ff */
[----:B------:R-:W-:-:S06]  /*2aa70*/  WARPGROUP.ARRIVE ;  /* 0x00000000000079c5 */ /* 0x000fcc0000000000 */
[----:B------:R-:W-:Y:S01]  /*2aa80*/  HGMMA.64x256x16.F32 R124, R24, gdesc[UR4].tnspB, R124, gsb0 ;  /* 0x43e00004187c7df0 */ /* 0x000fe2000800087c */
        /* <DEDUP_REMOVED lines=135> */
[----:B------:R-:W-:Y:S01]  /*2b300*/  IMAD.MOV.U32 R9, RZ, RZ, 0x40000040 ;  /* 0x40000040ff097424 */ /* 0x000fe200078e00ff */
[----:B------:R-:W-:-:S04]  /*2b310*/  IADD3 R8, R4, 0x2080, RZ ;  /* 0x0000208004087810 */ /* 0x000fc80007ffe0ff */
[----:B------:R-:W-:Y:S02]  /*2b320*/  R2UR UR6, R8 ;  /* 0x00000000080672ca */ /* 0x000fe400000e0000 */
        /* <DEDUP_REMOVED lines=132> */
[-CC-:B---3--:R-:W-:Y:S01]  /*2bb70*/  FFMA R40, R40, R7.reuse, -R3.reuse ;  /* 0x0000000728287223 */ /* 0x188fe20000000803 */
[-C--:B------:R-:W-:Y:S01]  /*2bb80*/  FFMA R41, R41, R7.reuse, -R3 ;  /* 0x0000000729297223 */ /* 0x080fe20000000803 */
[----:B------:R-:W-:-:S03]  /*2bb90*/  FFMA R42, R42, R7, -R6 ;  /* 0x000000072a2a7223 */ /* 0x000fc60000000806 */
[----:B------:R-:W-:Y:S02]  /*2bba0*/  FSETP.GEU.AND P3, PT, R40, -126, PT ;  /* 0xc2fc00002800780b */ /* 0x000fe40003f6e000 */
[----:B------:R-:W-:Y:S02]  /*2bbb0*/  FSETP.GEU.AND P6, PT, R41, -126, PT ;  /* 0xc2fc00002900780b */ /* 0x000fe40003fce000 */
[----:B------:R-:W-:-:S09]  /*2bbc0*/  FSETP.GEU.AND P5, PT, R42, -126, PT ;  /* 0xc2fc00002a00780b */ /* 0x000fd20003fae000 */
[----:B------:R-:W-:Y:S02]  /*2bbd0*/  @!P3 FMUL R40, R40, 0.5 ;  /* 0x3f0000002828b820 */ /* 0x000fe40000400000 */
[----:B------:R-:W-:Y:S02]  /*2bbe0*/  @!P6 FMUL R41, R41, 0.5 ;  /* 0x3f0000002929e820 */ /* 0x000fe40000400000 */
[----:B------:R-:W-:Y:S02]  /*2bbf0*/  @!P5 FMUL R42, R42, 0.5 ;  /* 0x3f0000002a2ad820 */ /* 0x000fe40000400000 */
[----:B------:R-:W1:Y:S08]  /*2bc00*/  MUFU.EX2 R40, R40 ;  /* 0x0000002800287308 */ /* 0x000e700000000800 */
[----:B------:R-:W3:Y:S08]  /*2bc10*/  MUFU.EX2 R41, R41 ;  /* 0x0000002900297308 */ /* 0x000ef00000000800 */
[----:B------:R-:W4:Y:S01]  /*2bc20*/  MUFU.EX2 R42, R42 ;  /* 0x0000002a002a7308 */ /* 0x000f220000000800 */
[-CC-:B------:R-:W-:Y:S01]  /*2bc30*/  FFMA R43, R43, R7.reuse, -R6.reuse ;  /* 0x000000072b2b7223 */ /* 0x180fe20000000806 */
[-CC-:B------:R-:W-:Y:S01]  /*2bc40*/  FFMA R44, R44, R7.reuse, -R3.reuse ;  /* 0x000000072c2c7223 */ /* 0x180fe20000000803 */
[-C--:B------:R-:W-:Y:S01]  /*2bc50*/  FFMA R45, R45, R7.reuse, -R3 ;  /* 0x000000072d2d7223 */ /* 0x080fe20000000803 */
[-CC-:B------:R-:W-:Y:S01]  /*2bc60*/  FFMA R46, R46, R7.reuse, -R6.reuse ;  /* 0x000000072e2e7223 */ /* 0x180fe20000000806 */
[----:B------:R-:W-:Y:S01]  /*2bc70*/  FFMA R47, R47, R7, -R6 ;  /* 0x000000072f2f7223 */ /* 0x000fe20000000806 */
[----:B-1----:R-:W-:Y:S01]  /*2bc80*/  @!P3 FMUL R40, R40, R40 ;  /* 0x000000282828b220 */ /* 0x002fe20000400000 */
[----:B------:R-:W-:Y:S01]  /*2bc90*/  FSETP.GEU.AND P2, PT, R43, -126, PT ;  /* 0xc2fc00002b00780b */ /* 0x000fe20003f4e000 */
[----:B---3--:R-:W-:Y:S01]  /*2bca0*/  @!P6 FMUL R41, R41, R41 ;  /* 0x000000292929e220 */ /* 0x008fe20000400000 */
[----:B------:R-:W-:-:S02]  /*2bcb0*/  FSETP.GEU.AND P4, PT, R44, -126, PT ;  /* 0xc2fc00002c00780b */ /* 0x000fc40003f8e000 */
[----:B------:R-:W-:Y:S02]  /*2bcc0*/  FSETP.GEU.AND P3, PT, R45, -126, PT ;  /* 0xc2fc00002d00780b */ /* 0x000fe40003f6e000 */
[----:B------:R-:W-:Y:S01]  /*2bcd0*/  FSETP.GEU.AND P6, PT, R46, -126, PT ;  /* 0xc2fc00002e00780b */ /* 0x000fe20003fce000 */
[----:B----4-:R-:W-:Y:S01]  /*2bce0*/  @!P5 FMUL R42, R42, R42 ;  /* 0x0000002a2a2ad220 */ /* 0x010fe20000400000 */
[----:B------:R-:W-:-:S05]  /*2bcf0*/  FSETP.GEU.AND P5, PT, R47, -126, PT ;  /* 0xc2fc00002f00780b */ /* 0x000fca0003fae000 */
[----:B------:R-:W-:Y:S02]  /*2bd00*/  @!P2 FMUL R43, R43, 0.5 ;  /* 0x3f0000002b2ba820 */ /* 0x000fe40000400000 */
[----:B------:R-:W-:Y:S02]  /*2bd10*/  @!P4 FMUL R44, R44, 0.5 ;  /* 0x3f0000002c2cc820 */ /* 0x000fe40000400000 */
[----:B------:R-:W-:Y:S02]  /*2bd20*/  @!P3 FMUL R45, R45, 0.5 ;  /* 0x3f0000002d2db820 */ /* 0x000fe40000400000 */
[----:B------:R-:W-:Y:S02]  /*2bd30*/  @!P6 FMUL R46, R46, 0.5 ;  /* 0x3f0000002e2ee820 */ /* 0x000fe40000400000 */
[----:B------:R-:W-:Y:S01]  /*2bd40*/  @!P5 FMUL R47, R47, 0.5 ;  /* 0x3f0000002f2fd820 */ /* 0x000fe20000400000 */
[----:B------:R-:W1:Y:S08]  /*2bd50*/  MUFU.EX2 R43, R43 ;  /* 0x0000002b002b7308 */ /* 0x000e700000000800 */
[----:B------:R-:W3:Y:S08]  /*2bd60*/  MUFU.EX2 R44, R44 ;  /* 0x0000002c002c7308 */ /* 0x000ef00000000800 */
[----:B------:R-:W4:Y:S08]  /*2bd70*/  MUFU.EX2 R45, R45 ;  /* 0x0000002d002d7308 */ /* 0x000f300000000800 */
[----:B------:R-:W4:Y:S08]  /*2bd80*/  MUFU.EX2 R46, R46 ;  /* 0x0000002e002e7308 */ /* 0x000f300000000800 */
[----:B------:R-:W4:Y:S01]  /*2bd90*/  MUFU.EX2 R47, R47 ;  /* 0x0000002f002f7308 */ /* 0x000f220000000800 */
[----:B------:R-:W-:Y:S01]  /*2bda0*/  IMAD.MOV.U32 R9, RZ, RZ, 0x40000040 ;  /* 0x40000040ff097424 */ /* 0x000fe200078e00ff */
[----:B------:R-:W-:Y:S01]  /*2bdb0*/  IADD3 R8, R4, 0x100, RZ ;  /* 0x0000010004087810 */ /* 0x000fe20007ffe0ff */
[----:B-1----:R-:W-:Y:S01]  /*2bdc0*/  @!P2 FMUL R43, R43, R43 ;  /* 0x0000002b2b2ba220 */ /* 0x002fe20000400000 */
[----:B---3--:R-:W-:Y:S01]  /*2bdd0*/  @!P4 FMUL R44, R44, R44 ;  /* 0x0000002c2c2cc220 */ /* 0x008fe20000400000 */
[----:B----4-:R-:W-:Y:S01]  /*2bde0*/  @!P3 FMUL R45, R45, R45 ;  /* 0x0000002d2d2db220 */ /* 0x010fe20000400000 */
[----:B------:R-:W-:Y:S01]  /*2bdf0*/  R2UR UR6, R8 ;  /* 0x00000000080672ca */ /* 0x000fe200000e0000 */
[----:B------:R-:W-:Y:S01]  /*2be00*/  @!P6 FMUL R46, R46, R46 ;  /* 0x0000002e2e2ee220 */ /* 0x000fe20000400000 */
[----:B------:R-:W-:-:S02]  /*2be10*/  R2UR UR7, R9 ;  /* 0x00000000090772ca */ /* 0x000fc400000e0000 */
[----:B------:R-:W-:Y:S01]  /*2be20*/  F2FP.F16.F32.PACK_AB R24, R41, R40 ;  /* 0x000000282918723e */ /* 0x000fe200000000ff */
[----:B------:R-:W-:Y:S01]  /*2be30*/  @!P5 FMUL R47, R47, R47 ;  /* 0x0000002f2f2fd220 */ /* 0x000fe20000400000 */
[----:B------:R-:W-:Y:S02]  /*2be40*/  F2FP.F16.F32.PACK_AB R25, R43, R42 ;  /* 0x0000002a2b19723e */ /* 0x000fe400000000ff */
[----:B------:R-:W-:Y:S02]  /*2be50*/  F2FP.F16.F32.PACK_AB R26, R45, R44 ;  /* 0x0000002c2d1a723e */ /* 0x000fe400000000ff */
[----:B------:R-:W-:Y:S01]  /*2be60*/  F2FP.F16.F32.PACK_AB R27, R47, R46 ;  /* 0x0000002e2f1b723e */ /* 0x000fe200000000ff */
[----:B------:R-:W-:Y:S04]  /*2be70*/  STL [R1+0x114c], R40 ;  /* 0x00114c2801007387 */ /* 0x000fe80000100800 */
[----:B------:R1:W-:Y:S04]  /*2be80*/  STL [R1+0x1148], R41 ;  /* 0x0011482901007387 */ /* 0x0003e80000100800 */
[----:B------:R-:W-:Y:S01]  /*2be90*/  STL [R1+0x1154], R42 ;  /* 0x0011542a01007387 */ /* 0x000fe20000100800 */
[----:B--2---:R-:W-:-:S06]  /*2bea0*/  WARPGROUP.ARRIVE ;  /* 0x00000000000079c5 */ /* 0x004fcc0000000000 */
[----:B------:R-:W-:Y:S01]  /*2beb0*/  HGMMA.64x256x16.F32 R120, R24, gdesc[UR4].tnspB, R120, gsb0 ;  /* 0x43e0000418787df0 */ /* 0x000fe20008000878 */
[----:B------:R2:W-:Y:S04]  /*2bec0*/  STL [R1+0x1150], R43 ;  /* 0x0011502b01007387 */ /* 0x0005e80000100800 */
[----:B------:R-:W-:Y:S04]  /*2bed0*/  STL [R1+0x115c], R44 ;  /* 0x00115c2c01007387 */ /* 0x000fe80000100800 */
[----:B------:R3:W-:Y:S04]  /*2bee0*/  STL [R1+0x1158], R45 ;  /* 0x0011582d01007387 */ /* 0x0007e80000100800 */
[----:B------:R-:W-:Y:S04]  /*2bef0*/  STL [R1+0x1164], R46 ;  /* 0x0011642e01007387 */ /* 0x000fe80000100800 */
[----:B------:R4:W-:Y:S01]  /*2bf00*/  STL [R1+0x1160], R47 ;  /* 0x0011602f01007387 */ /* 0x0009e20000100800 */
[----:B------:R-:W-:-:S03]  /*2bf10*/  WARPGROUP.DEPBAR.LE gsb0, 0x0 ;  /* 0x00008000000079c5 */ /* 0x000fc60000010000 */
[----:B------:R-:W-:Y:S04]  /*2bf20*/  STL.64 [R1+0x200], R120 ;  /* 0x0002007801007387 */ /* 0x000fe80000100a00 */
        /* <DEDUP_REMOVED lines=15> */
[----:B------:R-:W4:Y:S01]  /*2c020*/  LDL.LU.64 R246, [R1+0x29f0] ;  /* 0x0029f00001f67983 */ /* 0x000f220000300a00 */
[----:B------:R-:W-:Y:S01]  /*2c030*/  MOV R17, R238 ;  /* 0x000000ee00117202 */ /* 0x000fe20000000f00 */
[----:B------:R-:W-:Y:S02]  /*2c040*/  IMAD.MOV.U32 R16, RZ, RZ, R239 ;  /* 0x000000ffff107224 */ /* 0x000fe400078e00ef */
[----:B------:R-:W4:Y:S01]  /*2c050*/  LDL.LU.64 R244, [R1+0x29e8] ;  /* 0x0029e80001f47983 */ /* 0x000f220000300a00 */
[----:B------:R-:W-:Y:S01]  /*2c060*/  MOV R19, R236 ;  /* 0x000000ec00137202 */ /* 0x000fe20000000f00 */
[----:B------:R-:W-:Y:S02]  /*2c070*/  IMAD.MOV.U32 R18, RZ, RZ, R237 ;  /* 0x000000ffff127224 */ /* 0x000fe400078e00ed */
[----:B------:R-:W4:Y:S01]  /*2c080*/  LDL.LU.64 R242, [R1+0x29e0] ;  /* 0x0029e00001f27983 */ /* 0x000f220000300a00 */
        /* <DEDUP_REMOVED lines=24> */
[----:B-1----:R-:W-:Y:S01]  /*2c210*/  MOV R41, R218 ;  /* 0x000000da00297202 */ /* 0x002fe20000000f00 */
[----:B------:R-:W-:Y:S02]  /*2c220*/  IMAD.MOV.U32 R40, RZ, RZ, R219 ;  /* 0x000000ffff287224 */ /* 0x000fe400078e00db */
[----:B------:R-:W4:Y:S01]  /*2c230*/  LDL.LU.64 R224, [R1+0x2998] ;  /* 0x0029980001e07983 */ /* 0x000f220000300a00 */
[----:B--2---:R-:W-:Y:S01]  /*2c240*/  MOV R43, R216 ;  /* 0x000000d8002b7202 */ /* 0x004fe20000000f00 */
[----:B------:R-:W-:-:S02]  /*2c250*/  IMAD.MOV.U32 R42, RZ, RZ, R217 ;  /* 0x000000ffff2a7224 */ /* 0x000fc400078e00d9 */
[----:B------:R-:W2:Y:S01]  /*2c260*/  LDL.LU.64 R222, [R1+0x2990] ;  /* 0x0029900001de7983 */ /* 0x000ea20000300a00 */
[----:B---3--:R-:W-:Y:S01]  /*2c270*/  MOV R45, R214 ;  /* 0x000000d6002d7202 */ /* 0x008fe20000000f00 */
[----:B------:R-:W-:Y:S02]  /*2c280*/  IMAD.MOV.U32 R44, RZ, RZ, R215 ;  /* 0x000000ffff2c7224 */ /* 0x000fe400078e00d7 */
[----:B------:R-:W2:Y:S01]  /*2c290*/  LDL.LU.64 R220, [R1+0x2988] ;  /* 0x0029880001dc7983 */ /* 0x000ea20000300a00 */
[----:B----4-:R-:W-:Y:S01]  /*2c2a0*/  MOV R47, R212 ;  /* 0x000000d4002f7202 */ /* 0x010fe20000000f00 */
[----:B------:R-:W-:Y:S02]  /*2c2b0*/  IMAD.MOV.U32 R46, RZ, RZ, R213 ;  /* 0x000000ffff2e7224 */ /* 0x000fe400078e00d5 */
[----:B------:R-:W2:Y:S01]  /*2c2c0*/  LDL.LU.64 R218, [R1+0x2980] ;  /* 0x0029800001da7983 */ /* 0x000ea20000300a00 */
[----:B------:R-:W-:Y:S01]  /*2c2d0*/  MOV R65, R210 ;  /* 0x000000d200417202 */ /* 0x000fe20000000f00 */
[----:B------:R-:W-:-:S02]  /*2c2e0*/  IMAD.MOV.U32 R64, RZ, RZ, R211 ;  /* 0x000000ffff407224 */ /* 0x000fc400078e00d3 */
[----:B------:R-:W2:Y:S01]  /*2c2f0*/  LDL.LU.64 R216, [R1+0x2978] ;  /* 0x0029780001d87983 */ /* 0x000ea20000300a00 */
[----:B------:R-:W-:Y:S01]  /*2c300*/  MOV R67, R208 ;  /* 0x000000d000437202 */ /* 0x000fe20000000f00 */
[----:B------:R-:W-:Y:S02]  /*2c310*/  IMAD.MOV.U32 R66, RZ, RZ, R209 ;  /* 0x000000ffff427224 */ /* 0x000fe400078e00d1 */
[----:B------:R-:W2:Y:S01]  /*2c320*/  LDL.LU.64 R214, [R1+0x2970] ;  /* 0x0029700001d67983 */ /* 0x000ea20000300a00 */
[----:B------:R-:W-:Y:S01]  /*2c330*/  MOV R69, R206 ;  /* 0x000000ce00457202 */ /* 0x000fe20000000f00 */
        /* <DEDUP_REMOVED lines=83> */
[----:B------:R-:W-:-:S03]  /*2c870*/  IMAD.MOV.U32 R252, RZ, RZ, R151 ;  /* 0x000000fffffc7224 */ /* 0x000fc600078e0097 */
        /* <DEDUP_REMOVED lines=40> */
[----:B------:R-:W3:Y:S01]  /*2cb00*/  LDL.LU R8, [R1+0x278] ;  /* 0x0002780001087983 */ /* 0x000ee20000300800 */
        /* <DEDUP_REMOVED lines=81> */
[----:B------:R-:W4:Y:S04]  /*2d020*/  LDL.LU R48, [R1+0x27f4] ;  /* 0x0027f40001307983 */ /* 0x000f280000300800 */
[----:B------:R-:W2:Y:S04]  /*2d030*/  LDL.LU R49, [R1+0x27f0] ;  /* 0x0027f00001317983 */ /* 0x000ea80000300800 */
[----:B------:R-:W2:Y:S01]  /*2d040*/  LDL.LU R50, [R1+0x27ec] ;  /* 0x0027ec0001327983 */ /* 0x000ea20000300800 */
[----:B------:R-:W-:Y:S01]  /*2d050*/  IMAD.MOV.U32 R140, RZ, RZ, R51 ;  /* 0x000000ffff8c7224 */ /* 0x000fe200078e0033 */
[----:B------:R-:W-:Y:S01]  /*2d060*/  MOV R141, R52 ;  /* 0x00000034008d7202 */ /* 0x000fe20000000f00 */
[----:B------:R-:W-:Y:S01]  /*2d070*/  IMAD.MOV.U32 R142, RZ, RZ, R53 ;  /* 0x000000ffff8e7224 */ /* 0x000fe200078e0035 */
[----:B------:R-:W2:Y:S01]  /*2d080*/  LDL.LU R51, [R1+0x27e8] ;  /* 0x0027e80001337983 */ /* 0x000ea20000300800 */
[----:B------:R-:W-:Y:S01]  /*2d090*/  MOV R143, R54 ;  /* 0x00000036008f7202 */ /* 0x000fe20000000f00 */
[----:B------:R-:W-:-:S02]  /*2d0a0*/  IMAD.MOV.U32 R144, RZ, RZ, R55 ;  /* 0x000000ffff907224 */ /* 0x000fc400078e0037 */
[----:B------:R-:W2:Y:S04]  /*2d0b0*/  LDL.LU R52, [R1+0x27e4] ;  /* 0x0027e40001347983 */ /* 0x000ea80000300800 */
[----:B------:R-:W2:Y:S04]  /*2d0c0*/  LDL.LU R53, [R1+0x27e0] ;  /* 0x0027e00001357983 */ /* 0x000ea80000300800 */
[----:B------:R-:W2:Y:S04]  /*2d0d0*/  LDL.LU R54, [R1+0x27dc] ;  /* 0x0027dc0001367983 */ /* 0x000ea80000300800 */
[----:B------:R-:W2:Y:S01]  /*2d0e0*/  LDL.LU R55, [R1+0x27d8] ;  /* 0x0027d80001377983 */ /* 0x000ea20000300800 */
[----:B------:R-:W-:-:S02]  /*2d0f0*/  MOV R153, R7 ;  /* 0x0000000700997202 */ /* 0x000fc40000000f00 */
[----:B------:R-:W4:Y:S01]  /*2d100*/  LDC R7, c[0x0][0x604] ;  /* 0x00018100ff077b82 */ /* 0x000f220000000800 */
[----:B---3--:R-:W-:Y:S01]  /*2d110*/  IMAD.MOV.U32 R154, RZ, RZ, R8 ;  /* 0x000000ffff9a7224 */ /* 0x008fe200078e0008 */
[----:B------:R-:W-:Y:S01]  /*2d120*/  MOV R9, 0x40000040 ;  /* 0x4000004000097802 */ /* 0x000fe20000000f00 */
[----:B------:R-:W-:Y:S01]  /*2d130*/  VIADD R8, R4, 0x180 ;  /* 0x0000018004087836 */ /* 0x000fe20000000000 */
        /* <DEDUP_REMOVED lines=106> */
[----:B------:R-:W-:-:S02]  /*2d7e0*/  MOV R249, R10 ;  /* 0x0000000a00f97202 */ /* 0x000fc40000000f00 */
[----:B------:R-:W-:Y:S01]  /*2d7f0*/  MOV R251, R0 ;  /* 0x0000000000fb7202 */ /* 0x000fe20000000f00 */
        /* <DEDUP_REMOVED lines=17> */
[----:B------:R-:W2:Y:S08]  /*2d910*/  MUFU.EX2 R49, R49 ;  /* 0x0000003100317308 */ /* 0x000eb00000000800 */
        /* <DEDUP_REMOVED lines=8> */
[----:B--2---:R-:W-:Y:S01]  /*2d9a0*/  @!P6 FMUL R49, R49, R49 ;  /* 0x000000313131e220 */ /* 0x004fe20000400000 */
        /* <DEDUP_REMOVED lines=162> */
[----:B------:R-:W-:-:S04]  /*2e3d0*/  MOV R9, 0x40000040 ;  /* 0x4000004000097802 */ /* 0x000fc80000000f00 */
        /* <DEDUP_REMOVED lines=168> */
[----:B------:R-:W-:Y:S01]  /*2ee60*/  VIADD R8, R4, 0x200 ;  /* 0x0000020004087836 */ /* 0x000fe20000000000 */
[----:B------:R-:W-:Y:S01]  /*2ee70*/  MOV R9, 0x40000040 ;  /* 0x4000004000097802 */ /* 0x000fe20000000f00 */
        /* <DEDUP_REMOVED lines=32> */
[----:B------:R-:W-:Y:S01]  /*2f080*/  STL [R1+0x230], R132 ;  /* 0x0002308401007387 */ /* 0x000fe20000100800 */
[----:B------:R-:W-:Y:S01]  /*2f090*/  IMAD.MOV.U32 R13, RZ, RZ, R242 ;  /* 0x000000ffff0d7224 */ /* 0x000fe200078e00f2 */
[----:B------:R-:W-:Y:S02]  /*2f0a0*/  MOV R12, R243 ;  /* 0x000000f3000c7202 */ /* 0x000fe40000000f00 */
[----:B------:R4:W-:Y:S01]  /*2f0b0*/  STL [R1+0x278], R150 ;  /* 0x0002789601007387 */ /* 0x0009e20000100800 */
        /* <DEDUP_REMOVED lines=57> */
[----:B-1----:R-:W-:Y:S01]  /*2f450*/  IMAD.MOV.U32 R57, RZ, RZ, R202 ;  /* 0x000000ffff397224 */ /* 0x002fe200078e00ca */
[----:B------:R-:W-:Y:S02]  /*2f460*/  MOV R56, R203 ;  /* 0x000000cb00387202 */ /* 0x000fe40000000f00 */
[----:B------:R-:W4:Y:S01]  /*2f470*/  LDL.LU.64 R208, [R1+0x2528] ;  /* 0x0025280001d07983 */ /* 0x000f220000300a00 */
[----:B--2---:R-:W-:Y:S01]  /*2f480*/  IMAD.MOV.U32 R59, RZ, RZ, R200 ;  /* 0x000000ffff3b7224 */ /* 0x004fe200078e00c8 */
[----:B------:R-:W-:Y:S02]  /*2f490*/  MOV R58, R201 ;  /* 0x000000c9003a7202 */ /* 0x000fe40000000f00 */
[----:B------:R-:W2:Y:S01]  /*2f4a0*/  LDL.LU.64 R206, [R1+0x2520] ;  /* 0x0025200001ce7983 */ /* 0x000ea20000300a00 */
[----:B---3--:R-:W-:Y:S01]  /*2f4b0*/  IMAD.MOV.U32 R61, RZ, RZ, R198 ;  /* 0x000000ffff3d7224 */ /* 0x008fe200078e00c6 */
[----:B------:R-:W-:-:S02]  /*2f4c0*/  MOV R60, R199 ;  /* 0x000000c7003c7202 */ /* 0x000fc40000000f00 */
[----:B------:R-:W2:Y:S01]  /*2f4d0*/  LDL.LU.64 R204, [R1+0x2518] ;  /* 0x0025180001cc7983 */ /* 0x000ea20000300a00 */
[----:B----4-:R-:W-:Y:S01]  /*2f4e0*/  IMAD.MOV.U32 R63, RZ, RZ, R196 ;  /* 0x000000ffff3f7224 */ /* 0x010fe200078e00c4 */
        /* <DEDUP_REMOVED lines=794> */
[----:B-1----:R-:W-:Y:S01]  /*32690*/  MOV R73, R186 ;  /* 0x000000ba00497202 */ /* 0x002fe20000000f00 */
[----:B------:R-:W-:-:S02]  /*326a0*/  IMAD.MOV.U32 R72, RZ, RZ, R187 ;  /* 0x000000ffff487224 */ /* 0x000fc400078e00bb */
[----:B------:R-:W4:Y:S01]  /*326b0*/  LDL.LU.64 R192, [R1+0x20b8] ;  /* 0x0020b80001c07983 */ /* 0x000f220000300a00 */
[----:B--2---:R-:W-:Y:S01]  /*326c0*/  MOV R75, R184 ;  /* 0x000000b8004b7202 */ /* 0x004fe20000000f00 */
[----:B------:R-:W-:Y:S02]  /*326d0*/  IMAD.MOV.U32 R74, RZ, RZ, R185 ;  /* 0x000000ffff4a7224 */ /* 0x000fe400078e00b9 */
[----:B------:R-:W2:Y:S01]  /*326e0*/  LDL.LU.64 R190, [R1+0x20b0] ;  /* 0x0020b00001be7983 */ /* 0x000ea20000300a00 */
[----:B---3--:R-:W-:Y:S01]  /*326f0*/  MOV R77, R182 ;  /* 0x000000b6004d7202 */ /* 0x008fe20000000f00 */
[----:B------:R-:W-:Y:S02]  /*32700*/  IMAD.MOV.U32 R76, RZ, RZ, R183 ;  /* 0x000000ffff4c7224 */ /* 0x000fe400078e00b7 */
[----:B------:R-:W2:Y:S01]  /*32710*/  LDL.LU.64 R188, [R1+0x20a8] ;  /* 0x0020a80001bc7983 */ /* 0x000ea20000300a00 */
[----:B----4-:R-:W-:Y:S01]  /*32720*/  MOV R79, R180 ;  /* 0x000000b4004f7202 */ /* 0x010fe20000000f00 */
        /* <DEDUP_REMOVED lines=681> */
[----:B------:R-:W-:-:S03]  /*351c0*/  MOV R0, R247 ;  /* 0x000000f700007202 */ /* 0x000fc60000000f00 */
[----:B------:R-:W-:Y:S01]  /*351d0*/  STL.64 [R1+0x228], R130 ;  /* 0x0002288201007387 */ /* 0x000fe20000100a00 */
[----:B------:R-:W-:Y:S01]  /*351e0*/  MOV R11, R244 ;  /* 0x000000f4000b7202 */ /* 0x000fe20000000f00 */
[----:B------:R-:W-:Y:S02]  /*351f0*/  IMAD.MOV.U32 R10, RZ, RZ, R245 ;  /* 0x000000ffff0a7224 */ /* 0x000fe400078e00f5 */
[----:B------:R-:W-:Y:S01]  /*35200*/  STL [R1+0x230], R132 ;  /* 0x0002308401007387 */ /* 0x000fe20000100800 */
[----:B------:R-:W-:Y:S01]  /*35210*/  IMAD.MOV.U32 R13, RZ, RZ, R242 ;  /* 0x000000ffff0d7224 */ /* 0x000fe200078e00f2 */
[----:B------:R-:W-:Y:S02]  /*35220*/  MOV R12, R243 ;  /* 0x000000f3000c7202 */ /* 0x000fe40000000f00 */
[----:B------:R4:W-:Y:S01]  /*35230*/  STL [R1+0x278], R150 ;  /* 0x0002789601007387 */ /* 0x0009e20000100800 */
[----:B------:R-:W-:-:S03]  /*35240*/  MOV R15, R240 ;  /* 0x000000f0000f7202 */ /* 0x000fc60000000f00 */
[----:B------:R-:W4:Y:S01]  /*35250*/  LDL.LU.64 R246, [R1+0x1d60] ;  /* 0x001d600001f67983 */ /* 0x000f220000300a00 */
[----:B------:R-:W-:Y:S01]  /*35260*/  MOV R14, R241 ;  /* 0x000000f1000e7202 */ /* 0x000fe20000000f00 */
[----:B------:R-:W-:Y:S02]  /*35270*/  IMAD.MOV.U32 R16, RZ, RZ, R239 ;  /* 0x000000ffff107224 */ /* 0x000fe400078e00ef */
[----:B------:R-:W4:Y:S01]  /*35280*/  LDL.LU.64 R244, [R1+0x1d58] ;  /* 0x001d580001f47983 */ /* 0x000f220000300a00 */
[----:B------:R-:W-:Y:S01]  /*35290*/  MOV R17, R238 ;  /* 0x000000ee00117202 */ /* 0x000fe20000000f00 */
[----:B------:R-:W-:Y:S02]  /*352a0*/  IMAD.MOV.U32 R19, RZ, RZ, R236 ;  /* 0x000000ffff137224 */ /* 0x000fe400078e00ec */
[----:B------:R-:W4:Y:S01]  /*352b0*/  LDL.LU.64 R242, [R1+0x1d50] ;  /* 0x001d500001f27983 */ /* 0x000f220000300a00 */
[----:B------:R-:W-:-:S03]  /*352c0*/  MOV R18, R237 ;  /* 0x000000ed00127202 */ /* 0x000fc60000000f00 */
[----:B------:R-:W4:Y:S01]  /*352d0*/  LDL.LU.64 R240, [R1+0x1d48] ;  /* 0x001d480001f07983 */ /* 0x000f220000300a00 */
[----:B------:R-:W-:Y:S01]  /*352e0*/  MOV R21, R234 ;  /* 0x000000ea00157202 */ /* 0x000fe20000000f00 */
[----:B------:R-:W-:Y:S01]  /*352f0*/  IMAD.MOV.U32 R22, RZ, RZ, R233 ;  /* 0x000000ffff167224 */ /* 0x000fe200078e00e9 */
[----:B------:R-:W-:Y:S01]  /*35300*/  MOV R20, R235 ;  /* 0x000000eb00147202 */ /* 0x000fe20000000f00 */
        /* <DEDUP_REMOVED lines=92> */
[----:B-1----:R-:W-:Y:S02]  /*358d0*/  IMAD.MOV.U32 R89, RZ, RZ, R170 ;  /* 0x000000ffff597224 */ /* 0x002fe400078e00aa */
[----:B------:R-:W4:Y:S01]  /*358e0*/  LDL.LU.64 R176, [R1+0x1c48] ;  /* 0x001c480001b07983 */ /* 0x000f220000300a00 */
[----:B------:R-:W-:Y:S01]  /*358f0*/  MOV R88, R171 ;  /* 0x000000ab00587202 */ /* 0x000fe20000000f00 */
[----:B--2---:R-:W-:-:S02]  /*35900*/  IMAD.MOV.U32 R91, RZ, RZ, R168 ;  /* 0x000000ffff5b7224 */ /* 0x004fc400078e00a8 */
[----:B------:R-:W2:Y:S01]  /*35910*/  LDL.LU.64 R174, [R1+0x1c40] ;  /* 0x001c400001ae7983 */ /* 0x000ea20000300a00 */
[----:B------:R-:W-:Y:S01]  /*35920*/  MOV R90, R169 ;  /* 0x000000a9005a7202 */ /* 0x000fe20000000f00 */
[----:B---3--:R-:W-:Y:S02]  /*35930*/  IMAD.MOV.U32 R93, RZ, RZ, R166 ;  /* 0x000000ffff5d7224 */ /* 0x008fe400078e00a6 */
[----:B------:R-:W2:Y:S01]  /*35940*/  LDL.LU.64 R172, [R1+0x1c38] ;  /* 0x001c380001ac7983 */ /* 0x000ea20000300a00 */
[----:B------:R-:W-:Y:S01]  /*35950*/  MOV R92, R167 ;  /* 0x000000a7005c7202 */ /* 0x000fe20000000f00 */
[----:B----4-:R-:W-:Y:S02]  /*35960*/  IMAD.MOV.U32 R95, RZ, RZ, R164 ;  /* 0x000000ffff5f7224 */ /* 0x010fe400078e00a4 */
        /* <DEDUP_REMOVED lines=150> */
[----:B------:R-:W-:Y:S01]  /*362d0*/  MOV R143, R102 ;  /* 0x00000066008f7202 */ /* 0x000fe20000000f00 */
[----:B------:R-:W-:-:S02]  /*362e0*/  IMAD.MOV.U32 R144, RZ, RZ, R103 ;  /* 0x000000ffff907224 */ /* 0x000fc400078e0067 */
[----:B------:R-:W2:Y:S04]  /*362f0*/  LDL.LU R100, [R1+0x1b54] ;  /* 0x001b540001647983 */ /* 0x000ea80000300800 */
[----:B------:R-:W2:Y:S04]  /*36300*/  LDL.LU R101, [R1+0x1b50] ;  /* 0x001b500001657983 */ /* 0x000ea80000300800 */
[----:B------:R-:W2:Y:S04]  /*36310*/  LDL.LU R102, [R1+0x1b4c] ;  /* 0x001b4c0001667983 */ /* 0x000ea80000300800 */
[----:B------:R-:W2:Y:S01]  /*36320*/  LDL.LU R103, [R1+0x1b48] ;  /* 0x001b480001677983 */ /* 0x000ea20000300800 */
[----:B------:R-:W-:-:S02]  /*36330*/  IMAD.MOV.U32 R153, RZ, RZ, R7 ;  /* 0x000000ffff997224 */ /* 0x000fc400078e0007 */
[----:B------:R-:W4:Y:S01]  /*36340*/  LDC R7, c[0x0][0x604] ;  /* 0x00018100ff077b82 */ /* 0x000f220000000800 */
[----:B---3--:R-:W-:Y:S01]  /*36350*/  MOV R154, R8 ;  /* 0x00000008009a7202 */ /* 0x008fe20000000f00 */
[----:B------:R-:W-:Y:S01]  /*36360*/  VIADD R8, R4, 0x480 ;  /* 0x0000048004087836 */ /* 0x000fe20000000000 */
[----:B------:R-:W-:Y:S01]  /*36370*/  MOV R9, 0x40000040 ;  /* 0x4000004000097802 */ /* 0x000fe20000000f00 */
        /* <DEDUP_REMOVED lines=71> */
[----:B------:R-:W3:Y:S01]  /*367f0*/  LDL.LU R105, [R1+0x1b40] ;  /* 0x001b400001697983 */ /* 0x000ee20000300800 */
[----:B------:R-:W-:Y:S02]  /*36800*/  MOV R197, R66 ;  /* 0x0000004200c57202 */ /* 0x000fe40000000f00 */
[----:B------:R-:W-:Y:S01]  /*36810*/  MOV R199, R64 ;  /* 0x0000004000c77202 */ /* 0x000fe20000000f00 */
[----:B------:R-:W3:Y:S01]  /*36820*/  LDL.LU R106, [R1+0x1b3c] ;  /* 0x001b3c00016a7983 */ /* 0x000ee20000300800 */
[----:B------:R-:W-:Y:S02]  /*36830*/  MOV R200, R63 ;  /* 0x0000003f00c87202 */ /* 0x000fe40000000f00 */
        /* <DEDUP_REMOVED lines=15> */
[----:B------:R-:W-:Y:S02]  /*36930*/  MOV R217, R46 ;  /* 0x0000002e00d97202 */ /* 0x000fe40000000f00 */
[----:B------:R-:W-:Y:S02]  /*36940*/  MOV R218, R45 ;  /* 0x0000002d00da7202 */ /* 0x000fe40000000f00 */
[----:B------:R-:W-:Y:S02]  /*36950*/  MOV R220, R43 ;  /* 0x0000002b00dc7202 */ /* 0x000fe40000000f00 */
[----:B------:R-:W-:-:S02]  /*36960*/  MOV R221, R42 ;  /* 0x0000002a00dd7202 */ /* 0x000fc40000000f00 */
[----:B------:R-:W-:Y:S02]  /*36970*/  MOV R223, R40 ;  /* 0x0000002800df7202 */ /* 0x000fe40000000f00 */
        /* <DEDUP_REMOVED lines=18> */
[----:B------:R-:W-:Y:S01]  /*36aa0*/  MOV R251, R0 ;  /* 0x0000000000fb7202 */ /* 0x000fe20000000f00 */
        /* <DEDUP_REMOVED lines=34> */
[----:B------:R-:W3:Y:S01]  /*36cd0*/  MUFU.EX2 R103, R103 ;  /* 0x0000006700677308 */ /* 0x000ee20000000800 */
[----:B-1----:R-:W-:Y:S01]  /*36ce0*/  @!P2 FMUL R99, R99, R99 ;  /* 0x000000636363a220 */ /* 0x002fe20000400000 */
[----:B--2---:R-:W-:Y:S01]  /*36cf0*/  @!P4 FMUL R100, R100, R100 ;  /* 0x000000646464c220 */ /* 0x004fe20000400000 */
[----:B----4-:R-:W-:Y:S01]  /*36d00*/  @!P3 FMUL R101, R101, R101 ;  /* 0x000000656565b220 */ /* 0x010fe20000400000 */
[----:B------:R-:W-:Y:S01]  /*36d10*/  F2FP.F16.F32.PACK_AB R24, R97, R96 ;  /* 0x000000606118723e */ /* 0x000fe200000000ff */
[----:B------:R-:W-:Y:S01]  /*36d20*/  @!P6 FMUL R102, R102, R102 ;  /* 0x000000666666e220 */ /* 0x000fe20000400000 */
[----:B------:R-:W-:-:S02]  /*36d30*/  F2FP.F16.F32.PACK_AB R25, R99, R98 ;  /* 0x000000626319723e */ /* 0x000fc400000000ff */
[----:B------:R-:W-:Y:S01]  /*36d40*/  F2FP.F16.F32.PACK_AB R26, R101, R100 ;  /* 0x00000064651a723e */ /* 0x000fe200000000ff */
[----:B---3--:R-:W-:-:S05]  /*36d50*/  @!P5 FMUL R103, R103, R103 ;  /* 0x000000676767d220 */ /* 0x008fca0000400000 */
        /* <DEDUP_REMOVED lines=273> */
[-CC-:B------:R-:W-:Y:S01]  /*37e70*/  FFMA R104, R104, R7.reuse, -R3.reuse ;  /* 0x0000000768687223 */ /* 0x180fe20000000803 */
        /* <DEDUP_REMOVED lines=34> */
[----:B------:R-:W-:-:S02]  /*380a0*/  IADD3 R8, R4, 0x500, RZ ;  /* 0x0000050004087810 */ /* 0x000fc40007ffe0ff */
[----:B------:R-:W-:Y:S01]  /*380b0*/  MOV R9, 0x40000040 ;  /* 0x4000004000097802 */ /* 0x000fe20000000f00 */
[----:B-1----:R-:W-:Y:S01]  /*380c0*/  @!P2 FMUL R107, R107, R107 ;  /* 0x0000006b6b6ba220 */ /* 0x002fe20000400000 */
[----:B---3--:R-:W-:Y:S01]  /*380d0*/  @!P4 FMUL R108, R108, R108 ;  /* 0x0000006c6c6cc220 */ /* 0x008fe20000400000 */
[----:B----4-:R-:W-:Y:S01]  /*380e0*/  @!P3 FMUL R109, R109, R109 ;  /* 0x0000006d6d6db220 */ /* 0x010fe20000400000 */
[----:B------:R-:W-:Y:S01]  /*380f0*/  R2UR UR6, R8 ;  /* 0x00000000080672ca */ /* 0x000fe200000e0000 */
[----:B------:R-:W-:Y:S01]  /*38100*/  @!P6 FMUL R110, R110, R110 ;  /* 0x0000006e6e6ee220 */ /* 0x000fe20000400000 */
[----:B------:R-:W-:Y:S02]  /*38110*/  R2UR UR7, R9 ;  /* 0x00000000090772ca */ /* 0x000fe400000e0000 */
[----:B------:R-:W-:Y:S01]  /*38120*/  F2FP.F16.F32.PACK_AB R24, R105, R104 ;  /* 0x000000686918723e */ /* 0x000fe200000000ff */
[----:B------:R-:W-:Y:S01]  /*38130*/  @!P5 FMUL R111, R111, R111 ;  /* 0x0000006f6f6fd220 */ /* 0x000fe20000400000 */
[----:B------:R-:W-:-:S02]  /*38140*/  F2FP.F16.F32.PACK_AB R25, R107, R106 ;  /* 0x0000006a6b19723e */ /* 0x000fc400000000ff */
[----:B------:R-:W-:Y:S02]  /*38150*/  F2FP.F16.F32.PACK_AB R26, R109, R108 ;  /* 0x0000006c6d1a723e */ /* 0x000fe400000000ff */
[----:B------:R-:W-:Y:S01]  /*38160*/  F2FP.F16.F32.PACK_AB R27, R111, R110 ;  /* 0x0000006e6f1b723e */ /* 0x000fe200000000ff */
[----:B------:R1:W-:Y:S04]  /*38170*/  STL [R1+0x124c], R104 ;  /* 0x00124c6801007387 */ /* 0x0003e80000100800 */
[----:B------:R3:W-:Y:S04]  /*38180*/  STL [R1+0x1248], R105 ;  /* 0x0012486901007387 */ /* 0x0007e80000100800 */
[----:B------:R-:W-:Y:S01]  /*38190*/  STL [R1+0x1254], R106 ;  /* 0x0012546a01007387 */ /* 0x000fe20000100800 */
[----:B--2---:R-:W-:-:S06]  /*381a0*/  WARPGROUP.ARRIVE ;  /* 0x00000000000079c5 */ /* 0x004fcc0000000000 */
[----:B------:R-:W-:Y:S01]  /*381b0*/  HGMMA.64x256x16.F32 R120, R24, gdesc[UR4].tnspB, R120, gsb0 ;  /* 0x43e0000418787df0 */ /* 0x000fe20008000878 */
[----:B------:R2:W-:Y:S04]  /*381c0*/  STL [R1+0x1250], R107 ;  /* 0x0012506b01007387 */ /* 0x0005e80000100800 */
[----:B------:R-:W-:Y:S04]  /*381d0*/  STL [R1+0x125c], R108 ;  /* 0x00125c6c01007387 */ /* 0x000fe80000100800 */
[----:B------:R4:W-:Y:S04]  /*381e0*/  STL [R1+0x1258], R109 ;  /* 0x0012586d01007387 */ /* 0x0009e80000100800 */
[----:B------:R4:W-:Y:S04]  /*381f0*/  STL [R1+0x1264], R110 ;  /* 0x0012646e01007387 */ /* 0x0009e80000100800 */
        /* <DEDUP_REMOVED lines=144> */
[----:B-1----:R-:W-:Y:S01]  /*38b00*/  IMAD.MOV.U32 R104, RZ, RZ, R155 ;  /* 0x000000ffff687224 */ /* 0x002fe200078e009b */
[----:B------:R-:W-:Y:S01]  /*38b10*/  MOV R102, R157 ;  /* 0x0000009d00667202 */ /* 0x000fe20000000f00 */
[----:B------:R-:W4:Y:S01]  /*38b20*/  LDL.LU.64 R160, [R1+0x17d8] ;  /* 0x0017d80001a07983 */ /* 0x000f220000300a00 */
[----:B---3--:R-:W-:Y:S01]  /*38b30*/  MOV R105, R154 ;  /* 0x0000009a00697202 */ /* 0x008fe20000000f00 */
[----:B--2---:R-:W-:Y:S02]  /*38b40*/  IMAD.MOV.U32 R107, RZ, RZ, R152 ;  /* 0x000000ffff6b7224 */ /* 0x004fe400078e0098 */
[----:B------:R-:W2:Y:S01]  /*38b50*/  LDL.LU.64 R158, [R1+0x17d0] ;  /* 0x0017d000019e7983 */ /* 0x000ea20000300a00 */
[----:B------:R-:W-:-:S03]  /*38b60*/  MOV R106, R153 ;  /* 0x00000099006a7202 */ /* 0x000fc60000000f00 */
[----:B------:R-:W2:Y:S01]  /*38b70*/  LDL.LU.64 R156, [R1+0x17c8] ;  /* 0x0017c800019c7983 */ /* 0x000ea20000300a00 */
[----:B----4-:R-:W-:Y:S01]  /*38b80*/  MOV R109, R150 ;  /* 0x00000096006d7202 */ /* 0x010fe20000000f00 */
[----:B------:R-:W-:Y:S01]  /*38b90*/  IMAD.MOV.U32 R110, RZ, RZ, R149 ;  /* 0x000000ffff6e7224 */ /* 0x000fe200078e0095 */
[----:B------:R-:W-:Y:S01]  /*38ba0*/  MOV R108, R151 ;  /* 0x00000097006c7202 */ /* 0x000fe20000000f00 */
[----:B------:R-:W2:Y:S01]  /*38bb0*/  LDL.LU.64 R154, [R1+0x17c0] ;  /* 0x0017c000019a7983 */ /* 0x000ea20000300a00 */
[----:B------:R-:W-:Y:S01]  /*38bc0*/  MOV R111, R148 ;  /* 0x00000094006f7202 */ /* 0x000fe20000000f00 */
[----:B------:R-:W-:Y:S02]  /*38bd0*/  IMAD.MOV.U32 R249, RZ, RZ, R146 ;  /* 0x000000fffff97224 */ /* 0x000fe400078e0092 */
[----:B------:R-:W2:Y:S01]  /*38be0*/  LDL.LU.64 R152, [R1+0x17b8] ;  /* 0x0017b80001987983 */ /* 0x000ea20000300a00 */
[----:B------:R-:W-:-:S03]  /*38bf0*/  MOV R248, R147 ;  /* 0x0000009300f87202 */ /* 0x000fc60000000f00 */
[----:B------:R-:W2:Y:S01]  /*38c00*/  LDL.LU.64 R150, [R1+0x17b0] ;  /* 0x0017b00001967983 */ /* 0x000ea20000300a00 */
[----:B------:R-:W-:Y:S01]  /*38c10*/  MOV R251, R144 ;  /* 0x0000009000fb7202 */ /* 0x000fe20000000f00 */
[----:B------:R-:W-:Y:S01]  /*38c20*/  IMAD.MOV.U32 R252, RZ, RZ, R143 ;  /* 0x000000fffffc7224 */ /* 0x000fe200078e008f */
[----:B------:R-:W-:Y:S01]  /*38c30*/  MOV R250, R145 ;  /* 0x0000009100fa7202 */ /* 0x000fe20000000f00 */
        /* <DEDUP_REMOVED lines=246> */
[----:B------:R-:W3:Y:S01]  /*39ba0*/  MUFU.EX2 R114, R114 ;  /* 0x0000007200727308 */ /* 0x000ee20000000800 */
        /* <DEDUP_REMOVED lines=11> */
[----:B---3--:R-:W-:Y:S01]  /*39c60*/  @!P5 FMUL R114, R114, R114 ;  /* 0x000000727272d220 */ /* 0x008fe20000400000 */
        /* <DEDUP_REMOVED lines=8> */
[----:B------:R-:W3:Y:S08]  /*39cf0*/  MUFU.EX2 R117, R117 ;  /* 0x0000007500757308 */ /* 0x000ef00000000800 */
[----:B------:R-:W4:Y:S08]  /*39d00*/  MUFU.EX2 R118, R118 ;  /* 0x0000007600767308 */ /* 0x000f300000000800 */
[----:B------:R-:W4:Y:S01]  /*39d10*/  MUFU.EX2 R119, R119 ;  /* 0x0000007700777308 */ /* 0x000f220000000800 */
[----:B-1----:R-:W-:Y:S01]  /*39d20*/  @!P2 FMUL R115, R115, R115 ;  /* 0x000000737373a220 */ /* 0x002fe20000400000 */
[----:B--2---:R-:W-:Y:S01]  /*39d30*/  @!P4 FMUL R116, R116, R116 ;  /* 0x000000747474c220 */ /* 0x004fe20000400000 */
[----:B---3--:R-:W-:Y:S01]  /*39d40*/  @!P3 FMUL R117, R117, R117 ;  /* 0x000000757575b220 */ /* 0x008fe20000400000 */
[----:B------:R-:W-:Y:S01]  /*39d50*/  F2FP.F16.F32.PACK_AB R24, R113, R112 ;  /* 0x000000707118723e */ /* 0x000fe200000000ff */
[----:B----4-:R-:W-:Y:S01]  /*39d60*/  @!P6 FMUL R118, R118, R118 ;  /* 0x000000767676e220 */ /* 0x010fe20000400000 */
        /* <DEDUP_REMOVED lines=213> */
[----:B------:R-:W3:Y:S04]  /*3aac0*/  LDL.LU.64 R126, [R1+0x1518] ;  /* 0x00151800017e7983 */ /* 0x000ee80000300a00 */
[----:B------:R-:W4:Y:S04]  /*3aad0*/  LDL.LU.64 R124, [R1+0x1510] ;  /* 0x00151000017c7983 */ /* 0x000f280000300a00 */
[----:B------:R-:W2:Y:S04]  /*3aae0*/  LDL.LU.64 R122, [R1+0x1508] ;  /* 0x00150800017a7983 */ /* 0x000ea80000300a00 */
[----:B------:R-:W3:Y:S01]  /*3aaf0*/  LDL.LU.64 R120, [R1+0x1500] ;  /* 0x0015000001787983 */ /* 0x000ee20000300a00 */
[-C--:B--2---:R-:W-:Y:S01]  /*3ab00*/  FFMA R122, R122, R7.reuse, -R6 ;  /* 0x000000077a7a7223 */ /* 0x084fe20000000806 */
[-CC-:B---3--:R-:W-:Y:S01]  /*3ab10*/  FFMA R121, R121, R7.reuse, -R3.reuse ;  /* 0x0000000779797223 */ /* 0x188fe20000000803 */
        /* <DEDUP_REMOVED lines=13> */
[-CC-:B----4-:R-:W-:Y:S01]  /*3abf0*/  FFMA R124, R124, R7.reuse, -R3.reuse ;  /* 0x000000077c7c7223 */ /* 0x190fe20000000803 */
[----:B------:R-:W-:Y:S01]  /*3ac00*/  FFMA R125, R125, R7, -R3 ;  /* 0x000000077d7d7223 */ /* 0x000fe20000000803 */
[----:B------:R-:W-:Y:S01]  /*3ac10*/  FSETP.GEU.AND P2, PT, R123, -126, PT ;  /* 0xc2fc00007b00780b */ /* 0x000fe20003f4e000 */
[----:B-1----:R-:W-:Y:S01]  /*3ac20*/  @!P5 FMUL R122, R122, R122 ;  /* 0x0000007a7a7ad220 */ /* 0x002fe20000400000 */
[----:B------:R-:W-:Y:S01]  /*3ac30*/  FSETP.GEU.AND P5, PT, R127, -126, PT ;  /* 0xc2fc00007f00780b */ /* 0x000fe20003fae000 */
[----:B--2---:R-:W-:Y:S01]  /*3ac40*/  @!P6 FMUL R121, R121, R121 ;  /* 0x000000797979e220 */ /* 0x004fe20000400000 */
[----:B------:R-:W-:Y:S01]  /*3ac50*/  FSETP.GEU.AND P6, PT, R126, -126, PT ;  /* 0xc2fc00007e00780b */ /* 0x000fe20003fce000 */
[----:B------:R-:W1:Y:S01]  /*3ac60*/  LDC R7, c[0x0][0x604] ;  /* 0x00018100ff077b82 */ /* 0x000e620000000800 */
[----:B------:R-:W-:Y:S01]  /*3ac70*/  FSETP.GEU.AND P4, PT, R124, -126, PT ;  /* 0xc2fc00007c00780b */ /* 0x000fe20003f8e000 */
[----:B---3--:R-:W-:Y:S01]  /*3ac80*/  @!P3 FMUL R120, R120, R120 ;  /* 0x000000787878b220 */ /* 0x008fe20000400000 */
[----:B------:R-:W-:-:S05]  /*3ac90*/  FSETP.GEU.AND P3, PT, R125, -126, PT ;  /* 0xc2fc00007d00780b */ /* 0x000fca0003f6e000 */
[----:B------:R-:W-:Y:S02]  /*3aca0*/  @!P2 FMUL R123, R123, 0.5 ;  /* 0x3f0000007b7ba820 */ /* 0x000fe40000400000 */
[----:B------:R-:W-:Y:S02]  /*3acb0*/  @!P5 FMUL R127, R127, 0.5 ;  /* 0x3f0000007f7fd820 */ /* 0x000fe40000400000 */
[----:B------:R-:W-:Y:S02]  /*3acc0*/  @!P6 FMUL R126, R126, 0.5 ;  /* 0x3f0000007e7ee820 */ /* 0x000fe40000400000 */
[----:B------:R-:W-:Y:S01]  /*3acd0*/  @!P4 FMUL R124, R124, 0.5 ;  /* 0x3f0000007c7cc820 */ /* 0x000fe20000400000 */
[----:B------:R-:W2:Y:S01]  /*3ace0*/  MUFU.EX2 R123, R123 ;  /* 0x0000007b007b7308 */ /* 0x000ea20000000800 */
[----:B------:R-:W-:-:S07]  /*3acf0*/  @!P3 FMUL R125, R125, 0.5 ;  /* 0x3f0000007d7db820 */ /* 0x000fce0000400000 */
[----:B------:R-:W3:Y:S08]  /*3ad00*/  MUFU.EX2 R126, R126 ;  /* 0x0000007e007e7308 */ /* 0x000ef00000000800 */
[----:B------:R-:W4:Y:S08]  /*3ad10*/  MUFU.EX2 R127, R127 ;  /* 0x0000007f007f7308 */ /* 0x000f300000000800 */
[----:B------:R-:W1:Y:S08]  /*3ad20*/  MUFU.EX2 R124, R124 ;  /* 0x0000007c007c7308 */ /* 0x000e700000000800 */
[----:B------:R-:W1:Y:S01]  /*3ad30*/  MUFU.EX2 R125, R125 ;  /* 0x0000007d007d7308 */ /* 0x000e620000000800 */
[----:B--2---:R-:W-:Y:S01]  /*3ad40*/  @!P2 FMUL R123, R123, R123 ;  /* 0x0000007b7b7ba220 */ /* 0x004fe20000400000 */
[----:B---3--:R-:W-:Y:S01]  /*3ad50*/  @!P6 FMUL R126, R126, R126 ;  /* 0x0000007e7e7ee220 */ /* 0x008fe20000400000 */
[----:B----4-:R-:W-:Y:S01]  /*3ad60*/  @!P5 FMUL R127, R127, R127 ;  /* 0x0000007f7f7fd220 */ /* 0x010fe20000400000 */
[----:B------:R-:W-:Y:S04]  /*3ad70*/  STL [R1+0x128c], R120 ;  /* 0x00128c7801007387 */ /* 0x000fe80000100800 */
[----:B------:R-:W-:Y:S01]  /*3ad80*/  STL [R1+0x1288], R121 ;  /* 0x0012887901007387 */ /* 0x000fe20000100800 */
[----:B-1----:R-:W-:-:S03]  /*3ad90*/  @!P4 FMUL R124, R124, R124 ;  /* 0x0000007c7c7cc220 */ /* 0x002fc60000400000 */
[----:B------:R-:W-:Y:S01]  /*3ada0*/  STL [R1+0x1294], R122 ;  /* 0x0012947a01007387 */ /* 0x000fe20000100800 */
[----:B------:R-:W-:-:S03]  /*3adb0*/  @!P3 FMUL R125, R125, R125 ;  /* 0x0000007d7d7db220 */ /* 0x000fc60000400000 */
[----:B------:R-:W-:Y:S01]  /*3adc0*/  STL [R1+0x1290], R123 ;  /* 0x0012907b01007387 */ /* 0x000fe20000100800 */
[----:B------:R-:W-:-:S03]  /*3add0*/  F2FP.F16.F32.PACK_AB R27, R127, R126 ;  /* 0x0000007e7f1b723e */ /* 0x000fc600000000ff */
[----:B------:R-:W-:Y:S01]  /*3ade0*/  STL [R1+0x1308], R153 ;  /* 0x0013089901007387 */ /* 0x000fe20000100800 */
[----:B------:R-:W-:-:S03]  /*3adf0*/  F2FP.F16.F32.PACK_AB R26, R125, R124 ;  /* 0x0000007c7d1a723e */ /* 0x000fc600000000ff */
        /* <DEDUP_REMOVED lines=63> */
[----:B------:R-:W3:Y:S01]  /*3b1f0*/  LDL.LU.64 R246, [R1+0x1e8] ;  /* 0x0001e80001f67983 */ /* 0x000ee20000300a00 */
[----:B------:R-:W-:-:S02]  /*3b200*/  F2FP.F16.F32.PACK_AB R24, R121, R120 ;  /* 0x000000787918723e */ /* 0x000fc400000000ff */
[----:B------:R-:W-:Y:S01]  /*3b210*/  F2FP.F16.F32.PACK_AB R25, R123, R122 ;  /* 0x0000007a7b19723e */ /* 0x000fe200000000ff */
[----:B---3--:R-:W-:Y:S04]  /*3b220*/  STL.64 [R1+0x14f8], R246 ;  /* 0x0014f8f601007387 */ /* 0x008fe80000100a00 */
[----:B--2---:R-:W-:Y:S04]  /*3b230*/  STL.64 [R1+0x14f0], R244 ;  /* 0x0014f0f401007387 */ /* 0x004fe80000100a00 */
        /* <DEDUP_REMOVED lines=124> */
[----:B------:R-:W-:-:S02]  /*3ba00*/  IADD3 R8, R4, 0x600, RZ ;  /* 0x0000060004087810 */ /* 0x000fc40007ffe0ff */
[----:B------:R-:W-:Y:S01]  /*3ba10*/  MOV R9, 0x40000040 ;  /* 0x4000004000097802 */ /* 0x000fe20000000f00 */
[----:B------:R-:W3:Y:S01]  /*3ba20*/  LDL.LU.64 R248, [R1+0x1f0] ;  /* 0x0001f00001f87983 */ /* 0x000ee20000300a00 */
[----:B------:R-:W-:Y:S02]  /*3ba30*/  R2UR UR6, R8 ;  /* 0x00000000080672ca */ /* 0x000fe400000e0000 */
[----:B------:R-:W-:Y:S01]  /*3ba40*/  R2UR UR7, R9 ;  /* 0x00000000090772ca */ /* 0x000fe200000e0000 */
[----:B------:R-:W3:Y:S01]  /*3ba50*/  LDL.LU.64 R250, [R1+0x1f8] ;  /* 0x0001f80001fa7983 */ /* 0x000ee20000300a00 */
        /* <DEDUP_REMOVED lines=13> */
[----:B------:R-:W-:Y:S01]  /*3bb30*/  IMAD.MOV.U32 R11, RZ, RZ, R244 ;  /* 0x000000ffff0b7224 */ /* 0x000fe200078e00f4 */
[----:B------:R-:W-:Y:S02]  /*3bb40*/  MOV R10, R245 ;  /* 0x000000f5000a7202 */ /* 0x000fe40000000f00 */
[----:B------:R-:W-:Y:S01]  /*3bb50*/  STL.64 [R1+0x240], R136 ;  /* 0x0002408801007387 */ /* 0x000fe20000100a00 */
[----:B------:R-:W-:-:S03]  /*3bb60*/  MOV R13, R242 ;  /* 0x000000f2000d7202 */ /* 0x000fc60000000f00 */
[----:B------:R1:W-:Y:S01]  /*3bb70*/  STL [R1+0x248], R138 ;  /* 0x0002488a01007387 */ /* 0x0003e20000100800 */
[----:B------:R-:W-:Y:S01]  /*3bb80*/  MOV R12, R243 ;  /* 0x000000f3000c7202 */ /* 0x000fe20000000f00 */
[----:B------:R-:W-:Y:S02]  /*3bb90*/  IMAD.MOV.U32 R14, RZ, RZ, R241 ;  /* 0x000000ffff0e7224 */ /* 0x000fe400078e00f1 */
[----:B------:R-:W3:Y:S01]  /*3bba0*/  LDL.LU.64 R246, [R1+0x14f8] ;  /* 0x0014f80001f67983 */ /* 0x000ee20000300a00 */
[----:B------:R-:W-:Y:S01]  /*3bbb0*/  MOV R15, R240 ;  /* 0x000000f0000f7202 */ /* 0x000fe20000000f00 */
[----:B------:R-:W-:Y:S02]  /*3bbc0*/  IMAD.MOV.U32 R17, RZ, RZ, R238 ;  /* 0x000000ffff117224 */ /* 0x000fe400078e00ee */
[----:B------:R-:W3:Y:S01]  /*3bbd0*/  LDL.LU.64 R244, [R1+0x14f0] ;  /* 0x0014f00001f47983 */ /* 0x000ee20000300a00 */
[----:B------:R-:W-:-:S03]  /*3bbe0*/  MOV R16, R239 ;  /* 0x000000ef00107202 */ /* 0x000fc60000000f00 */
[----:B------:R-:W3:Y:S01]  /*3bbf0*/  LDL.LU.64 R242, [R1+0x14e8] ;  /* 0x0014e80001f27983 */ /* 0x000ee20000300a00 */
[----:B------:R-:W-:Y:S01]  /*3bc00*/  MOV R19, R236 ;  /* 0x000000ec00137202 */ /* 0x000fe20000000f00 */
[----:B------:R-:W-:Y:S01]  /*3bc10*/  IMAD.MOV.U32 R20, RZ, RZ, R235 ;  /* 0x000000ffff147224 */ /* 0x000fe200078e00eb */
[----:B------:R-:W-:Y:S01]  /*3bc20*/  MOV R18, R237 ;  /* 0x000000ed00127202 */ /* 0x000fe20000000f00 */
        /* <DEDUP_REMOVED lines=144> */
[----:B------:R-:W3:Y:S04]  /*3c530*/  LDL.LU.64 R144, [R1+0x1360] ;  /* 0x0013600001907983 */ /* 0x000ee80000300a00 */
[----:B------:R-:W3:Y:S04]  /*3c540*/  LDL.LU.64 R142, [R1+0x1358] ;  /* 0x00135800018e7983 */ /* 0x000ee80000300a00 */
[----:B------:R-:W3:Y:S04]  /*3c550*/  LDL.LU.64 R140, [R1+0x1350] ;  /* 0x00135000018c7983 */ /* 0x000ee80000300a00 */
[----:B-1----:R-:W3:Y:S04]  /*3c560*/  LDL.LU.64 R138, [R1+0x1348] ;  /* 0x00134800018a7983 */ /* 0x002ee80000300a00 */
[----:B------:R-:W3:Y:S04]  /*3c570*/  LDL.LU.64 R136, [R1+0x1340] ;  /* 0x0013400001887983 */ /* 0x000ee80000300a00 */
[----:B------:R-:W3:Y:S04]  /*3c580*/  LDL.LU.64 R134, [R1+0x1338] ;  /* 0x0013380001867983 */ /* 0x000ee80000300a00 */
[----:B------:R-:W3:Y:S04]  /*3c590*/  LDL.LU.64 R132, [R1+0x1330] ;  /* 0x0013300001847983 */ /* 0x000ee80000300a00 */
[----:B------:R-:W3:Y:S04]  /*3c5a0*/  LDL.LU.64 R130, [R1+0x1328] ;  /* 0x0013280001827983 */ /* 0x000ee80000300a00 */
[----:B------:R-:W3:Y:S04]  /*3c5b0*/  LDL.LU.64 R128, [R1+0x1320] ;  /* 0x0013200001807983 */ /* 0x000ee80000300a00 */
[----:B------:R-:W3:Y:S04]  /*3c5c0*/  LDL.LU.64 R126, [R1+0x1318] ;  /* 0x00131800017e7983 */ /* 0x000ee80000300a00 */
[----:B------:R-:W3:Y:S01]  /*3c5d0*/  LDL.LU.64 R124, [R1+0x1310] ;  /* 0x00131000017c7983 */ /* 0x000ee20000300a00 */
[----:B------:R-:W-:-:S02]  /*3c5e0*/  IADD3 R8, R4, 0x2600, RZ ;  /* 0x0000260004087810 */ /* 0x000fc40007ffe0ff */
[----:B------:R-:W-:Y:S02]  /*3c5f0*/  MOV R9, 0x40000040 ;  /* 0x4000004000097802 */ /* 0x000fe40000000f00 */
[----:B------:R-:W-:Y:S02]  /*3c600*/  R2UR UR6, R8 ;  /* 0x00000000080672ca */ /* 0x000fe400000e0000 */
[----:B------:R-:W-:Y:S01]  /*3c610*/  R2UR UR7, R9 ;  /* 0x00000000090772ca */ /* 0x000fe200000e0000 */
[----:B---3--:R-:W-:-:S12]  /*3c620*/  WARPGROUP.ARRIVE ;  /* 0x00000000000079c5 */ /* 0x008fd80000000000 */
        /* <DEDUP_REMOVED lines=14> */
[----:B------:R1:W-:Y:S04]  /*3c710*/  STL [R1+0x74], R153 ;  /* 0x0000749901007387 */ /* 0x0003e80000100800 */
        /* <DEDUP_REMOVED lines=49> */
[----:B-1----:R-:W3:Y:S04]  /*3ca30*/  LDL.LU R153, [R1+0x1308] ;  /* 0x0013080001997983 */ /* 0x002ee80000300800 */
[----:B------:R-:W4:Y:S04]  /*3ca40*/  LDL.LU.64 R126, [R1+0x1300] ;  /* 0x00130000017e7983 */ /* 0x000f280000300a00 */
[----:B------:R-:W4:Y:S04]  /*3ca50*/  LDL.LU.64 R124, [R1+0x12f8] ;  /* 0x0012f800017c7983 */ /* 0x000f280000300a00 */
[----:B--2---:R-:W2:Y:S04]  /*3ca60*/  LDL.LU R251, [R1+0x74] ;  /* 0x0000740001fb7983 */ /* 0x004ea80000300800 */
[----:B------:R-:W2:Y:S04]  /*3ca70*/  LDL.LU R154, [R1+0x78] ;  /* 0x00007800019a7983 */ /* 0x000ea80000300800 */
[----:B------:R-:W2:Y:S04]  /*3ca80*/  LDL.LU R155, [R1+0x7c] ;  /* 0x00007c00019b7983 */ /* 0x000ea80000300800 */
[----:B------:R-:W2:Y:S04]  /*3ca90*/  LDL.LU R156, [R1+0x80] ;  /* 0x00008000019c7983 */ /* 0x000ea80000300800 */
[----:B------:R-:W2:Y:S04]  /*3caa0*/  LDL.LU R157, [R1+0x84] ;  /* 0x00008400019d7983 */ /* 0x000ea80000300800 */
[----:B------:R-:W2:Y:S04]  /*3cab0*/  LDL.LU R158, [R1+0x88] ;  /* 0x00008800019e7983 */ /* 0x000ea80000300800 */
[----:B------:R-:W2:Y:S04]  /*3cac0*/  LDL.LU R159, [R1+0x8c] ;  /* 0x00008c00019f7983 */ /* 0x000ea80000300800 */
[----:B------:R-:W3:Y:S04]  /*3cad0*/  LDL.LU R128, [R1+0x12f4] ;  /* 0x0012f40001807983 */ /* 0x000ee80000300800 */
[----:B------:R-:W2:Y:S04]  /*3cae0*/  LDL.LU R160, [R1+0x90] ;  /* 0x0000900001a07983 */ /* 0x000ea80000300800 */
[----:B------:R-:W2:Y:S04]  /*3caf0*/  LDL.LU R161, [R1+0x94] ;  /* 0x0000940001a17983 */ /* 0x000ea80000300800 */
[----:B------:R-:W2:Y:S04]  /*3cb00*/  LDL.LU R162, [R1+0x98] ;  /* 0x0000980001a27983 */ /* 0x000ea80000300800 */
[----:B------:R-:W2:Y:S04]  /*3cb10*/  LDL.LU R163, [R1+0x9c] ;  /* 0x00009c0001a37983 */ /* 0x000ea80000300800 */
[----:B------:R-:W2:Y:S04]  /*3cb20*/  LDL.LU R164, [R1+0xa0] ;  /* 0x0000a00001a47983 */ /* 0x000ea80000300800 */
[----:B------:R-:W4:Y:S04]  /*3cb30*/  LDL.LU R129, [R1+0x12f0] ;  /* 0x0012f00001817983 */ /* 0x000f280000300800 */
        /* <DEDUP_REMOVED lines=76> */
[----:B------:R-:W-:Y:S01]  /*3d000*/  MOV R120, R150 ;  /* 0x0000009600787202 */ /* 0x000fe20000000f00 */
[----:B------:R-:W-:-:S02]  /*3d010*/  IMAD.MOV.U32 R121, RZ, RZ, R151 ;  /* 0x000000ffff797224 */ /* 0x000fc400078e0097 */
[----:B------:R-:W2:Y:S01]  /*3d020*/  LDL.LU R235, [R1+0x1bc] ;  /* 0x0001bc0001eb7983 */ /* 0x000ea20000300800 */
[----:B------:R-:W-:-:S03]  /*3d030*/  IMAD.MOV.U32 R122, RZ, RZ, R148 ;  /* 0x000000ffff7a7224 */ /* 0x000fc600078e0094 */
        /* <DEDUP_REMOVED lines=32> */
[-CC-:B----4-:R-:W-:Y:S01]  /*3d240*/  FFMA R129, R129, R7.reuse, -R3.reuse ;  /* 0x0000000781817223 */ /* 0x190fe20000000803 */
[----:B---3--:R-:W-:-:S02]  /*3d250*/  FFMA R128, R128, R7, -R3 ;  /* 0x0000000780807223 */ /* 0x008fc40000000803 */
[----:B------:R-:W3:Y:S02]  /*3d260*/  LDL.LU R8, [R1+0x1fc] ;  /* 0x0001fc0001087983 */ /* 0x000ee40000300800 */
[----:B------:R-:W-:Y:S02]  /*3d270*/  FSETP.GEU.AND P6, PT, R129, -126, PT ;  /* 0xc2fc00008100780b */ /* 0x000fe40003fce000 */
[----:B------:R-:W-:-:S11]  /*3d280*/  FSETP.GEU.AND P3, PT, R128, -126, PT ;  /* 0xc2fc00008000780b */ /* 0x000fd60003f6e000 */
[----:B------:R-:W-:Y:S02]  /*3d290*/  @!P6 FMUL R129, R129, 0.5 ;  /* 0x3f0000008181e820 */ /* 0x000fe40000400000 */
[----:B------:R-:W-:-:S04]  /*3d2a0*/  @!P3 FMUL R128, R128, 0.5 ;  /* 0x3f0000008080b820 */ /* 0x000fc80000400000 */
[----:B------:R-:W1:Y:S08]  /*3d2b0*/  MUFU.EX2 R129, R129 ;  /* 0x0000008100817308 */ /* 0x000e700000000800 */
[----:B------:R-:W4:Y:S01]  /*3d2c0*/  MUFU.EX2 R128, R128 ;  /* 0x0000008000807308 */ /* 0x000f220000000800 */
[----:B--2---:R-:W-:-:S05]  /*3d2d0*/  FFMA R130, R130, R7, -R6 ;  /* 0x0000000782827223 */ /* 0x004fca0000000806 */
[----:B------:R-:W-:-:S13]  /*3d2e0*/  FSETP.GEU.AND P5, PT, R130, -126, PT ;  /* 0xc2fc00008200780b */ /* 0x000fda0003fae000 */
[----:B------:R-:W-:-:S06]  /*3d2f0*/  @!P5 FMUL R130, R130, 0.5 ;  /* 0x3f0000008282d820 */ /* 0x000fcc0000400000 */
[----:B------:R-:W2:Y:S01]  /*3d300*/  MUFU.EX2 R130, R130 ;  /* 0x0000008200827308 */ /* 0x000ea20000000800 */
[----:B-1----:R-:W-:Y:S01]  /*3d310*/  @!P6 FMUL R129, R129, R129 ;  /* 0x000000818181e220 */ /* 0x002fe20000400000 */
[----:B----4-:R-:W-:Y:S01]  /*3d320*/  @!P3 FMUL R128, R128, R128 ;  /* 0x000000808080b220 */ /* 0x010fe20000400000 */
[----:B--2---:R-:W-:Y:S01]  /*3d330*/  @!P5 FMUL R130, R130, R130 ;  /* 0x000000828282d220 */ /* 0x004fe20000400000 */
[----:B------:R-:W-:Y:S01]  /*3d340*/  STL [R1+0xf10], R153 ;  /* 0x000f109901007387 */ /* 0x000fe20000100800 */
[-C--:B------:R-:W-:Y:S01]  /*3d350*/  FFMA R131, R131, R7.reuse, -R6 ;  /* 0x0000000783837223 */ /* 0x080fe20000000806 */
[----:B------:R-:W-:-:S04]  /*3d360*/  FFMA R132, R132, R7, -R3 ;  /* 0x0000000784847223 */ /* 0x000fc80000000803 */
[----:B------:R-:W-:Y:S01]  /*3d370*/  FSETP.GEU.AND P2, PT, R131, -126, PT ;  /* 0xc2fc00008300780b */ /* 0x000fe20003f4e000 */
[-C--:B------:R-:W-:Y:S01]  /*3d380*/  FFMA R133, R133, R7.reuse, -R3 ;  /* 0x0000000785857223 */ /* 0x080fe20000000803 */
[----:B------:R-:W-:Y:S01]  /*3d390*/  FSETP.GEU.AND P4, PT, R132, -126, PT ;  /* 0xc2fc00008400780b */ /* 0x000fe20003f8e000 */
[----:B------:R-:W-:-:S03]  /*3d3a0*/  FFMA R134, R134, R7, -R6 ;  /* 0x0000000786867223 */ /* 0x000fc60000000806 */
[----:B------:R-:W-:Y:S01]  /*3d3b0*/  FSETP.GEU.AND P3, PT, R133, -126, PT ;  /* 0xc2fc00008500780b */ /* 0x000fe20003f6e000 */
[----:B------:R-:W-:Y:S01]  /*3d3c0*/  FFMA R135, R135, R7, -R6 ;  /* 0x0000000787877223 */ /* 0x000fe20000000806 */
[----:B------:R-:W-:-:S04]  /*3d3d0*/  FSETP.GEU.AND P6, PT, R134, -126, PT ;  /* 0xc2fc00008600780b */ /* 0x000fc80003fce000 */
[----:B------:R-:W-:-:S03]  /*3d3e0*/  FSETP.GEU.AND P5, PT, R135, -126, PT ;  /* 0xc2fc00008700780b */ /* 0x000fc60003fae000 */
[----:B------:R-:W-:-:S04]  /*3d3f0*/  @!P4 FMUL R132, R132, 0.5 ;  /* 0x3f0000008484c820 */ /* 0x000fc80000400000 */
[----:B------:R-:W-:Y:S01]  /*3d400*/  @!P3 FMUL R133, R133, 0.5 ;  /* 0x3f0000008585b820 */ /* 0x000fe20000400000 */
[----:B------:R-:W-:Y:S01]  /*3d410*/  @!P2 FMUL R131, R131, 0.5 ;  /* 0x3f0000008383a820 */ /* 0x000fe20000400000 */
[----:B------:R-:W-:-:S04]  /*3d420*/  @!P6 FMUL R134, R134, 0.5 ;  /* 0x3f0000008686e820 */ /* 0x000fc80000400000 */
[----:B------:R-:W-:Y:S01]  /*3d430*/  @!P5 FMUL R135, R135, 0.5 ;  /* 0x3f0000008787d820 */ /* 0x000fe20000400000 */
[----:B------:R-:W-:Y:S08]  /*3d440*/  MUFU.EX2 R132, R132 ;  /* 0x0000008400847308 */ /* 0x000ff00000000800 */
[----:B------:R-:W1:Y:S08]  /*3d450*/  MUFU.EX2 R134, R134 ;  /* 0x0000008600867308 */ /* 0x000e700000000800 */
[----:B------:R-:W2:Y:S08]  /*3d460*/  MUFU.EX2 R135, R135 ;  /* 0x0000008700877308 */ /* 0x000eb00000000800 */
[----:B------:R-:W4:Y:S08]  /*3d470*/  MUFU.EX2 R133, R133 ;  /* 0x0000008500857308 */ /* 0x000f300000000800 */
[----:B------:R-:W4:Y:S01]  /*3d480*/  MUFU.EX2 R131, R131 ;  /* 0x0000008300837308 */ /* 0x000f220000000800 */
[----:B------:R-:W-:Y:S01]  /*3d490*/  STL.64 [R1+0xf08], R150 ;  /* 0x000f089601007387 */ /* 0x000fe20000100a00 */
[----:B-1----:R-:W-:Y:S01]  /*3d4a0*/  @!P6 FMUL R134, R134, R134 ;  /* 0x000000868686e220 */ /* 0x002fe20000400000 */
[----:B--2---:R-:W-:-:S02]  /*3d4b0*/  @!P5 FMUL R135, R135, R135 ;  /* 0x000000878787d220 */ /* 0x004fc40000400000 */
[----:B------:R-:W-:Y:S01]  /*3d4c0*/  STL.64 [R1+0xf00], R148 ;  /* 0x000f009401007387 */ /* 0x000fe20000100a00 */
[----:B------:R-:W-:-:S03]  /*3d4d0*/  @!P4 FMUL R132, R132, R132 ;  /* 0x000000848484c220 */ /* 0x000fc60000400000 */
[----:B------:R-:W-:Y:S01]  /*3d4e0*/  STL.64 [R1+0xef8], R146 ;  /* 0x000ef89201007387 */ /* 0x000fe20000100a00 */
[----:B----4-:R-:W-:-:S03]  /*3d4f0*/  @!P3 FMUL R133, R133, R133 ;  /* 0x000000858585b220 */ /* 0x010fc60000400000 */
[----:B------:R-:W-:Y:S01]  /*3d500*/  STL.64 [R1+0xef0], R144 ;  /* 0x000ef09001007387 */ /* 0x000fe20000100a00 */
[----:B------:R-:W-:-:S03]  /*3d510*/  @!P2 FMUL R131, R131, R131 ;  /* 0x000000838383a220 */ /* 0x000fc60000400000 */
[----:B------:R-:W-:Y:S01]  /*3d520*/  STL.64 [R1+0xee8], R142 ;  /* 0x000ee88e01007387 */ /* 0x000fe20000100a00 */
[----:B------:R-:W-:-:S03]  /*3d530*/  F2FP.F16.F32.PACK_AB R24, R129, R128 ;  /* 0x000000808118723e */ /* 0x000fc600000000ff */
[----:B------:R-:W-:Y:S01]  /*3d540*/  STL.64 [R1+0xee0], R140 ;  /* 0x000ee08c01007387 */ /* 0x000fe20000100a00 */
[----:B------:R-:W-:-:S03]  /*3d550*/  F2FP.F16.F32.PACK_AB R25, R131, R130 ;  /* 0x000000828319723e */ /* 0x000fc600000000ff */
[----:B------:R-:W-:Y:S01]  /*3d560*/  STL.64 [R1+0xed8], R138 ;  /* 0x000ed88a01007387 */ /* 0x000fe20000100a00 */
[----:B------:R-:W-:-:S03]  /*3d570*/  F2FP.F16.F32.PACK_AB R26, R133, R132 ;  /* 0x00000084851a723e */ /* 0x000fc600000000ff */
[----:B------:R-:W-:Y:S04]  /*3d580*/  STL.64 [R1+0xed0], R136 ;  /* 0x000ed08801007387 */ /* 0x000fe80000100a00 */
[----:B------:R-:W-:Y:S04]  /*3d590*/  STL.64 [R1+0xec8], R134 ;  /* 0x000ec88601007387 */ /* 0x000fe80000100a00 */
[----:B------:R-:W-:Y:S04]  /*3d5a0*/  STL.64 [R1+0xec0], R132 ;  /* 0x000ec08401007387 */ /* 0x000fe80000100a00 */
[----:B------:R-:W-:Y:S04]  /*3d5b0*/  STL.64 [R1+0xeb8], R130 ;  /* 0x000eb88201007387 */ /* 0x000fe80000100a00 */
[----:B------:R-:W-:Y:S04]  /*3d5c0*/  STL.64 [R1+0xeb0], R128 ;  /* 0x000eb08001007387 */ /* 0x000fe80000100a00 */
[----:B------:R-:W-:Y:S04]  /*3d5d0*/  STL.64 [R1+0xea8], R126 ;  /* 0x000ea87e01007387 */ /* 0x000fe80000100a00 */
[----:B------:R1:W-:Y:S01]  /*3d5e0*/  STL.64 [R1+0xea0], R124 ;  /* 0x000ea07c01007387 */ /* 0x0003e20000100a00 */
[----:B------:R-:W-:-:S03]  /*3d5f0*/  F2FP.F16.F32.PACK_AB R27, R135, R134 ;  /* 0x00000086871b723e */ /* 0x000fc600000000ff */
[----:B-1----:R-:W2:Y:S04]  /*3d600*/  LDL.LU R124, [R1] ;  /* 0x00000000017c7983 */ /* 0x002ea80000300800 */
[----:B------:R-:W2:Y:S04]  /*3d610*/  LDL.LU R125, [R1+0x4] ;  /* 0x00000400017d7983 */ /* 0x000ea80000300800 */
[----:B------:R-:W4:Y:S04]  /*3d620*/  LDL.LU R126, [R1+0x8] ;  /* 0x00000800017e7983 */ /* 0x000f280000300800 */
[----:B------:R-:W4:Y:S04]  /*3d630*/  LDL.LU R127, [R1+0xc] ;  /* 0x00000c00017f7983 */ /* 0x000f280000300800 */
[----:B------:R-:W2:Y:S04]  /*3d640*/  LDL.LU R128, [R1+0x10] ;  /* 0x0000100001807983 */ /* 0x000ea80000300800 */
        /* <DEDUP_REMOVED lines=18> */
[----:B------:R-:W4:Y:S01]  /*3d770*/  LDL.LU R147, [R1+0x5c] ;  /* 0x00005c0001937983 */ /* 0x000f220000300800 */
[----:B------:R-:W-:Y:S01]  /*3d780*/  MOV R153, R251 ;  /* 0x000000fb00997202 */ /* 0x000fe20000000f00 */
[----:B---3--:R-:W-:Y:S01]  /*3d790*/  IMAD.MOV.U32 R251, RZ, RZ, R8 ;  /* 0x000000fffffb7224 */ /* 0x008fe200078e0008 */
[----:B------:R-:W-:Y:S01]  /*3d7a0*/  MOV R148, R122 ;  /* 0x0000007a00947202 */ /* 0x000fe20000000f00 */
[----:B------:R-:W-:Y:S01]  /*3d7b0*/  IMAD.MOV.U32 R150, RZ, RZ, R120 ;  /* 0x000000ffff967224 */ /* 0x000fe200078e0078 */
[----:B------:R-:W3:Y:S01]  /*3d7c0*/  LDL.LU R122, [R1+0x1294] ;  /* 0x00129400017a7983 */ /* 0x000ee20000300800 */
[----:B------:R-:W-:-:S02]  /*3d7d0*/  MOV R149, R123 ;  /* 0x0000007b00957202 */ /* 0x000fc40000000f00 */
[----:B------:R-:W-:Y:S01]  /*3d7e0*/  MOV R151, R121 ;  /* 0x0000007900977202 */ /* 0x000fe20000000f00 */
        /* <DEDUP_REMOVED lines=87> */
[----:B------:R-:W-:Y:S01]  /*3dd60*/  IMAD.MOV.U32 R145, RZ, RZ, R116 ;  /* 0x000000ffff917224 */ /* 0x000fe200078e0074 */
[----:B------:R-:W-:Y:S01]  /*3dd70*/  MOV R144, R119 ;  /* 0x0000007700907202 */ /* 0x000fe20000000f00 */
[----:B------:R-:W4:Y:S01]  /*3dd80*/  LDL.LU R118, [R1+0x1284] ;  /* 0x0012840001767983 */ /* 0x000f220000300800 */
[----:B------:R-:W-:-:S03]  /*3dd90*/  MOV R146, R117 ;  /* 0x0000007500927202 */ /* 0x000fc60000000f00 */
[----:B------:R-:W4:Y:S01]  /*3dda0*/  LDL.LU R119, [R1+0x1280] ;  /* 0x0012800001777983 */ /* 0x000f220000300800 */
[----:B------:R-:W-:Y:S01]  /*3ddb0*/  MOV R147, R114 ;  /* 0x0000007200937202 */ /* 0x000fe20000000f00 */
[----:B------:R-:W-:Y:S02]  /*3ddc0*/  IMAD.MOV.U32 R148, RZ, RZ, R115 ;  /* 0x000000ffff947224 */ /* 0x000fe400078e0073 */
[----:B------:R-:W4:Y:S01]  /*3ddd0*/  LDL.LU R116, [R1+0x127c] ;  /* 0x00127c0001747983 */ /* 0x000f220000300800 */
[----:B------:R-:W-:-:S03]  /*3dde0*/  MOV R149, R112 ;  /* 0x0000007000957202 */ /* 0x000fc60000000f00 */
[----:B------:R-:W4:Y:S01]  /*3ddf0*/  LDL.LU R117, [R1+0x1278] ;  /* 0x0012780001757983 */ /* 0x000f220000300800 */
[----:B------:R-:W-:-:S03]  /*3de00*/  MOV R150, R113 ;  /* 0x0000007100967202 */ /* 0x000fc60000000f00 */
[----:B------:R-:W4:Y:S01]  /*3de10*/  LDL.LU R114, [R1+0x1274] ;  /* 0x0012740001727983 */ /* 0x000f220000300800 */
[----:B------:R-:W-:-:S03]  /*3de20*/  IMAD.MOV.U32 R151, RZ, RZ, R110 ;  /* 0x000000ffff977224 */ /* 0x000fc600078e006e */
        /* <DEDUP_REMOVED lines=166> */
[----:B------:R-:W4:Y:S04]  /*3e890*/  LDL.LU R28, [R1+0x1124] ;  /* 0x00112400011c7983 */ /* 0x000f280000300800 */
[----:B------:R-:W4:Y:S04]  /*3e8a0*/  LDL.LU R29, [R1+0x1120] ;  /* 0x00112000011d7983 */ /* 0x000f280000300800 */
[----:B------:R-:W4:Y:S04]  /*3e8b0*/  LDL.LU R30, [R1+0x111c] ;  /* 0x00111c00011e7983 */ /* 0x000f280000300800 */
[----:B------:R-:W4:Y:S01]  /*3e8c0*/  LDL.LU R31, [R1+0x1118] ;  /* 0x00111800011f7983 */ /* 0x000f220000300800 */
[----:B------:R-:W-:Y:S01]  /*3e8d0*/  IMAD.MOV.U32 R9, RZ, RZ, 0x40000040 ;  /* 0x40000040ff097424 */ /* 0x000fe200078e00ff */
[----:B------:R-:W-:Y:S01]  /*3e8e0*/  IADD3 R8, R4, 0x680, RZ ;  /* 0x0000068004087810 */ /* 0x000fe20007ffe0ff */
        /* <DEDUP_REMOVED lines=18> */
[----:B------:R-:W-:-:S06]  /*3ea10*/  MOV R251, R0 ;  /* 0x0000000000fb7202 */ /* 0x000fcc0000000f00 */
[----:B--2---:R-:W-:-:S06]  /*3ea20*/  WARPGROUP.ARRIVE ;  /* 0x00000000000079c5 */ /* 0x004fcc0000000000 */
[----:B------:R-:W-:Y:S01]  /*3ea30*/  HGMMA.64x256x16.F32 R124, R24, gdesc[UR4].tnspB, R124, gsb0 ;  /* 0x43e00004187c7df0 */ /* 0x000fe2000800087c */
[----:B---3--:R-:W-:Y:S04]  /*3ea40*/  STL.64 [R1+0xe98], R122 ;  /* 0x000e987a01007387 */ /* 0x008fe80000100a00 */
[----:B------:R-:W-:Y:S04]  /*3ea50*/  STL.64 [R1+0xe90], R120 ;  /* 0x000e907801007387 */ /* 0x000fe80000100a00 */
        /* <DEDUP_REMOVED lines=176> */
[----:B------:R-:W-:Y:S02]  /*3f560*/  MOV R9, 0x40000040 ;  /* 0x4000004000097802 */ /* 0x000fe40000000f00 */
        /* <DEDUP_REMOVED lines=72> */
[----:B------:R-:W4:Y:S04]  /*3f9f0*/  LDL.LU.64 R146, [R1+0xef8] ;  /* 0x000ef80001927983 */ /* 0x000f280000300a00 */
[----:B------:R-:W4:Y:S04]  /*3fa00*/  LDL.LU.64 R144, [R1+0xef0] ;  /* 0x000ef00001907983 */ /* 0x000f280000300a00 */
[----:B------:R-:W2:Y:S04]  /*3fa10*/  LDL.LU.64 R142, [R1+0xee8] ;  /* 0x000ee800018e7983 */ /* 0x000ea80000300a00 */
[----:B------:R-:W3:Y:S04]  /*3fa20*/  LDL.LU.64 R140, [R1+0xee0] ;  /* 0x000ee000018c7983 */ /* 0x000ee80000300a00 */
[----:B------:R-:W4:Y:S04]  /*3fa30*/  LDL.LU.64 R138, [R1+0xed8] ;  /* 0x000ed800018a7983 */ /* 0x000f280000300a00 */
[----:B------:R-:W2:Y:S04]  /*3fa40*/  LDL.LU.64 R136, [R1+0xed0] ;  /* 0x000ed00001887983 */ /* 0x000ea80000300a00 */
[----:B------:R-:W3:Y:S04]  /*3fa50*/  LDL.LU.64 R134, [R1+0xec8] ;  /* 0x000ec80001867983 */ /* 0x000ee80000300a00 */
        /* <DEDUP_REMOVED lines=53> */
[-C--:B----4-:R-:W-:Y:S01]  /*3fdb0*/  FFMA R138, R138, R7.reuse, -R6 ;  /* 0x000000078a8a7223 */ /* 0x090fe20000000806 */
[-CC-:B--2---:R-:W-:Y:S01]  /*3fdc0*/  FFMA R137, R137, R7.reuse, -R3.reuse ;  /* 0x0000000789897223 */ /* 0x184fe20000000803 */
        /* <DEDUP_REMOVED lines=12> */
[-CC-:B---3--:R-:W-:Y:S01]  /*3fe90*/  FFMA R140, R140, R7.reuse, -R3.reuse ;  /* 0x000000078c8c7223 */ /* 0x188fe20000000803 */
[-C--:B------:R-:W-:Y:S01]  /*3fea0*/  FFMA R141, R141, R7.reuse, -R3 ;  /* 0x000000078d8d7223 */ /* 0x080fe20000000803 */
[----:B------:R-:W-:Y:S01]  /*3feb0*/  FFMA R139, R139, R7, -R6 ;  /* 0x000000078b8b7223 */ /* 0x000fe20000000806 */
[----:B-1----:R-:W-:Y:S01]  /*3fec0*/  @!P5 FMUL R138, R138, R138 ;  /* 0x0000008a8a8ad220 */ /* 0x002fe20000400000 */
[----:B------:R-:W-:Y:S01]  /*3fed0*/  FSETP.GEU.AND P5, PT, R143, -126, PT ;  /* 0xc2fc00008f00780b */ /* 0x000fe20003fae000 */
[----:B------:R-:W-:Y:S01]  /*3fee0*/  STL [R1+0xb18], R153 ;  /* 0x000b189901007387 */ /* 0x000fe20000100800 */
[----:B--2---:R-:W-:Y:S01]  /*3fef0*/  @!P6 FMUL R137, R137, R137 ;  /* 0x000000898989e220 */ /* 0x004fe20000400000 */
[----:B------:R-:W-:Y:S01]  /*3ff00*/  FSETP.GEU.AND P6, PT, R142, -126, PT ;  /* 0xc2fc00008e00780b */ /* 0x000fe20003fce000 */
[----:B------:R-:W-:Y:S01]  /*3ff10*/  VIADD R8, R4, 0x700 ;  /* 0x0000070004087836 */ /* 0x000fe20000000000 */
[----:B------:R-:W-:Y:S01]  /*3ff20*/  FSETP.GEU.AND P4, PT, R140, -126, PT ;  /* 0xc2fc00008c00780b */ /* 0x000fe20003f8e000 */
[----:B------:R-:W1:Y:S01]  /*3ff30*/  LDC R7, c[0x0][0x604] ;  /* 0x00018100ff077b82 */ /* 0x000e620000000800 */
[----:B------:R-:W-:Y:S01]  /*3ff40*/  FSETP.GEU.AND P2, PT, R139, -126, PT ;  /* 0xc2fc00008b00780b */ /* 0x000fe20003f4e000 */
[----:B----4-:R-:W-:Y:S01]  /*3ff50*/  @!P3 FMUL R136, R136, R136 ;  /* 0x000000888888b220 */ /* 0x010fe20000400000 */
[----:B------:R-:W-:-:S04]  /*3ff60*/  FSETP.GEU.AND P3, PT, R141, -126, PT ;  /* 0xc2fc00008d00780b */ /* 0x000fc80003f6e000 */
[----:B------:R-:W-:-:S03]  /*3ff70*/  @!P5 FMUL R143, R143, 0.5 ;  /* 0x3f0000008f8fd820 */ /* 0x000fc60000400000 */
[----:B------:R-:W-:Y:S02]  /*3ff80*/  @!P6 FMUL R142, R142, 0.5 ;  /* 0x3f0000008e8ee820 */ /* 0x000fe40000400000 */
[----:B------:R-:W-:Y:S02]  /*3ff90*/  @!P4 FMUL R140, R140, 0.5 ;  /* 0x3f0000008c8cc820 */ /* 0x000fe40000400000 */
[----:B------:R-:W-:Y:S02]  /*3ffa0*/  @!P2 FMUL R139, R139, 0.5 ;  /* 0x3f0000008b8ba820 */ /* 0x000fe40000400000 */
[----:B------:R-:W-:Y:S01]  /*3ffb0*/  @!P3 FMUL R141, R141, 0.5 ;  /* 0x3f0000008d8db820 */ /* 0x000fe20000400000 */
[----:B------:R-:W2:Y:S08]  /*3ffc0*/  MUFU.EX2 R142, R142 ;  /* 0x0000008e008e7308 */ /* 0x000eb00000000800 */
[----:B------:R-:W3:Y:S08]  /*3ffd0*/  MUFU.EX2 R143, R143 ;  /* 0x0000008f008f7308 */ /* 0x000ef00000000800 */
[----:B------:R-:W4:Y:S08]  /*3ffe0*/  MUFU.EX2 R140, R140 ;  /* 0x0000008c008c7308 */ /* 0x000f300000000800 */
[----:B------:R-:W1:Y:S08]  /*3fff0*/  MUFU.EX2 R141, R141 ;  /* 0x0000008d008d7308 */ /* 0x000e700000000800 */
[----:B------:R-:W1:Y:S01]  /*40000*/  MUFU.EX2 R139, R139 ;  /* 0x0000008b008b7308 */ /* 0x000e620000000800 */
[----:B--2---:R-:W-:Y:S01]  /*40010*/  @!P6 FMUL R142, R142, R142 ;  /* 0x0000008e8e8ee220 */ /* 0x004fe20000400000 */
[----:B---3--:R-:W-:Y:S01]  /*40020*/  @!P5 FMUL R143, R143, R143 ;  /* 0x0000008f8f8fd220 */ /* 0x008fe20000400000 */
[----:B----4-:R-:W-:Y:S01]  /*40030*/  @!P4 FMUL R140, R140, R140 ;  /* 0x0000008c8c8cc220 */ /* 0x010fe20000400000 */
[----:B------:R-:W-:Y:S04]  /*40040*/  STL.64 [R1+0xb10], R150 ;  /* 0x000b109601007387 */ /* 0x000fe80000100a00 */
[----:B------:R-:W-:Y:S01]  /*40050*/  STL.64 [R1+0xb08], R148 ;  /* 0x000b089401007387 */ /* 0x000fe20000100a00 */
[----:B-1----:R-:W-:-:S03]  /*40060*/  @!P3 FMUL R141, R141, R141 ;  /* 0x0000008d8d8db220 */ /* 0x002fc60000400000 */
[----:B------:R-:W-:Y:S01]  /*40070*/  STL.64 [R1+0xb00], R146 ;  /* 0x000b009201007387 */ /* 0x000fe20000100a00 */
[----:B------:R-:W-:-:S03]  /*40080*/  @!P2 FMUL R139, R139, R139 ;  /* 0x0000008b8b8ba220 */ /* 0x000fc60000400000 */
        /* <DEDUP_REMOVED lines=109> */
[----:B------:R-:W-:-:S03]  /*40760*/  F2FP.F16.F32.PACK_AB R24, R137, R136 ;  /* 0x000000888918723e */ /* 0x000fc600000000ff */
[----:B------:R-:W4:Y:S01]  /*40770*/  LDL.LU.64 R128, [R1+0x190] ;  /* 0x0001900001807983 */ /* 0x000f220000300a00 */
[----:B------:R-:W-:-:S03]  /*40780*/  F2FP.F16.F32.PACK_AB R25, R139, R138 ;  /* 0x0000008a8b19723e */ /* 0x000fc600000000ff */
[----:B------:R-:W2:Y:S01]  /*40790*/  LDL.LU.64 R130, [R1+0x198] ;  /* 0x0001980001827983 */ /* 0x000ea20000300a00 */
[----:B------:R-:W-:-:S03]  /*407a0*/  F2FP.F16.F32.PACK_AB R26, R141, R140 ;  /* 0x0000008c8d1a723e */ /* 0x000fc600000000ff */
[----:B------:R-:W3:Y:S01]  /*407b0*/  LDL.LU.64 R132, [R1+0x1a0] ;  /* 0x0001a00001847983 */ /* 0x000ee20000300a00 */
[----:B------:R-:W-:-:S03]  /*407c0*/  F2FP.F16.F32.PACK_AB R27, R143, R142 ;  /* 0x0000008e8f1b723e */ /* 0x000fc600000000ff */
        /* <DEDUP_REMOVED lines=139> */
[----:B------:R-:W-:-:S02]  /*41080*/  MOV R9, 0x40000040 ;  /* 0x4000004000097802 */ /* 0x000fc40000000f00 */
        /* <DEDUP_REMOVED lines=179> */
[----:B------:R-:W-:-:S03]  /*41bc0*/  MOV R0, R43 ;  /* 0x0000002b00007202 */ /* 0x000fc60000000f00 */
        /* <DEDUP_REMOVED lines=80> */
[----:B------:R1:W-:Y:S02]  /*420d0*/  STL.64 [R1+0x1f8], R154 ;  /* 0x0001f89a01007387 */ /* 0x0003e40000100a00 */
[----:B-1----:R-:W-:-:S02]  /*420e0*/  IMAD.MOV.U32 R155, RZ, RZ, R153 ;  /* 0x000000ffff9b7224 */ /* 0x002fc400078e0099 */
[----:B------:R-:W2:Y:S04]  /*420f0*/  LDL.LU R153, [R1+0xb18] ;  /* 0x000b180001997983 */ /* 0x000ea80000300800 */
[----:B------:R-:W3:Y:S04]  /*42100*/  LDL.LU.64 R150, [R1+0xb10] ;  /* 0x000b100001967983 */ /* 0x000ee80000300a00 */
[----:B------:R-:W4:Y:S04]  /*42110*/  LDL.LU.64 R148, [R1+0xb08] ;  /* 0x000b080001947983 */ /* 0x000f280000300a00 */
        /* <DEDUP_REMOVED lines=62> */
[----:B------:R-:W2:Y:S01]  /*42500*/  LDL.LU R9, [R1+0x1fc] ;  /* 0x0001fc0001097983 */ /* 0x000ea20000300800 */
[----:B---3--:R-:W-:-:S05]  /*42510*/  FFMA R145, R145, R7, -R3 ;  /* 0x0000000791917223 */ /* 0x008fca0000000803 */
[----:B------:R-:W-:-:S13]  /*42520*/  FSETP.GEU.AND P6, PT, R145, -126, PT ;  /* 0xc2fc00009100780b */ /* 0x000fda0003fce000 */
[----:B------:R-:W-:-:S06]  /*42530*/  @!P6 FMUL R145, R145, 0.5 ;  /* 0x3f0000009191e820 */ /* 0x000fcc0000400000 */
[----:B------:R-:W1:Y:S01]  /*42540*/  MUFU.EX2 R145, R145 ;  /* 0x0000009100917308 */ /* 0x000e620000000800 */
[-CC-:B------:R-:W-:Y:S01]  /*42550*/  FFMA R150, R150, R7.reuse, -R6.reuse ;  /* 0x0000000796967223 */ /* 0x180fe20000000806 */
[-CC-:B----4-:R-:W-:Y:S01]  /*42560*/  FFMA R148, R148, R7.reuse, -R3.reuse ;  /* 0x0000000794947223 */ /* 0x190fe20000000803 */
[-CC-:B--2---:R-:W-:Y:S01]  /*42570*/  FFMA R146, R146, R7.reuse, -R6.reuse ;  /* 0x0000000792927223 */ /* 0x184fe20000000806 */
[-C--:B------:R-:W-:Y:S01]  /*42580*/  FFMA R147, R147, R7.reuse, -R6 ;  /* 0x0000000793937223 */ /* 0x080fe20000000806 */
[----:B------:R-:W-:Y:S02]  /*42590*/  FFMA R144, R144, R7, -R3 ;  /* 0x0000000790907223 */ /* 0x000fe40000000803 */
[----:B------:R-:W-:Y:S02]  /*425a0*/  FSETP.GEU.AND P4, PT, R148, -126, PT ;  /* 0xc2fc00009400780b */ /* 0x000fe40003f8e000 */
[----:B------:R-:W-:Y:S02]  /*425b0*/  FSETP.GEU.AND P5, PT, R146, -126, PT ;  /* 0xc2fc00009200780b */ /* 0x000fe40003fae000 */
[----:B------:R-:W-:-:S02]  /*425c0*/  FSETP.GEU.AND P2, PT, R147, -126, PT ;  /* 0xc2fc00009300780b */ /* 0x000fc40003f4e000 */
        /* <DEDUP_REMOVED lines=8> */
[----:B------:R-:W-:Y:S08]  /*42650*/  MUFU.EX2 R148, R148 ;  /* 0x0000009400947308 */ /* 0x000ff00000000800 */
[----:B------:R-:W1:Y:S08]  /*42660*/  MUFU.EX2 R150, R150 ;  /* 0x0000009600967308 */ /* 0x000e700000000800 */
[----:B------:R-:W2:Y:S08]  /*42670*/  MUFU.EX2 R146, R146 ;  /* 0x0000009200927308 */ /* 0x000eb00000000800 */
[----:B------:R-:W3:Y:S08]  /*42680*/  MUFU.EX2 R147, R147 ;  /* 0x0000009300937308 */ /* 0x000ef00000000800 */
[----:B------:R-:W4:Y:S01]  /*42690*/  MUFU.EX2 R144, R144 ;  /* 0x0000009000907308 */ /* 0x000f220000000800 */
[----:B-1----:R-:W-:Y:S01]  /*426a0*/  @!P6 FMUL R150, R150, R150 ;  /* 0x000000969696e220 */ /* 0x002fe20000400000 */
[----:B------:R-:W-:Y:S01]  /*426b0*/  @!P4 FMUL R148, R148, R148 ;  /* 0x000000949494c220 */ /* 0x000fe20000400000 */
[----:B--2---:R-:W-:Y:S01]  /*426c0*/  @!P5 FMUL R146, R146, R146 ;  /* 0x000000929292d220 */ /* 0x004fe20000400000 */
[----:B---3--:R-:W-:Y:S01]  /*426d0*/  @!P2 FMUL R147, R147, R147 ;  /* 0x000000939393a220 */ /* 0x008fe20000400000 */
[----:B----4-:R-:W-:Y:S01]  /*426e0*/  @!P3 FMUL R144, R144, R144 ;  /* 0x000000909090b220 */ /* 0x010fe20000400000 */
        /* <DEDUP_REMOVED lines=63> */
[----:B-1----:R-:W2:Y:S04]  /*42ae0*/  LDL.LU R28, [R1] ;  /* 0x00000000011c7983 */ /* 0x002ea80000300800 */
        /* <DEDUP_REMOVED lines=70> */
[----:B------:R-:W4:Y:S01]  /*42f50*/  LDL.LU R99, [R1+0x11c] ;  /* 0x00011c0001637983 */ /* 0x000f220000300800 */
[----:B------:R-:W-:-:S03]  /*42f60*/  FFMA R3, R149, R7, -R3 ;  /* 0x0000000795037223 */ /* 0x000fc60000000803 */
[----:B------:R-:W2:Y:S04]  /*42f70*/  LDL.LU R100, [R1+0x120] ;  /* 0x0001200001647983 */ /* 0x000ea80000300800 */
[----:B------:R-:W2:Y:S01]  /*42f80*/  LDL.LU R101, [R1+0x124] ;  /* 0x0001240001657983 */ /* 0x000ea20000300800 */
[----:B------:R-:W-:-:S03]  /*42f90*/  FFMA R6, R151, R7, -R6 ;  /* 0x0000000797067223 */ /* 0x000fc60000000806 */
[----:B------:R-:W3:Y:S04]  /*42fa0*/  LDL.LU R102, [R1+0x128] ;  /* 0x0001280001667983 */ /* 0x000ee80000300800 */
[----:B------:R-:W3:Y:S04]  /*42fb0*/  LDL.LU R103, [R1+0x12c] ;  /* 0x00012c0001677983 */ /* 0x000ee80000300800 */
[----:B------:R-:W4:Y:S01]  /*42fc0*/  LDL.LU R104, [R1+0x130] ;  /* 0x0001300001687983 */ /* 0x000f220000300800 */
[----:B------:R-:W-:-:S03]  /*42fd0*/  FSETP.GEU.AND P3, PT, R3, -126, PT ;  /* 0xc2fc00000300780b */ /* 0x000fc60003f6e000 */
[----:B------:R-:W4:Y:S04]  /*42fe0*/  LDL.LU R105, [R1+0x134] ;  /* 0x0001340001697983 */ /* 0x000f280000300800 */
[----:B------:R-:W2:Y:S01]  /*42ff0*/  LDL.LU R106, [R1+0x138] ;  /* 0x00013800016a7983 */ /* 0x000ea20000300800 */
[----:B------:R-:W-:-:S03]  /*43000*/  FSETP.GEU.AND P5, PT, R6, -126, PT ;  /* 0xc2fc00000600780b */ /* 0x000fc60003fae000 */
        /* <DEDUP_REMOVED lines=11> */
[----:B------:R-:W-:-:S03]  /*430c0*/  @!P3 FMUL R3, R3, 0.5 ;  /* 0x3f0000000303b820 */ /* 0x000fc60000400000 */
[----:B------:R-:W2:Y:S04]  /*430d0*/  LDL.LU R118, [R1+0x168] ;  /* 0x0001680001767983 */ /* 0x000ea80000300800 */
[----:B------:R-:W2:Y:S01]  /*430e0*/  LDL.LU R119, [R1+0x16c] ;  /* 0x00016c0001777983 */ /* 0x000ea20000300800 */
[----:B------:R-:W-:-:S03]  /*430f0*/  @!P5 FMUL R6, R6, 0.5 ;  /* 0x3f0000000606d820 */ /* 0x000fc60000400000 */
[----:B------:R-:W3:Y:S04]  /*43100*/  LDL.LU R120, [R1+0x170] ;  /* 0x0001700001787983 */ /* 0x000ee80000300800 */
[----:B------:R-:W3:Y:S01]  /*43110*/  LDL.LU R121, [R1+0x174] ;  /* 0x0001740001797983 */ /* 0x000ee20000300800 */
[----:B------:R-:W1:Y:S03]  /*43120*/  MUFU.EX2 R8, R3 ;  /* 0x0000000300087308 */ /* 0x000e660000000800 */
[----:B------:R-:W4:Y:S04]  /*43130*/  LDL.LU R122, [R1+0x178] ;  /* 0x00017800017a7983 */ /* 0x000f280000300800 */
[----:B------:R-:W4:Y:S01]  /*43140*/  LDL.LU R123, [R1+0x17c] ;  /* 0x00017c00017b7983 */ /* 0x000f220000300800 */
[----:B------:R-:W1:Y:S03]  /*43150*/  MUFU.EX2 R3, R6 ;  /* 0x0000000600037308 */ /* 0x000e660000000800 */
        /* <DEDUP_REMOVED lines=14> */
[----:B------:R-:W3:Y:S01]  /*43240*/  LDL.LU R138, [R1+0x1b8] ;  /* 0x0001b800018a7983 */ /* 0x000ee20000300800 */
[----:B-1----:R-:W-:-:S03]  /*43250*/  @!P3 FMUL R8, R8, R8 ;  /* 0x000000080808b220 */ /* 0x002fc60000400000 */
[----:B------:R-:W3:Y:S01]  /*43260*/  LDL.LU R139, [R1+0x1bc] ;  /* 0x0001bc00018b7983 */ /* 0x000ee20000300800 */
[----:B------:R-:W-:-:S03]  /*43270*/  F2FP.F16.F32.PACK_AB R24, R145, R144 ;  /* 0x000000909118723e */ /* 0x000fc600000000ff */
[----:B------:R-:W4:Y:S01]  /*43280*/  LDL.LU R140, [R1+0x1c0] ;  /* 0x0001c000018c7983 */ /* 0x000f220000300800 */
[----:B------:R-:W-:-:S03]  /*43290*/  @!P5 FMUL R3, R3, R3 ;  /* 0x000000030303d220 */ /* 0x000fc60000400000 */
[----:B------:R-:W4:Y:S01]  /*432a0*/  LDL.LU R141, [R1+0x1c4] ;  /* 0x0001c400018d7983 */ /* 0x000f220000300800 */
[----:B------:R-:W-:-:S03]  /*432b0*/  F2FP.F16.F32.PACK_AB R25, R147, R146 ;  /* 0x000000929319723e */ /* 0x000fc600000000ff */
[----:B------:R-:W2:Y:S04]  /*432c0*/  LDL.LU R142, [R1+0x1c8] ;  /* 0x0001c800018e7983 */ /* 0x000ea80000300800 */
[----:B------:R-:W2:Y:S01]  /*432d0*/  LDL.LU R143, [R1+0x1cc] ;  /* 0x0001cc00018f7983 */ /* 0x000ea20000300800 */
[----:B------:R-:W-:-:S03]  /*432e0*/  F2FP.F16.F32.PACK_AB R26, R8, R148 ;  /* 0x00000094081a723e */ /* 0x000fc600000000ff */
[----:B------:R-:W3:Y:S04]  /*432f0*/  LDL.LU R144, [R1+0x1d0] ;  /* 0x0001d00001907983 */ /* 0x000ee80000300800 */
[----:B------:R-:W3:Y:S01]  /*43300*/  LDL.LU R145, [R1+0x1d4] ;  /* 0x0001d40001917983 */ /* 0x000ee20000300800 */
[----:B------:R-:W-:-:S03]  /*43310*/  F2FP.F16.F32.PACK_AB R27, R3, R150 ;  /* 0x00000096031b723e */ /* 0x000fc600000000ff */
[----:B------:R-:W4:Y:S04]  /*43320*/  LDL.LU R146, [R1+0x1d8] ;  /* 0x0001d80001927983 */ /* 0x000f280000300800 */
[----:B------:R-:W4:Y:S04]  /*43330*/  LDL.LU R147, [R1+0x1dc] ;  /* 0x0001dc0001937983 */ /* 0x000f280000300800 */
[----:B------:R-:W2:Y:S04]  /*43340*/  LDL.LU R148, [R1+0x1e0] ;  /* 0x0001e00001947983 */ /* 0x000ea80000300800 */
[----:B------:R-:W2:Y:S04]  /*43350*/  LDL.LU R149, [R1+0x1e4] ;  /* 0x0001e40001957983 */ /* 0x000ea80000300800 */
[----:B------:R-:W3:Y:S04]  /*43360*/  LDL.LU R150, [R1+0x1e8] ;  /* 0x0001e80001967983 */ /* 0x000ee80000300800 */
[----:B------:R-:W3:Y:S04]  /*43370*/  LDL.LU R151, [R1+0x1ec] ;  /* 0x0001ec0001977983 */ /* 0x000ee80000300800 */
[----:B------:R-:W4:Y:S01]  /*43380*/  LDL.LU R152, [R1+0x1f0] ;  /* 0x0001f00001987983 */ /* 0x000f220000300800 */
[----:B------:R-:W-:Y:S01]  /*43390*/  IMAD.MOV.U32 R153, RZ, RZ, R155 ;  /* 0x000000ffff997224 */ /* 0x000fe200078e009b */
[----:B------:R-:W-:-:S05]  /*433a0*/  MOV R155, R9 ;  /* 0x00000009009b7202 */ /* 0x000fca0000000f00 */
[----:B------:R-:W-:Y:S04]  /*433b0*/  STL.64 [R1+0x890], R154 ;  /* 0x0008909a01007387 */ /* 0x000fe80000100a00 */
[----:B----4-:R-:W-:Y:S04]  /*433c0*/  STL.64 [R1+0x888], R152 ;  /* 0x0008889801007387 */ /* 0x010fe80000100a00 */
[----:B---3--:R-:W-:Y:S04]  /*433d0*/  STL.64 [R1+0x880], R150 ;  /* 0x0008809601007387 */ /* 0x008fe80000100a00 */
        /* <DEDUP_REMOVED lines=76> */
[----:B------:R-:W-:-:S02]  /*438a0*/  IADD3 R6, R4, 0x780, RZ ;  /* 0x0000078004067810 */ /* 0x000fc40007ffe0ff */
[----:B------:R-:W-:Y:S01]  /*438b0*/  MOV R7, 0x40000040 ;  /* 0x4000004000077802 */ /* 0x000fe20000000f00 */
        /* <DEDUP_REMOVED lines=79> */
[----:B------:R-:W4:Y:S01]  /*43db0*/  LDL.LU R2, [R1+0x918] ;  /* 0x0009180001027983 */ /* 0x000f220000300800 */
[----:B------:R-:W-:Y:S02]  /*43dc0*/  MOV R100, R205 ;  /* 0x000000cd00647202 */ /* 0x000fe40000000f00 */
[----:B------:R-:W-:Y:S01]  /*43dd0*/  MOV R102, R203 ;  /* 0x000000cb00667202 */ /* 0x000fe20000000f00 */
[----:B------:R-:W4:Y:S01]  /*43de0*/  LDL.LU R11, [R1+0x914] ;  /* 0x00091400010b7983 */ /* 0x000f220000300800 */
[----:B------:R-:W-:Y:S02]  /*43df0*/  MOV R103, R202 ;  /* 0x000000ca00677202 */ /* 0x000fe40000000f00 */
[----:B------:R-:W-:Y:S01]  /*43e00*/  MOV R105, R200 ;  /* 0x000000c800697202 */ /* 0x000fe20000000f00 */
[----:B------:R-:W4:Y:S01]  /*43e10*/  LDL.LU R10, [R1+0x910] ;  /* 0x00091000010a7983 */ /* 0x000f220000300800 */
[----:B------:R-:W-:-:S02]  /*43e20*/  MOV R106, R199 ;  /* 0x000000c7006a7202 */ /* 0x000fc40000000f00 */
[----:B------:R-:W-:Y:S01]  /*43e30*/  MOV R108, R197 ;  /* 0x000000c5006c7202 */ /* 0x000fe20000000f00 */
[----:B------:R-:W3:Y:S01]  /*43e40*/  LDL.LU R13, [R1+0x90c] ;  /* 0x00090c00010d7983 */ /* 0x000ee20000300800 */
[----:B------:R-:W-:Y:S02]  /*43e50*/  MOV R109, R196 ;  /* 0x000000c4006d7202 */ /* 0x000fe40000000f00 */
[----:B------:R-:W-:Y:S01]  /*43e60*/  MOV R111, R194 ;  /* 0x000000c2006f7202 */ /* 0x000fe20000000f00 */
[----:B------:R-:W4:Y:S01]  /*43e70*/  LDL.LU R12, [R1+0x908] ;  /* 0x00090800010c7983 */ /* 0x000f220000300800 */
[----:B------:R-:W-:Y:S02]  /*43e80*/  MOV R112, R193 ;  /* 0x000000c100707202 */ /* 0x000fe40000000f00 */
[----:B------:R-:W-:Y:S01]  /*43e90*/  MOV R114, R191 ;  /* 0x000000bf00727202 */ /* 0x000fe20000000f00 */
[----:B------:R1:W5:Y:S01]  /*43ea0*/  LDL.LU R248, [R1+0x904] ;  /* 0x0009040001f87983 */ /* 0x0003620000300800 */
[----:B------:R-:W-:-:S02]  /*43eb0*/  MOV R115, R190 ;  /* 0x000000be00737202 */ /* 0x000fc40000000f00 */
[----:B------:R-:W-:Y:S01]  /*43ec0*/  MOV R117, R188 ;  /* 0x000000bc00757202 */ /* 0x000fe20000000f00 */
[----:B------:R1:W5:Y:S01]  /*43ed0*/  LDL.LU R14, [R1+0x900] ;  /* 0x00090000010e7983 */ /* 0x0003620000300800 */
[----:B------:R-:W-:Y:S02]  /*43ee0*/  MOV R118, R187 ;  /* 0x000000bb00767202 */ /* 0x000fe40000000f00 */
[----:B------:R-:W-:Y:S01]  /*43ef0*/  MOV R120, R185 ;  /* 0x000000b900787202 */ /* 0x000fe20000000f00 */
[----:B------:R1:W5:Y:S01]  /*43f00*/  LDL.LU R15, [R1+0x8fc] ;  /* 0x0008fc00010f7983 */ /* 0x0003620000300800 */
[----:B------:R-:W-:Y:S02]  /*43f10*/  MOV R121, R184 ;  /* 0x000000b800797202 */ /* 0x000fe40000000f00 */
        /* <DEDUP_REMOVED lines=32> */
[----:B------:R-:W-:-:S03]  /*44120*/  MOV R154, R17 ;  /* 0x00000011009a7202 */ /* 0x000fc60000000f00 */
        /* <DEDUP_REMOVED lines=216> */
[----:B--2---:R1:W5:Y:S04]  /*44eb0*/  LDL.LU.64 R152, [R1+0x690] ;  /* 0x0006900001987983 */ /* 0x0043680000300a00 */
[----:B------:R-:W2:Y:S04]  /*44ec0*/  LDL.LU R150, [R1+0x68c] ;  /* 0x00068c0001967983 */ /* 0x000ea80000300800 */
[----:B------:R-:W2:Y:S04]  /*44ed0*/  LDL.LU R148, [R1+0x688] ;  /* 0x0006880001947983 */ /* 0x000ea80000300800 */
        /* <DEDUP_REMOVED lines=60> */
[----:B---3--:R-:W-:Y:S01]  /*452a0*/  FFMA R0, R0, R234, R13 ;  /* 0x000000ea00007223 */ /* 0x008fe2000000000d */
[----:B----4-:R-:W-:-:S03]  /*452b0*/  FFMA R2, R2, R235, R11 ;  /* 0x000000eb02027223 */ /* 0x010fc6000000000b */
[----:B------:R-:W-:Y:S01]  /*452c0*/  FADD R0, R0, R12 ;  /* 0x0000000c00007221 */ /* 0x000fe20000000000 */
[----:B------:R-:W-:Y:S01]  /*452d0*/  FADD R10, R2, R10 ;  /* 0x0000000a020a7221 */ /* 0x000fe20000000000 */
[----:B------:R-:W-:Y:S01]  /*452e0*/  VIADD R2, R231, 0x1 ;  /* 0x00000001e7027836 */ /* 0x000fe20000000000 */
[----:B------:R-:W-:-:S04]  /*452f0*/  IADD3 R4, R252, 0x110020, RZ ;  /* 0x00110020fc047810 */ /* 0x000fc80007ffe0ff */
[----:B------:R-:W-:-:S04]  /*45300*/  ISETP.NE.AND P2, PT, R2, 0x4, PT ;  /* 0x000000040200780c */ /* 0x000fc80003f45270 */
[----:B------:R-:W-:Y:S01]  /*45310*/  SEL R2, R2, RZ, P2 ;  /* 0x000000ff02027207 */ /* 0x000fe20001000000 */
[----:B--2---:R-:W-:Y:S01]  /*45320*/  FADD R30, R0, R30 ;  /* 0x0000001e001e7221 */ /* 0x004fe20000000000 */
[----:B------:R-:W-:-:S03]  /*45330*/  FADD R28, R10, R28 ;  /* 0x0000001c0a1c7221 */ /* 0x000fc60000000000 */
[----:B------:R-:W-:Y:S01]  /*45340*/  FADD R31, R30, R31 ;  /* 0x0000001f1e1f7221 */ /* 0x000fe20000000000 */
        /* <DEDUP_REMOVED lines=114> */
[----:B------:R-:W-:Y:S01]  /*45a70*/  LEA R0, R2, R4, 0x3 ;  /* 0x0000000402007211 */ /* 0x000fe200078e18ff */
[----:B------:R-:W-:Y:S02]  /*45a80*/  FADD R144, R141, R144 ;  /* 0x000000908d907221 */ /* 0x000fe40000000000 */
[----:B------:R-:W-:Y:S01]  /*45a90*/  FADD R147, R146, R147 ;  /* 0x0000009392937221 */ /* 0x000fe20000000000 */
[----:B------:R-:W-:Y:S01]  /*45aa0*/  PRMT R0, RZ, 0x654, R0 ;  /* 0x00000654ff007816 */ /* 0x000fe20000000000 */
[----:B------:R-:W-:Y:S02]  /*45ab0*/  FADD R145, R144, R145 ;  /* 0x0000009190917221 */ /* 0x000fe40000000000 */
[----:B------:R-:W-:Y:S01]  /*45ac0*/  FADD R150, R147, R150 ;  /* 0x0000009693967221 */ /* 0x000fe20000000000 */
[----:B------:R1:W-:Y:S01]  /*45ad0*/  SYNCS.ARRIVE.TRANS64.RED.A1T0 RZ, [R0+URZ], RZ ;  /* 0x000000ff00ff79a7 */ /* 0x0003e2000810043f */
[----:B------:R-:W-:-:S02]  /*45ae0*/  FADD R148, R145, R148 ;  /* 0x0000009491947221 */ /* 0x000fc40000000000 */
[----:B------:R-:W-:Y:S02]  /*45af0*/  FADD R234, R150, R3 ;  /* 0x0000000396ea7221 */ /* 0x000fe40000000000 */
[----:B------:R-:W-:Y:S01]  /*45b00*/  FADD R235, R148, R8 ;  /* 0x0000000894eb7221 */ /* 0x000fe20000000000 */
[----:B------:R-:W-:Y:S06]  /*45b10*/  @P1 BRA `(.L_x_32) ;  /* 0x0000000400241947 */ /* 0x000fec0003800000 */
[----:B-----5:R-:W-:Y:S01]  /*45b20*/  ISETP.LT.OR P1, PT, R164, 0x1, !P0 ;  /* 0x00000001a400780c */ /* 0x020fe20004721670 */
[----:B------:R-:W-:-:S12]  /*45b30*/  BSSY B0, `(.L_x_33) ;  /* 0x0000046000007945 */ /* 0x000fd80003800000 */
[----:B------:R-:W-:Y:S05]  /*45b40*/  @P1 BRA `(.L_x_34) ;  /* 0x0000000400101947 */ /* 0x000fea0003800000 */
[----:B-1----:R-:W-:Y:S01]  /*45b50*/  IMAD R0, R152, 0x8, R252 ;  /* 0x0000000898007824 */ /* 0x002fe200078e02fc */
[----:B------:R-:W-:Y:S01]  /*45b60*/  SHF.L.U32 R3, R159, 0x1f, RZ ;  /* 0x0000001f9f037819 */ /* 0x000fe200000006ff */
[----:B------:R-:W1:Y:S03]  /*45b70*/  S2R R16, SR_TID.X ;  /* 0x0000000000107919 */ /* 0x000e660000002100 */
[----:B------:R-:W2:Y:S01]  /*45b80*/  SYNCS.PHASECHK.TRANS64.TRYWAIT P1, [R0+URZ+0x110020], R3 ;  /* 0x11002003000075a7 */ /* 0x000ea2000802017f */
[----:B-1----:R-:W-:-:S04]  /*45b90*/  LOP3.LUT R4, R16, 0x7f, RZ, 0xc0, !PT ;  /* 0x0000007f10047812 */ /* 0x002fc800078ec0ff */
[----:B------:R-:W-:Y:S01]  /*45ba0*/  ISETP.NE.AND P2, PT, R4, RZ, PT ;  /* 0x000000ff0400720c */ /* 0x000fe20003f45270 */
[----:B--2---:R-:W-:-:S12]  /*45bb0*/  @!P1 BRA `(.L_x_35) ;  /* 0x0000006800689947 */ /* 0x004fd80003800000 */
.L_x_98:
[----:B------:R-:W-:Y:S05]  /*45bc0*/  @P2 BRA `(.L_x_36) ;  /* 0x0000000000182947 */ /* 0x000fea0003800000 */
[----:B------:R-:W2:Y:S01]  /*45bd0*/  S2R R4, SR_TID.X ;  /* 0x0000000000047919 */ /* 0x000ea20000002100 */
[----:B-1----:R-:W-:-:S04]  /*45be0*/  MOV R3, 0x40000 ;  /* 0x0004000000037802 */ /* 0x002fc80000000f00 */
[----:B------:R3:W-:Y:S01]  /*45bf0*/  SYNCS.ARRIVE.TRANS64 RZ, [R0+URZ+0x110000], R3 ;  /* 0x1100000300ff79a7 */ /* 0x0007e2000800003f */
[----:B--2---:R-:W-:-:S13]  /*45c00*/  LOP3.LUT P1, RZ, R4, 0x1f, RZ, 0xc0, !PT ;  /* 0x0000001f04ff7812 */ /* 0x004fda000782c0ff */
[----:B---3--:R-:W-:Y:S05]  /*45c10*/  @!P1 BRA `(.L_x_36) ;  /* 0x0000000000049947 */ /* 0x008fea0003800000 */
[----:B------:R-:W-:Y:S01]  /*45c20*/  BPT.TRAP 0x1 ;  /* 0x000000040000795c */ /* 0x000fe20000300000 */
.L_x_36:
[----:B------:R-:W2:Y:S01]  /*45c30*/  LDC.64 R4, c[0x0][0x198] ;  /* 0x00006600ff047b82 */ /* 0x000ea20000000a00 */
[----:B------:R-:W-:Y:S01]  /*45c40*/  R2UR UR17, R0 ;  /* 0x00000000001172ca */ /* 0x000fe200000e0000 */
[----:B------:R-:W-:Y:S01]  /*45c50*/  UMOV UR18, URZ ;  /* 0x0000003f00127c82 */ /* 0x000fe20008000000 */
[----:B-1----:R-:W-:Y:S01]  /*45c60*/  LEA R0, R152, R252, 0x12 ;  /* 0x000000fc98007211 */ /* 0x002fe200078e90ff */
[----:B------:R-:W-:Y:S01]  /*45c70*/  UMOV UR20, UR36 ;  /* 0x0000002400147c82 */ /* 0x000fe20008000000 */
[----:B------:R-:W-:Y:S01]  /*45c80*/  R2UR UR19, R230 ;  /* 0x00000000e61372ca */ /* 0x000fe200000e0000 */
[----:B------:R-:W-:Y:S01]  /*45c90*/  UMOV UR21, UR37 ;  /* 0x0000002500157c82 */ /* 0x000fe20008000000 */
[----:B------:R-:W-:Y:S01]  /*45ca0*/  R2UR UR14, R0 ;  /* 0x00000000000e72ca */ /* 0x000fe200000e0000 */
[----:B------:R-:W-:Y:S01]  /*45cb0*/  UMOV UR22, 0x0 ;  /* 0x0000000000167882 */ /* 0x000fe20000000000 */
[----:B------:R-:W-:Y:S01]  /*45cc0*/  UMOV UR23, 0x10000000 ;  /* 0x1000000000177882 */ /* 0x000fe20000000000 */
[----:B------:R-:W-:Y:S01]  /*45cd0*/  UMOV UR10, 0x40 ;  /* 0x00000040000a7882 */ /* 0x000fe20000000000 */
[----:B------:R-:W-:Y:S01]  /*45ce0*/  UMOV UR12, UR36 ;  /* 0x00000024000c7c82 */ /* 0x000fe20008000000 */
[----:B------:R-:W-:Y:S01]  /*45cf0*/  UMOV UR13, UR37 ;  /* 0x00000025000d7c82 */ /* 0x000fe20008000000 */
[----:B------:R-:W-:Y:S01]  /*45d00*/  UMOV UR26, 0x80 ;  /* 0x00000080001a7882 */ /* 0x000fe20000000000 */
[----:B------:R-:W-:Y:S01]  /*45d10*/  UIADD3 UR17, UR17, 0x110000, URZ ;  /* 0x0011000011117890 */ /* 0x000fe2000fffe03f */
[----:B------:R-:W-:Y:S01]  /*45d20*/  IADD3 R230, R230, 0x1, RZ ;  /* 0x00000001e6e67810 */ /* 0x000fe20007ffe0ff */
[----:B------:R-:W-:Y:S01]  /*45d30*/  UMOV UR28, UR36 ;  /* 0x00000024001c7c82 */ /* 0x000fe20008000000 */
[----:B------:R-:W-:Y:S01]  /*45d40*/  UMOV UR29, UR37 ;  /* 0x00000025001d7c82 */ /* 0x000fe20008000000 */
[----:B------:R-:W-:-:S02]  /*45d50*/  USHF.L.U32 UR19, UR19, 0x8, URZ ;  /* 0x0000000813137899 */ /* 0x000fc4000800063f */
[----:B------:R-:W-:Y:S02]  /*45d60*/  UIADD3 UR16, UR14, 0x10000, URZ ;  /* 0x000100000e107890 */ /* 0x000fe4000fffe03f */
[----:B------:R-:W-:Y:S01]  /*45d70*/  UIADD3 UR8, UR14, 0x18000, URZ ;  /* 0x000180000e087890 */ /* 0x000fe2000fffe03f */
[----:B--2---:R-:W-:Y:S01]  /*45d80*/  IADD3 R0, P1, R4, 0x2f0, RZ ;  /* 0x000002f004007810 */ /* 0x004fe20007f3e0ff */
[----:B------:R-:W-:Y:S01]  /*45d90*/  UMOV UR9, UR17 ;  /* 0x0000001100097c82 */ /* 0x000fe20008000000 */
[----:B------:R-:W-:Y:S01]  /*45da0*/  UMOV UR11, UR19 ;  /* 0x00000013000b7c82 */ /* 0x000fe20008000000 */
[----:B------:R-:W-:Y:S01]  /*45db0*/  UIADD3 UR24, UR14, 0x20000, URZ ;  /* 0x000200000e187890 */ /* 0x000fe2000fffe03f */
[----:B------:R-:W-:Y:S01]  /*45dc0*/  R2UR UR6, R0 ;  /* 0x00000000000672ca */ /* 0x000fe200000e0000 */
[----:B------:R-:W-:Y:S01]  /*45dd0*/  IMAD.X R0, RZ, RZ, R5, P1 ;  /* 0x000000ffff007224 */ /* 0x000fe200008e0605 */
[----:B------:R-:W-:Y:S01]  /*45de0*/  UMOV UR25, UR17 ;  /* 0x0000001100197c82 */ /* 0x000fe20008000000 */
[----:B------:R-:W-:-:S03]  /*45df0*/  UMOV UR27, UR19 ;  /* 0x00000013001b7c82 */ /* 0x000fc60008000000 */
[----:B------:R-:W-:Y:S02]  /*45e00*/  R2UR UR7, R0 ;  /* 0x00000000000772ca */ /* 0x000fe400000e0000 */
[----:B------:R-:W-:-:S04]  /*45e10*/  IADD3 R0, R152, 0x1, RZ ;  /* 0x0000000198007810 */ /* 0x000fc80007ffe0ff */
[----:B------:R-:W-:-:S04]  /*45e20*/  ISETP.NE.AND P1, PT, R0, 0x4, PT ;  /* 0x000000040000780c */ /* 0x000fc80003f25270 */
[----:B------:R-:W-:Y:S02]  /*45e30*/  SEL R3, RZ, 0x1, P1 ;  /* 0x00000001ff037807 */ /* 0x000fe40000800000 */
[----:B------:R-:W-:Y:S01]  /*45e40*/  SEL R152, R0, RZ, P1 ;  /* 0x000000ff00987207 */ /* 0x000fe20000800000 */
[----:B------:R1:W-:Y:S01]  /*45e50*/  UTMALDG.4D [UR16], [UR6], desc[UR22] ;  /* 0x00001610060075b4 */ /* 0x0003e20008019000 */
[----:B------:R-:W-:Y:S01]  /*45e60*/  LOP3.LUT R159, R159, R3, RZ, 0x3c, !PT ;  /* 0x000000039f9f7212 */ /* 0x000fe200078e3cff */
        /* <DEDUP_REMOVED lines=12> */
[----:B------:R-:W-:Y:S01]  /*45f30*/  UMOV UR18, 0x180 ;  /* 0x0000018000127882 */ /* 0x000fe20000000000 */
[----:B--2---:R-:W-:-:S07]  /*45f40*/  UIADD3 UR8, UR14, 0x48000, URZ ;  /* 0x000480000e087890 */ /* 0x004fce000fffe03f */
[----:B------:R3:W-:Y:S01]  /*45f50*/  UTMALDG.4D [UR16], [UR6], desc[UR22] ;  /* 0x00001610060075b4 */ /* 0x0007e20008019000 */
[----:B------:R-:W-:Y:S02]  /*45f60*/  UMOV UR10, 0x1c0 ;  /* 0x000001c0000a7882 */ /* 0x000fe40000000000 */
[----:B------:R3:W-:Y:S02]  /*45f70*/  UTMALDG.4D [UR8], [UR6], desc[UR22] ;  /* 0x00001608060075b4 */ /* 0x0007e40008019000 */
[----:B---3--:R-:W-:Y:S01]  /*45f80*/  NOP ;  /* 0x0000000000007918 */ /* 0x008fe20000000000 */
.L_x_34:
[----:B------:R-:W-:Y:S05]  /*45f90*/  BSYNC B0 ;  /* 0x0000000000007941 */ /* 0x000fea0003800000 */
.L_x_33:
[----:B------:R-:W-:-:S07]  /*45fa0*/  VIADD R164, R164, 0xffffffff ;  /* 0xffffffffa4a47836 */ /* 0x000fce0000000000 */
.L_x_32:
[----:B-1---5:R-:W-:Y:S01]  /*45fb0*/  IADD3 R0, R153, 0x1, RZ ;  /* 0x0000000199007810 */ /* 0x022fe20007ffe0ff */
[----:B------:R-:W-:Y:S01]  /*45fc0*/  IMAD.MOV.U32 R155, RZ, RZ, R14 ;  /* 0x000000ffff9b7224 */ /* 0x000fe200078e000e */
[----:B------:R-:W-:Y:S02]  /*45fd0*/  ISETP.GT.AND P3, PT, R233, 0x2, PT ;  /* 0x00000002e900780c */ /* 0x000fe40003f64270 */
[----:B------:R-:W-:Y:S02]  /*45fe0*/  ISETP.NE.AND P1, PT, R0, 0x4, PT ;  /* 0x000000040000780c */ /* 0x000fe40003f25270 */
[----:B------:R-:W-:Y:S02]  /*45ff0*/  IADD3 R2, R2, 0x1, RZ ;  /* 0x0000000102027810 */ /* 0x000fe40007ffe0ff */
[----:B------:R-:W-:Y:S02]  /*46000*/  SEL R3, RZ, 0x1, P1 ;  /* 0x00000001ff037807 */ /* 0x000fe40000800000 */
[----:B------:R-:W-:-:S02]  /*46010*/  ISETP.NE.AND P2, PT, R2, 0x4, PT ;  /* 0x000000040200780c */ /* 0x000fc40003f45270 */
[----:B------:R-:W-:Y:S01]  /*46020*/  LOP3.LUT R211, R211, R3, RZ, 0x3c, !PT ;  /* 0x00000003d3d37212 */ /* 0x000fe200078e3cff */
[----:B------:R-:W-:Y:S01]  /*46030*/  VIADD R3, R233, 0xffffffff ;  /* 0xffffffffe9037836 */ /* 0x000fe20000000000 */
[----:B------:R-:W-:Y:S02]  /*46040*/  SEL R153, R0, RZ, P1 ;  /* 0x000000ff00997207 */ /* 0x000fe40000800000 */
[----:B------:R-:W-:Y:S02]  /*46050*/  SEL R231, R2, RZ, P2 ;  /* 0x000000ff02e77207 */ /* 0x000fe40001000000 */
[----:B------:R-:W-:Y:S02]  /*46060*/  MOV R233, R3 ;  /* 0x0000000300e97202 */ /* 0x000fe40000000f00 */
[----:B------:R-:W-:Y:S01]  /*46070*/  MOV R154, R15 ;  /* 0x0000000f009a7202 */ /* 0x000fe20000000f00 */
[----:B------:R-:W-:Y:S06]  /*46080*/  @P3 BRA `(.L_x_37) ;  /* 0xfffffdc000f83947 */ /* 0x000fec000383ffff */
.L_x_24:
[----:B------:R-:W-:Y:S05]  /*46090*/  WARPSYNC.ALL ;  /* 0x0000000000007948 */ /* 0x000fea0003800000 */
[----:B-1---5:R-:W1:Y:S01]  /*460a0*/  SHFL.BFLY PT, R0, R235, 0x1, 0x1f ;  /* 0x0c201f00eb007f89 */ /* 0x022e6200000e0000 */
[----:B------:R-:W-:Y:S01]  /*460b0*/  BSSY B0, `(.L_x_38) ;  /* 0x0000025000007945 */ /* 0x000fe20003800000 */
[----:B------:R-:W-:Y:S02]  /*460c0*/  MOV R10, 0x7f800000 ;  /* 0x7f800000000a7802 */ /* 0x000fe40000000f00 */
[----:B------:R-:W2:Y:S01]  /*460d0*/  SHFL.BFLY PT, R2, R234, 0x1, 0x1f ;  /* 0x0c201f00ea027f89 */ /* 0x000ea200000e0000 */
[----:B------:R-:W-:-:S02]  /*460e0*/  MOV R9, 0x3f800000 ;  /* 0x3f80000000097802 */ /* 0x000fc40000000f00 */
[----:B------:R-:W-:Y:S01]  /*460f0*/  MOV R8, 0x7f800000 ;  /* 0x7f80000000087802 */ /* 0x000fe20000000f00 */
[----:B-1----:R-:W-:Y:S01]  /*46100*/  FADD R235, R0, R235 ;  /* 0x000000eb00eb7221 */ /* 0x002fe20000000000 */
[----:B--2---:R-:W-:-:S04]  /*46110*/  FADD R234, R2, R234 ;  /* 0x000000ea02ea7221 */ /* 0x004fc80000000000 */
[----:B------:R-:W1:Y:S04]  /*46120*/  SHFL.BFLY PT, R0, R235, 0x2, 0x1f ;  /* 0x0c401f00eb007f89 */ /* 0x000e6800000e0000 */
[----:B------:R-:W2:Y:S01]  /*46130*/  SHFL.BFLY PT, R11, R234, 0x2, 0x1f ;  /* 0x0c401f00ea0b7f89 */ /* 0x000ea200000e0000 */
[C---:B-1----:R-:W-:Y:S01]  /*46140*/  FSETP.NE.AND P0, PT, R235.reuse, -R0, PT ;  /* 0x80000000eb00720b */ /* 0x042fe20003f05000 */
[----:B------:R-:W-:Y:S01]  /*46150*/  FADD R235, R235, R0 ;  /* 0x00000000ebeb7221 */ /* 0x000fe20000000000 */
[----:B------:R-:W-:Y:S02]  /*46160*/  IMAD.MOV.U32 R0, RZ, RZ, 0x3f800000 ;  /* 0x3f800000ff007424 */ /* 0x000fe400078e00ff */
[----:B--2---:R-:W-:-:S09]  /*46170*/  FADD R4, R234, R11 ;  /* 0x0000000bea047221 */ /* 0x004fd20000000000 */
[----:B------:R-:W-:Y:S05]  /*46180*/  @!P0 BRA `(.L_x_39) ;  /* 0x00000000005c8947 */ /* 0x000fea0003800000 */
[----:B------:R-:W-:Y:S01]  /*46190*/  MOV R0, R235 ;  /* 0x000000eb00007202 */ /* 0x000fe20000000f00 */
[----:B------:R-:W-:Y:S04]  /*461a0*/  BSSY B1, `(.L_x_40) ;  /* 0x000000d000017945 */ /* 0x000fe80003800000 */
[----:B------:R-:W-:-:S05]  /*461b0*/  VIADD R2, R0, 0x1800000 ;  /* 0x0180000000027836 */ /* 0x000fca0000000000 */
[----:B------:R-:W-:-:S04]  /*461c0*/  LOP3.LUT R2, R2, 0x7f800000, RZ, 0xc0, !PT ;  /* 0x7f80000002027812 */ /* 0x000fc800078ec0ff */
[----:B------:R-:W-:-:S13]  /*461d0*/  ISETP.GT.U32.AND P0, PT, R2, 0x1ffffff, PT ;  /* 0x01ffffff0200780c */ /* 0x000fda0003f04070 */
[----:B------:R-:W-:Y:S05]  /*461e0*/  @P0 BRA `(.L_x_41) ;  /* 0x0000000000100947 */ /* 0x000fea0003800000 */
[----:B------:R-:W-:-:S07]  /*461f0*/  MOV R7, 0x46210 ;  /* 0x0004621000077802 */ /* 0x000fce0000000f00 */
[----:B------:R-:W-:Y:S05]  /*46200*/  CALL.REL.NOINC `($__internal_0_$__cuda_sm20_rcp_rn_f32_slowpath) ;  /* 0x0000006000e87944 */ /* 0x000fea0003c00000 */
[----:B------:R-:W-:Y:S01]  /*46210*/  MOV R2, R5 ;  /* 0x0000000500027202 */ /* 0x000fe20000000f00 */
[----:B------:R-:W-:Y:S06]  /*46220*/  BRA `(.L_x_42) ;  /* 0x0000000000107947 */ /* 0x000fec0003800000 */
.L_x_41:
[----:B------:R-:W1:Y:S02]  /*46230*/  MUFU.RCP R2, R0 ;  /* 0x0000000000027308 */ /* 0x000e640000001000 */
[----:B-1----:R-:W-:-:S04]  /*46240*/  FFMA R3, R0, R2, -1 ;  /* 0xbf80000000037423 */ /* 0x002fc80000000002 */
[----:B------:R-:W-:-:S04]  /*46250*/  FADD.FTZ R3, -R3, -RZ ;  /* 0x800000ff03037221 */ /* 0x000fc80000010100 */
[----:B------:R-:W-:-:S07]  /*46260*/  FFMA R2, R2, R3, R2 ;  /* 0x0000000302027223 */ /* 0x000fce0000000002 */
.L_x_42:
[----:B------:R-:W-:Y:S05]  /*46270*/  BSYNC B1 ;  /* 0x0000000000017941 */ /* 0x000fea0003800000 */
.L_x_40:
[----:B------:R-:W-:Y:S01]  /*46280*/  FSETP.GEU.AND P0, PT, |R0|, 1.175494350822287508e-38, PT ;  /* 0x008000000000780b */ /* 0x000fe20003f0e200 */
[----:B------:R-:W1:-:S12]  /*46290*/  LDC R8, c[0x0][0x600] ;  /* 0x00018000ff087b82 */ /* 0x000e580000000800 */
[----:B------:R-:W-:-:S06]  /*462a0*/  @!P0 FMUL R0, R0, 16777216 ;  /* 0x4b80000000008820 */ /* 0x000fcc0000400000 */
[----:B------:R-:W2:Y:S02]  /*462b0*/  MUFU.LG2 R0, R0 ;  /* 0x0000000000007308 */ /* 0x000ea40000000c00 */
[----:B--2---:R-:W-:-:S04]  /*462c0*/  @!P0 FADD R0, R0, -24 ;  /* 0xc1c0000000008421 */ /* 0x004fc80000000000 */
[----:B------:R-:W-:-:S04]  /*462d0*/  FMUL R0, R0, 0.69314718246459960938 ;  /* 0x3f31721800007820 */ /* 0x000fc80000400000 */
[----:B-1----:R-:W-:Y:S01]  /*462e0*/  FFMA R8, R15, R8, R0 ;  /* 0x000000080f087223 */ /* 0x002fe20000000000 */
[----:B------:R-:W-:-:S07]  /*462f0*/  MOV R0, R2 ;  /* 0x0000000200007202 */ /* 0x000fce0000000f00 */
.L_x_39:
[----:B------:R-:W-:Y:S05]  /*46300*/  BSYNC B0 ;  /* 0x0000000000007941 */ /* 0x000fea0003800000 */
.L_x_38:
[----:B------:R-:W2:Y:S01]  /*46310*/  LDL.LU R59, [R1+0x200] ;  /* 0x00020000013b7983 */ /* 0x000ea20000300800 */
[----:B------:R-:W1:Y:S03]  /*46320*/  LDC R2, c[0x0][0x608] ;  /* 0x00018200ff027b82 */ /* 0x000e660000000800 */
[----:B------:R-:W3:Y:S04]  /*46330*/  LDL.LU R55, [R1+0x204] ;  /* 0x0002040001377983 */ /* 0x000ee80000300800 */
[----:B------:R-:W4:Y:S04]  /*46340*/  LDL.LU R52, [R1+0x210] ;  /* 0x0002100001347983 */ /* 0x000f280000300800 */
[----:B------:R-:W5:Y:S04]  /*46350*/  LDL.LU R48, [R1+0x214] ;  /* 0x0002140001307983 */ /* 0x000f680000300800 */
        /* <DEDUP_REMOVED lines=59> */
[----:B------:R-:W5:Y:S01]  /*46710*/  LDL.LU R3, [R1+0x3f4] ;  /* 0x0003f40001037983 */ /* 0x000f620000300800 */
[----:B-1----:R-:W-:Y:S01]  /*46720*/  FMUL R0, R0, R2 ;  /* 0x0000000200007220 */ /* 0x002fe20000400000 */
[----:B------:R-:W-:-:S02]  /*46730*/  FSETP.NE.AND P0, PT, R234, -R11, PT ;  /* 0x8000000bea00720b */ /* 0x000fc40003f05000 */
[----:B------:R-:W5:Y:S04]  /*46740*/  LDL.LU R88, [R1] ;  /* 0x0000000001587983 */ /* 0x000f680000300800 */
        /* <DEDUP_REMOVED lines=11> */
[-C--:B--2---:R-:W-:Y:S01]  /*46800*/  FMUL R59, R59, R0.reuse ;  /* 0x000000003b3b7220 */ /* 0x084fe20000400000 */
[-C--:B---3--:R-:W-:Y:S01]  /*46810*/  FMUL R55, R55, R0.reuse ;  /* 0x0000000037377220 */ /* 0x088fe20000400000 */
[-C--:B----4-:R-:W-:Y:S01]  /*46820*/  FMUL R52, R52, R0.reuse ;  /* 0x0000000034347220 */ /* 0x090fe20000400000 */
[-C--:B-----5:R-:W-:Y:S01]  /*46830*/  FMUL R48, R48, R0.reuse ;  /* 0x0000000030307220 */ /* 0x0a0fe20000400000 */
[-C--:B------:R-:W-:Y:S01]  /*46840*/  FMUL R62, R62, R0.reuse ;  /* 0x000000003e3e7220 */ /* 0x080fe20000400000 */
[-C--:B------:R-:W-:Y:S01]  /*46850*/  FMUL R56, R56, R0.reuse ;  /* 0x0000000038387220 */ /* 0x080fe20000400000 */
[-C--:B------:R-:W-:Y:S01]  /*46860*/  FMUL R51, R51, R0.reuse ;  /* 0x0000000033337220 */ /* 0x080fe20000400000 */
[-C--:B------:R-:W-:Y:S01]  /*46870*/  FMUL R47, R47, R0.reuse ;  /* 0x000000002f2f7220 */ /* 0x080fe20000400000 */
[-C--:B------:R-:W-:Y:S01]  /*46880*/  FMUL R66, R66, R0.reuse ;  /* 0x0000000042427220 */ /* 0x080fe20000400000 */
[-C--:B------:R-:W-:Y:S01]  /*46890*/  FMUL R60, R60, R0.reuse ;  /* 0x000000003c3c7220 */ /* 0x080fe20000400000 */
[----:B------:R-:W-:-:S02]  /*468a0*/  FMUL R241, R73, R0 ;  /* 0x0000000049f17220 */ /* 0x000fc40000400000 */
[----:B------:R-:W2:Y:S01]  /*468b0*/  LDL.LU R73, [R1+0x60] ;  /* 0x0000600001497983 */ /* 0x000ea20000300800 */
[-C--:B------:R-:W-:Y:S01]  /*468c0*/  FMUL R64, R64, R0.reuse ;  /* 0x0000000040407220 */ /* 0x080fe20000400000 */
[-C--:B------:R-:W-:Y:S01]  /*468d0*/  FMUL R239, R72, R0.reuse ;  /* 0x0000000048ef7220 */ /* 0x080fe20000400000 */
[-C--:B------:R-:W-:Y:S01]  /*468e0*/  FMUL R68, R68, R0.reuse ;  /* 0x0000000044447220 */ /* 0x080fe20000400000 */
[-C--:B------:R-:W-:Y:S02]  /*468f0*/  FMUL R237, R71, R0.reuse ;  /* 0x0000000047ed7220 */ /* 0x080fe40000400000 */
[----:B------:R-:W3:Y:S01]  /*46900*/  LDL.LU R71, [R1+0x64] ;  /* 0x0000640001477983 */ /* 0x000ee20000300800 */
[-C--:B------:R-:W-:Y:S01]  /*46910*/  FMUL R70, R70, R0.reuse ;  /* 0x0000000046467220 */ /* 0x080fe20000400000 */
[-C--:B------:R-:W-:Y:S02]  /*46920*/  FMUL R72, R69, R0.reuse ;  /* 0x0000000045487220 */ /* 0x080fe40000400000 */
[----:B------:R-:W4:Y:S01]  /*46930*/  LDL.LU R69, [R1+0x70] ;  /* 0x0000700001457983 */ /* 0x000f220000300800 */
[----:B------:R-:W-:-:S03]  /*46940*/  FMUL R235, R67, R0 ;  /* 0x0000000043eb7220 */ /* 0x000fc60000400000 */
[----:B------:R-:W5:Y:S01]  /*46950*/  LDL.LU R67, [R1+0x74] ;  /* 0x0000740001437983 */ /* 0x000f620000300800 */
        /* <DEDUP_REMOVED lines=91> */
[----:B------:R-:W5:Y:S04]  /*46f10*/  LDL.LU R6, [R1+0x1e4] ;  /* 0x0001e40001067983 */ /* 0x000f680000300800 */
[----:B------:R-:W5:Y:S04]  /*46f20*/  LDL.LU R3, [R1+0x1f0] ;  /* 0x0001f00001037983 */ /* 0x000f680000300800 */
[----:B------:R-:W5:Y:S01]  /*46f30*/  LDL.LU R2, [R1+0x1f4] ;  /* 0x0001f40001027983 */ /* 0x000f620000300800 */
        /* <DEDUP_REMOVED lines=12> */
[----:B------:R-:W-:Y:S01]  /*47000*/  BSSY B0, `(.L_x_43) ;  /* 0x0000062000007945 */ /* 0x000fe20003800000 */
        /* <DEDUP_REMOVED lines=25> */
[----:B------:R-:W-:-:S04]  /*471a0*/  FMUL R29, R29, R0 ;  /* 0x000000001d1d7220 */ /* 0x000fc80000400000 */
[----:B------:R1:W-:Y:S01]  /*471b0*/  STL [R1], R31 ;  /* 0x0000001f01007387 */ /* 0x0003e20000100800 */
[----:B------:R-:W-:-:S03]  /*471c0*/  FMUL R27, R27, R0 ;  /* 0x000000001b1b7220 */ /* 0x000fc60000400000 */
[----:B------:R1:W-:Y:S01]  /*471d0*/  STL [R1+0x10], R29 ;  /* 0x0000101d01007387 */ /* 0x0003e20000100800 */
        /* <DEDUP_REMOVED lines=34> */
[----:B------:R1:W-:Y:S01]  /*47400*/  STL [R1+0x80], R15 ;  /* 0x0000800f01007387 */ /* 0x0003e20000100800 */
[----:B------:R-:W-:-:S03]  /*47410*/  FMUL R6, R6, R0 ;  /* 0x0000000006067220 */ /* 0x000fc60000400000 */
[----:B------:R1:W-:Y:S01]  /*47420*/  STL [R1+0x64], R13 ;  /* 0x0000640d01007387 */ /* 0x0003e20000100800 */
[----:B------:R-:W-:-:S03]  /*47430*/  FMUL R3, R3, R0 ;  /* 0x0000000003037220 */ /* 0x000fc60000400000 */
[----:B------:R1:W-:Y:S01]  /*47440*/  STL [R1+0x90], R12 ;  /* 0x0000900c01007387 */ /* 0x0003e20000100800 */
[----:B------:R-:W-:-:S03]  /*47450*/  FMUL R0, R2, R0 ;  /* 0x0000000002007220 */ /* 0x000fc60000400000 */
[----:B------:R1:W-:Y:S04]  /*47460*/  STL [R1+0x74], R11 ;  /* 0x0000740b01007387 */ /* 0x0003e80000100800 */
[----:B------:R1:W-:Y:S04]  /*47470*/  STL [R1+0xa0], R7 ;  /* 0x0000a00701007387 */ /* 0x0003e80000100800 */
[----:B------:R1:W-:Y:S04]  /*47480*/  STL [R1+0x84], R6 ;  /* 0x0000840601007387 */ /* 0x0003e80000100800 */
[----:B------:R1:W-:Y:S04]  /*47490*/  STL [R1+0x94], R0 ;  /* 0x0000940001007387 */ /* 0x0003e80000100800 */
[----:B------:R1:W-:Y:S01]  /*474a0*/  STL [R1+0xa4], R3 ;  /* 0x0000a40301007387 */ /* 0x0003e20000100800 */
[----:B------:R-:W-:Y:S05]  /*474b0*/  @!P0 BRA `(.L_x_44) ;  /* 0x0000000000588947 */ /* 0x000fea0003800000 */
[----:B-1----:R-:W-:Y:S01]  /*474c0*/  VIADD R0, R4, 0x1800000 ;  /* 0x0180000004007836 */ /* 0x002fe20000000000 */
[----:B------:R-:W-:Y:S04]  /*474d0*/  BSSY B1, `(.L_x_45) ;  /* 0x000000c000017945 */ /* 0x000fe80003800000 */
[----:B------:R-:W-:-:S04]  /*474e0*/  LOP3.LUT R0, R0, 0x7f800000, RZ, 0xc0, !PT ;  /* 0x7f80000000007812 */ /* 0x000fc800078ec0ff */
[----:B------:R-:W-:-:S13]  /*474f0*/  ISETP.GT.U32.AND P0, PT, R0, 0x1ffffff, PT ;  /* 0x01ffffff0000780c */ /* 0x000fda0003f04070 */
[----:B------:R-:W-:Y:S05]  /*47500*/  @P0 BRA `(.L_x_46) ;  /* 0x0000000000100947 */ /* 0x000fea0003800000 */
[----:B------:R-:W-:Y:S02]  /*47510*/  MOV R0, R4 ;  /* 0x0000000400007202 */ /* 0x000fe40000000f00 */
[----:B------:R-:W-:-:S07]  /*47520*/  MOV R7, 0x47540 ;  /* 0x0004754000077802 */ /* 0x000fce0000000f00 */
[----:B------:R-:W-:Y:S05]  /*47530*/  CALL.REL.NOINC `($__internal_0_$__cuda_sm20_rcp_rn_f32_slowpath) ;  /* 0x00000050001c7944 */ /* 0x000fea0003c00000 */
[----:B------:R-:W-:Y:S05]  /*47540*/  BRA `(.L_x_47) ;  /* 0x0000000000107947 */ /* 0x000fea0003800000 */
.L_x_46:
[----:B------:R-:W1:Y:S02]  /*47550*/  MUFU.RCP R5, R4 ;  /* 0x0000000400057308 */ /* 0x000e640000001000 */
[----:B-1----:R-:W-:-:S04]  /*47560*/  FFMA R0, R4, R5, -1 ;  /* 0xbf80000004007423 */ /* 0x002fc80000000005 */
[----:B------:R-:W-:-:S04]  /*47570*/  FADD.FTZ R0, -R0, -RZ ;  /* 0x800000ff00007221 */ /* 0x000fc80000010100 */
[----:B------:R-:W-:-:S07]  /*47580*/  FFMA R5, R5, R0, R5 ;  /* 0x0000000005057223 */ /* 0x000fce0000000005 */
.L_x_47:
[----:B------:R-:W-:Y:S05]  /*47590*/  BSYNC B1 ;  /* 0x0000000000017941 */ /* 0x000fea0003800000 */
.L_x_45:
[----:B------:R-:W-:Y:S01]  /*475a0*/  FSETP.GEU.AND P0, PT, |R4|, 1.175494350822287508e-38, PT ;  /* 0x008000000400780b */ /* 0x000fe20003f0e200 */
[----:B------:R-:W1:Y:S01]  /*475b0*/  LDC R10, c[0x0][0x600] ;  /* 0x00018000ff0a7b82 */ /* 0x000e620000000800 */
[----:B------:R-:W-:-:S11]  /*475c0*/  MOV R9, R5 ;  /* 0x0000000500097202 */ /* 0x000fd60000000f00 */
[----:B------:R-:W-:-:S06]  /*475d0*/  @!P0 FMUL R4, R4, 16777216 ;  /* 0x4b80000004048820 */ /* 0x000fcc0000400000 */
[----:B------:R-:W2:Y:S02]  /*475e0*/  MUFU.LG2 R4, R4 ;  /* 0x0000000400047308 */ /* 0x000ea40000000c00 */
[----:B--2---:R-:W-:-:S04]  /*475f0*/  @!P0 FADD R4, R4, -24 ;  /* 0xc1c0000004048421 */ /* 0x004fc80000000000 */
[----:B------:R-:W-:-:S04]  /*47600*/  FMUL R4, R4, 0.69314718246459960938 ;  /* 0x3f31721804047820 */ /* 0x000fc80000400000 */
[----:B-1----:R-:W-:-:S07]  /*47610*/  FFMA R10, R14, R10, R4 ;  /* 0x0000000a0e0a7223 */ /* 0x002fce0000000004 */
.L_x_44:
[----:B------:R-:W-:Y:S05]  /*47620*/  BSYNC B0 ;  /* 0x0000000000007941 */ /* 0x000fea0003800000 */
.L_x_43:
[----:B------:R-:W2:Y:S01]  /*47630*/  LDL.LU R2, [R1+0x208] ;  /* 0x0002080001027983 */ /* 0x000ea20000300800 */
[----:B-1----:R-:W1:Y:S03]  /*47640*/  LDC R0, c[0x0][0x608] ;  /* 0x00018200ff007b82 */ /* 0x002e660000000800 */
        /* <DEDUP_REMOVED lines=63> */
[----:B-1----:R-:W-:-:S03]  /*47a40*/  FMUL R9, R9, R0 ;  /* 0x0000000009097220 */ /* 0x002fc60000400000 */
        /* <DEDUP_REMOVED lines=12> */
[----:B------:R-:W-:Y:S01]  /*47b10*/  ULDC.64 UR4, c[0x0][0x208] ;  /* 0x0000820000047ab9 */ /* 0x000fe20000000a00 */
[----:B------:R-:W-:Y:S01]  /*47b20*/  BSSY B0, `(.L_x_48) ;  /* 0x00000cf000007945 */ /* 0x000fe20003800000 */
[-C--:B--2---:R-:W-:Y:S01]  /*47b30*/  FMUL R2, R2, R9.reuse ;  /* 0x0000000902027220 */ /* 0x084fe20000400000 */
[----:B------:R-:W2:Y:S01]  /*47b40*/  LDL.LU R96, [R1+0x68] ;  /* 0x0000680001607983 */ /* 0x000ea20000300800 */
[----:B---3--:R-:W-:-:S03]  /*47b50*/  FMUL R26, R26, R9 ;  /* 0x000000091a1a7220 */ /* 0x008fc60000400000 */
[----:B------:R-:W3:Y:S01]  /*47b60*/  LDL.LU R93, [R1+0x6c] ;  /* 0x00006c00015d7983 */ /* 0x000ee20000300800 */
[----:B----4-:R-:W-:-:S03]  /*47b70*/  FMUL R28, R28, R9 ;  /* 0x000000091c1c7220 */ /* 0x010fc60000400000 */
[----:B------:R-:W4:Y:S01]  /*47b80*/  LDL.LU R92, [R1+0x78] ;  /* 0x00007800015c7983 */ /* 0x000f220000300800 */
[-C--:B-----5:R-:W-:Y:S01]  /*47b90*/  FMUL R29, R29, R9.reuse ;  /* 0x000000091d1d7220 */ /* 0x0a0fe20000400000 */
[-C--:B------:R-:W-:Y:S01]  /*47ba0*/  FMUL R24, R24, R9.reuse ;  /* 0x0000000918187220 */ /* 0x080fe20000400000 */
[-C--:B------:R-:W-:Y:S01]  /*47bb0*/  FMUL R27, R27, R9.reuse ;  /* 0x000000091b1b7220 */ /* 0x080fe20000400000 */
[-C--:B------:R-:W-:Y:S01]  /*47bc0*/  FMUL R23, R23, R9.reuse ;  /* 0x0000000917177220 */ /* 0x080fe20000400000 */
[-C--:B------:R-:W-:Y:S01]  /*47bd0*/  FMUL R25, R25, R9.reuse ;  /* 0x0000000919197220 */ /* 0x080fe20000400000 */
[-C--:B------:R-:W-:Y:S02]  /*47be0*/  FMUL R242, R89, R9.reuse ;  /* 0x0000000959f27220 */ /* 0x080fe40000400000 */
[----:B------:R-:W5:Y:S01]  /*47bf0*/  LDL.LU R89, [R1+0x7c] ;  /* 0x00007c0001597983 */ /* 0x000f620000300800 */
[-C--:B------:R-:W-:Y:S01]  /*47c00*/  FMUL R61, R61, R9.reuse ;  /* 0x000000093d3d7220 */ /* 0x080fe20000400000 */
[----:B------:R-:W-:-:S02]  /*47c10*/  FMUL R240, R88, R9 ;  /* 0x0000000958f07220 */ /* 0x000fc40000400000 */
[----:B------:R-:W5:Y:S01]  /*47c20*/  LDL.LU R88, [R1+0x88] ;  /* 0x0000880001587983 */ /* 0x000f620000300800 */
[-C--:B------:R-:W-:Y:S01]  /*47c30*/  FMUL R63, R63, R9.reuse ;  /* 0x000000093f3f7220 */ /* 0x080fe20000400000 */
[-C--:B------:R-:W-:Y:S02]  /*47c40*/  FMUL R238, R85, R9.reuse ;  /* 0x0000000955ee7220 */ /* 0x080fe40000400000 */
[----:B------:R-:W5:Y:S01]  /*47c50*/  LDL.LU R85, [R1+0x8c] ;  /* 0x00008c0001557983 */ /* 0x000f620000300800 */
[-C--:B------:R-:W-:Y:S01]  /*47c60*/  FMUL R65, R65, R9.reuse ;  /* 0x0000000941417220 */ /* 0x080fe20000400000 */
[-C--:B------:R-:W-:Y:S02]  /*47c70*/  FMUL R236, R84, R9.reuse ;  /* 0x0000000954ec7220 */ /* 0x080fe40000400000 */
[----:B------:R-:W5:Y:S01]  /*47c80*/  LDL.LU R84, [R1+0x98] ;  /* 0x0000980001547983 */ /* 0x000f620000300800 */
[-C--:B------:R-:W-:Y:S01]  /*47c90*/  FMUL R67, R67, R9.reuse ;  /* 0x0000000943437220 */ /* 0x080fe20000400000 */
        /* <DEDUP_REMOVED lines=10> */
[----:B------:R-:W-:-:S02]  /*47d40*/  FMUL R228, R76, R9 ;  /* 0x000000094ce47220 */ /* 0x000fc40000400000 */
        /* <DEDUP_REMOVED lines=94> */
[-C--:B---3--:R-:W-:Y:S01]  /*48330*/  FMUL R120, R93, R9.reuse ;  /* 0x000000095d787220 */ /* 0x088fe20000400000 */
[-C--:B----4-:R-:W-:Y:S01]  /*48340*/  FMUL R117, R92, R9.reuse ;  /* 0x000000095c757220 */ /* 0x090fe20000400000 */
[-C--:B------:R-:W-:Y:S01]  /*48350*/  FMUL R125, R100, R9.reuse ;  /* 0x00000009647d7220 */ /* 0x080fe20000400000 */
        /* <DEDUP_REMOVED lines=35> */
[----:B------:R-:W1:Y:S01]  /*48590*/  S2R R3, SR_TID.X ;  /* 0x0000000000037919 */ /* 0x000e620000002100 */
        /* <DEDUP_REMOVED lines=14> */
[----:B-1----:R-:W-:-:S02]  /*48680*/  LOP3.LUT P0, RZ, R3, 0x3, RZ, 0xc0, !PT ;  /* 0x0000000303ff7812 */ /* 0x002fc4000780c0ff */
[----:B------:R-:W-:-:S04]  /*48690*/  LOP3.LUT R0, R3, 0x60, RZ, 0xc0, !PT ;  /* 0x0000006003007812 */ /* 0x000fc800078ec0ff */
[----:B------:R-:W-:-:S07]  /*486a0*/  SHF.R.U32.HI R4, RZ, 0x5, R0 ;  /* 0x00000005ff047819 */ /* 0x000fce0000011600 */
[----:B------:R-:W-:Y:S05]  /*486b0*/  @P0 BRA `(.L_x_49) ;  /* 0x0000000000540947 */ /* 0x000fea0003800000 */
[----:B------:R-:W-:Y:S01]  /*486c0*/  SHF.R.U32.HI R3, RZ, 0x2, R3 ;  /* 0x00000002ff037819 */ /* 0x000fe20000011603 */
[----:B------:R-:W-:Y:S02]  /*486d0*/  IMAD.SHL.U32 R0, R4, 0x10, RZ ;  /* 0x0000001004007824 */ /* 0x000fe400078e00ff */
[----:B------:R-:W1:Y:S01]  /*486e0*/  LDC.64 R4, c[0x0][0x688] ;  /* 0x0001a200ff047b82 */ /* 0x000e620000000a00 */
[----:B------:R-:W-:-:S04]  /*486f0*/  LOP3.LUT R3, R3, 0x7, RZ, 0xc0, !PT ;  /* 0x0000000703037812 */ /* 0x000fc800078ec0ff */
[----:B------:R-:W-:Y:S02]  /*48700*/  LOP3.LUT R0, R0, 0xfffffff0, R3, 0xe2, !PT ;  /* 0xfffffff000007812 */ /* 0x000fe400078ee203 */
[----:B------:R-:W2:Y:S02]  /*48710*/  S2R R3, SR_CTAID.X ;  /* 0x0000000000037919 */ /* 0x000ea40000002500 */
[----:B--2---:R-:W-:-:S05]  /*48720*/  SHF.L.U32 R3, R3, 0x6, RZ ;  /* 0x0000000603037819 */ /* 0x004fca00000006ff */
[----:B-1----:R-:W-:Y:S01]  /*48730*/  IMAD R4, R4, UR36, R3 ;  /* 0x0000002404047c24 */ /* 0x002fe2000f8e0203 */
[----:B------:R-:W-:-:S03]  /*48740*/  LOP3.LUT R3, R0, R3, RZ, 0xfc, !PT ;  /* 0x0000000300037212 */ /* 0x000fc600078efcff */
[----:B------:R-:W-:-:S05]  /*48750*/  IMAD R4, R5, UR37, R4 ;  /* 0x0000002505047c24 */ /* 0x000fca000f8e0204 */
[----:B------:R-:W-:Y:S02]  /*48760*/  IADD3 R0, P2, R0, R4, RZ ;  /* 0x0000000400007210 */ /* 0x000fe40007f5e0ff */
[----:B------:R-:W1:Y:S02]  /*48770*/  LDC R4, c[0x0][0x288] ;  /* 0x0000a200ff047b82 */ /* 0x000e640000000800 */
[C---:B-1----:R-:W-:Y:S02]  /*48780*/  ISETP.GE.U32.AND P0, PT, R3.reuse, R4, PT ;  /* 0x000000040300720c */ /* 0x042fe40003f06070 */
[----:B------:R-:W-:-:S04]  /*48790*/  IADD3 R3, R3, 0x8, RZ ;  /* 0x0000000803037810 */ /* 0x000fc80007ffe0ff */
[----:B------:R-:W-:Y:S01]  /*487a0*/  ISETP.GE.U32.AND P1, PT, R3, R4, PT ;  /* 0x000000040300720c */ /* 0x000fe20003f26070 */
[----:B------:R-:W-:Y:S01]  /*487b0*/  IMAD.X R3, RZ, RZ, RZ, P2 ;  /* 0x000000ffff037224 */ /* 0x000fe200010e06ff */
[----:B------:R-:W1:Y:S02]  /*487c0*/  LDC.64 R4, c[0x0][0x680] ;  /* 0x0001a000ff047b82 */ /* 0x000e640000000a00 */
[----:B-1----:R-:W-:-:S04]  /*487d0*/  LEA R4, P3, R0, R4, 0x2 ;  /* 0x0000000400047211 */ /* 0x002fc800078610ff */
[----:B------:R-:W-:-:S05]  /*487e0*/  LEA.HI.X R5, R0, R5, R3, 0x2, P3 ;  /* 0x0000000500057211 */ /* 0x000fca00018f1403 */
[----:B------:R1:W-:Y:S04]  /*487f0*/  @!P0 STG.E desc[UR4][R4.64], R8 ;  /* 0x0000000804008986 */ /* 0x0003e8000c101904 */
[----:B------:R1:W-:Y:S02]  /*48800*/  @!P1 STG.E desc[UR4][R4.64+0x20], R10 ;  /* 0x0000200a04009986 */ /* 0x0003e4000c101904 */
.L_x_49:
[----:B------:R-:W-:Y:S05]  /*48810*/  BSYNC B0 ;  /* 0x0000000000007941 */ /* 0x000fea0003800000 */
.L_x_48:
[----:B-1----:R-:W1:Y:S02]  /*48820*/  LDC.64 R4, c[0x0][0x730] ;  /* 0x0001cc00ff047b82 */ /* 0x002e640000000a00 */
[----:B-1----:R-:W-:-:S04]  /*48830*/  ISETP.NE.U32.AND P0, PT, R4, RZ, PT ;  /* 0x000000ff0400720c */ /* 0x002fc80003f05070 */
[----:B------:R-:W-:-:S13]  /*48840*/  ISETP.NE.AND.EX P0, PT, R5, RZ, PT, P0 ;  /* 0x000000ff0500720c */ /* 0x000fda0003f05300 */
[----:B------:R-:W-:Y:S05]  /*48850*/  @P0 BRA `(.L_x_50) ;  /* 0x0000000000200947 */ /* 0x000fea0003800000 */
[----:B------:R-:W1:Y:S02]  /*48860*/  LDC.64 R4, c[0x0][0x728] ;  /* 0x0001ca00ff047b82 */ /* 0x000e640000000a00 */
[----:B-1----:R-:W-:-:S04]  /*48870*/  ISETP.NE.U32.AND P0, PT, R4, RZ, PT ;  /* 0x000000ff0400720c */ /* 0x002fc80003f05070 */
[----:B------:R-:W-:-:S13]  /*48880*/  ISETP.NE.AND.EX P0, PT, R5, RZ, PT, P0 ;  /* 0x000000ff0500720c */ /* 0x000fda0003f05300 */
[----:B------:R-:W-:Y:S05]  /*48890*/  @!P0 BRA `(.L_x_51) ;  /* 0x00000000000c8947 */ /* 0x000fea0003800000 */
[----:B------:R-:W1:Y:S02]  /*488a0*/  LDC.64 R4, c[0x0][0x728] ;  /* 0x0001ca00ff047b82 */ /* 0x000e640000000a00 */
[----:B-1----:R1:W5:Y:S01]  /*488b0*/  LDG.E R58, desc[UR4][R4.64] ;  /* 0x00000004043a7981 */ /* 0x002362000c1e1900 */
[----:B------:R-:W-:Y:S05]  /*488c0*/  BRA `(.L_x_50) ;  /* 0x0000000000047947 */ /* 0x000fea0003800000 */
.L_x_51:
[----:B------:R-:W2:Y:S02]  /*488d0*/  LDC R58, c[0x0][0x720] ;  /* 0x0001c800ff3a7b82 */ /* 0x000ea40000000800 */
.L_x_50:
[----:B------:R-:W-:-:S04]  /*488e0*/  MOV R0, RZ ;  /* 0x000000ff00007202 */ /* 0x000fc80000000f00 */
[----:B------:R-:W-:-:S13]  /*488f0*/  LOP3.LUT P0, RZ, R0, 0x1bf, RZ, 0xc0, !PT ;  /* 0x000001bf00ff7812 */ /* 0x000fda000780c0ff */
[----:B------:R-:W-:Y:S05]  /*48900*/  @!P0 BRA `(.L_x_52) ;  /* 0x0000000000348947 */ /* 0x000fea0003800000 */
[----:B------:R-:W-:Y:S01]  /*48910*/  MOV R14, 0x0 ;  /* 0x00000000000e7802 */ /* 0x000fe20000000f00 */
[----:B-1----:R-:W1:Y:S01]  /*48920*/  LDC R4, c[0x4][0x70] ;  /* 0x01001c00ff047b82 */ /* 0x002e620000000800 */
[----:B------:R-:W-:Y:S01]  /*48930*/  MOV R8, 0x70 ;  /* 0x0000007000087802 */ /* 0x000fe20000000f00 */
[----:B------:R-:W-:Y:S01]  /*48940*/  IMAD.MOV.U32 R13, RZ, RZ, RZ ;  /* 0x000000ffff0d7224 */ /* 0x000fe200078e00ff */
[----:B------:R-:W-:-:S05]  /*48950*/  MOV R12, 0x1 ;  /* 0x00000001000c7802 */ /* 0x000fca0000000f00 */
[----:B------:R-:W3:Y:S08]  /*48960*/  LDC R5, c[0x4][0x74] ;  /* 0x01001d00ff057b82 */ /* 0x000ef00000000800 */
[----:B------:R-:W4:Y:S08]  /*48970*/  LDC R6, c[0x4][0x78] ;  /* 0x01001e00ff067b82 */ /* 0x000f300000000800 */
[----:B------:R-:W1:Y:S08]  /*48980*/  LDC R7, c[0x4][0x7c] ;  /* 0x01001f00ff077b82 */ /* 0x000e700000000800 */
[----:B------:R-:W1:Y:S08]  /*48990*/  LDC R10, c[0x4][0x8] ;  /* 0x01000200ff0a7b82 */ /* 0x000e700000000800 */
[----:B------:R-:W1:Y:S08]  /*489a0*/  LDC R11, c[0x4][0xc] ;  /* 0x01000300ff0b7b82 */ /* 0x000e700000000800 */
[----:B------:R-:W1:Y:S02]  /*489b0*/  LDC.64 R14, c[0x4][R14] ;  /* 0x010000000e0e7b82 */ /* 0x000e640000000a00 */
[----:B------:R-:W-:-:S07]  /*489c0*/  LEPC R20, `(.L_x_52) ;  /* 0x000000001014794e */ /* 0x000fce0000000000 */
[----:B-12345:R-:W-:Y:S05]  /*489d0*/  CALL.ABS.NOINC R14 ;  /* 0x000000000e007343 */ /* 0x03efea0003c00000 */
.L_x_52:
        /* <DEDUP_REMOVED lines=15> */
.L_x_53:
[----:B------:R-:W3:Y:S01]  /*48ad0*/  S2R R20, SR_TID.X ;  /* 0x0000000000147919 */ /* 0x000ee20000002100 */
[----:B------:R-:W1:Y:S01]  /*48ae0*/  S2R R21, SR_TID.X ;  /* 0x0000000000157919 */ /* 0x000e620000002100 */
[----:B---3--:R-:W-:-:S04]  /*48af0*/  LOP3.LUT R20, R20, 0x7f, RZ, 0xc0, !PT ;  /* 0x0000007f14147812 */ /* 0x008fc800078ec0ff */
[----:B------:R-:W-:Y:S02]  /*48b00*/  IADD3 R0, R20, 0x1f, RZ ;  /* 0x0000001f14007810 */ /* 0x000fe40007ffe0ff */
[C---:B-1----:R-:W-:Y:S02]  /*48b10*/  SHF.L.U32 R4, R21.reuse, 0x5, RZ ;  /* 0x0000000515047819 */ /* 0x042fe400000006ff */
[----:B------:R-:W-:Y:S02]  /*48b20*/  ISETP.GT.U32.AND P1, PT, R0, 0x3e, PT ;  /* 0x0000003e0000780c */ /* 0x000fe40003f24070 */
[----:B------:R-:W-:Y:S02]  /*48b30*/  SHF.R.U32.HI R3, RZ, 0x1, R21 ;  /* 0x00000001ff037819 */ /* 0x000fe40000011615 */
[----:B------:R-:W-:Y:S02]  /*48b40*/  LOP3.LUT R0, R4, 0xc0, RZ, 0xc0, !PT ;  /* 0x000000c004007812 */ /* 0x000fe400078ec0ff */
[----:B------:R-:W-:-:S02]  /*48b50*/  LOP3.LUT R20, R21, 0x60, RZ, 0xc0, !PT ;  /* 0x0000006015147812 */ /* 0x000fc400078ec0ff */
[----:B------:R-:W-:Y:S01]  /*48b60*/  LOP3.LUT R0, R0, 0x8, R3, 0xf8, !PT ;  /* 0x0000000800007812 */ /* 0x000fe200078ef803 */
[C---:B------:R-:W-:Y:S01]  /*48b70*/  IMAD.SHL.U32 R3, R21.reuse, 0x4, RZ ;  /* 0x0000000415037824 */ /* 0x040fe200078e00ff */
[----:B------:R-:W-:Y:S02]  /*48b80*/  SHF.R.U32.HI R20, RZ, 0x5, R20 ;  /* 0x00000005ff147819 */ /* 0x000fe40000011614 */
[----:B------:R-:W-:Y:S02]  /*48b90*/  LOP3.LUT P2, RZ, R21, 0x4, RZ, 0xc0, !PT ;  /* 0x0000000415ff7812 */ /* 0x000fe4000784c0ff */
[----:B------:R-:W-:Y:S02]  /*48ba0*/  LOP3.LUT R0, R0, 0x18, R3, 0x78, !PT ;  /* 0x0000001800007812 */ /* 0x000fe400078e7803 */
[C---:B------:R-:W-:Y:S02]  /*48bb0*/  LOP3.LUT R3, R4.reuse, 0x20, RZ, 0xc0, !PT ;  /* 0x0000002004037812 */ /* 0x040fe400078ec0ff */
[----:B------:R-:W-:-:S02]  /*48bc0*/  LOP3.LUT R4, R4, 0x100, RZ, 0xc0, !PT ;  /* 0x0000010004047812 */ /* 0x000fc400078ec0ff */
[----:B------:R-:W-:-:S04]  /*48bd0*/  LEA R3, R20, R3, 0x9 ;  /* 0x0000000314037211 */ /* 0x000fc800078e48ff */
[----:B------:R-:W-:Y:S02]  /*48be0*/  IADD3 R0, R0, R3, R4 ;  /* 0x0000000300007210 */ /* 0x000fe40007ffe004 */
[----:B------:R-:W1:Y:S02]  /*48bf0*/  LDC.64 R4, c[0x0][0x730] ;  /* 0x0001cc00ff047b82 */ /* 0x000e640000000a00 */
[----:B-1----:R-:W-:-:S04]  /*48c00*/  ISETP.NE.U32.AND P0, PT, R4, RZ, PT ;  /* 0x000000ff0400720c */ /* 0x002fc80003f05070 */
[----:B------:R-:W-:-:S13]  /*48c10*/  ISETP.NE.AND.EX P0, PT, R5, RZ, PT, P0 ;  /* 0x000000ff0500720c */ /* 0x000fda0003f05300 */
[----:B--2--5:R-:W1:Y:S02]  /*48c20*/  @P0 LDC R58, c[0x0][0x720] ;  /* 0x0001c800ff3a0b82 */ /* 0x024e640000000800 */
[-C--:B-1----:R-:W-:Y:S01]  /*48c30*/  FMUL R4, R59, R58.reuse ;  /* 0x0000003a3b047220 */ /* 0x082fe20000400000 */
[-C--:B------:R-:W-:Y:S01]  /*48c40*/  FMUL R55, R55, R58.reuse ;  /* 0x0000003a37377220 */ /* 0x080fe20000400000 */
[-C--:B------:R-:W-:Y:S01]  /*48c50*/  FMUL R2, R2, R58.reuse ;  /* 0x0000003a02027220 */ /* 0x080fe20000400000 */
[-C--:B------:R-:W-:Y:S01]  /*48c60*/  FMUL R5, R26, R58.reuse ;  /* 0x0000003a1a057220 */ /* 0x080fe20000400000 */
[-C--:B------:R-:W-:Y:S01]  /*48c70*/  FMUL R6, R52, R58.reuse ;  /* 0x0000003a34067220 */ /* 0x080fe20000400000 */
[-C--:B------:R-:W-:Y:S01]  /*48c80*/  FMUL R48, R48, R58.reuse ;  /* 0x0000003a30307220 */ /* 0x080fe20000400000 */
[-C--:B------:R-:W-:Y:S01]  /*48c90*/  FMUL R7, R28, R58.reuse ;  /* 0x0000003a1c077220 */ /* 0x080fe20000400000 */
[----:B------:R-:W-:Y:S01]  /*48ca0*/  FMUL R29, R29, R58 ;  /* 0x0000003a1d1d7220 */ /* 0x000fe20000400000 */
[----:B------:R-:W-:-:S02]  /*48cb0*/  F2FP.F16.F32.PACK_AB R4, R55, R4 ;  /* 0x000000043704723e */ /* 0x000fc400000000ff */
[----:B------:R-:W-:Y:S02]  /*48cc0*/  F2FP.F16.F32.PACK_AB R5, R5, R2 ;  /* 0x000000020505723e */ /* 0x000fe400000000ff */
[----:B------:R-:W-:Y:S02]  /*48cd0*/  F2FP.F16.F32.PACK_AB R6, R48, R6 ;  /* 0x000000063006723e */ /* 0x000fe400000000ff */
[----:B------:R-:W-:Y:S01]  /*48ce0*/  F2FP.F16.F32.PACK_AB R7, R29, R7 ;  /* 0x000000071d07723e */ /* 0x000fe200000000ff */
[----:B------:R-:W-:Y:S06]  /*48cf0*/  @P1 BRA `(.L_x_54) ;  /* 0x0000000000041947 */ /* 0x000fec0003800000 */
[----:B------:R-:W-:-:S04]  /*48d00*/  DEPBAR.LE SB0, 0x1 ;  /* 0x000080400000791a */ /* 0x000fc80000000000 */
.L_x_54:
[----:B------:R-:W-:Y:S05]  /*48d10*/  WARPSYNC.ALL ;  /* 0x0000000000007948 */ /* 0x000fea0003800000 */
[----:B------:R-:W-:Y:S01]  /*48d20*/  BAR.SYNC.DEFER_BLOCKING 0x1, 0x80 ;  /* 0x0042000000007b1d */ /* 0x000fe20000010000 */
[----:B------:R-:W-:Y:S01]  /*48d30*/  LEA R2, R0, R252, 0x1 ;  /* 0x000000fc00027211 */ /* 0x000fe200078e08ff */
[----:B------:R-:W-:Y:S02]  /*48d40*/  IMAD.MOV.U32 R3, RZ, RZ, 0x10 ;  /* 0x00000010ff037424 */ /* 0x000fe400078e00ff */
[-C--:B------:R-:W-:Y:S01]  /*48d50*/  FMUL R23, R23, R58.reuse ;  /* 0x0000003a17177220 */ /* 0x080fe20000400000 */
[-C--:B------:R-:W-:Y:S01]  /*48d60*/  FMUL R0, R25, R58.reuse ;  /* 0x0000003a19007220 */ /* 0x080fe20000400000 */
[-C--:B------:R-:W-:Y:S01]  /*48d70*/  FMUL R56, R56, R58.reuse ;  /* 0x0000003a38387220 */ /* 0x080fe20000400000 */
[-C--:B------:R-:W-:Y:S01]  /*48d80*/  FMUL R27, R27, R58.reuse ;  /* 0x0000003a1b1b7220 */ /* 0x080fe20000400000 */
[-C--:B------:R-:W-:Y:S01]  /*48d90*/  FMUL R47, R47, R58.reuse ;  /* 0x0000003a2f2f7220 */ /* 0x080fe20000400000 */
[----:B------:R-:W-:Y:S01]  /*48da0*/  SEL R8, R3, 0xfffffff0, !P2 ;  /* 0xfffffff003087807 */ /* 0x000fe20005000000 */
[----:B------:R-:W2:Y:S04]  /*48db0*/  LDL.LU R12, [R1] ;  /* 0x00000000010c7983 */ /* 0x000ea80000300800 */
[----:B------:R-:W3:Y:S04]  /*48dc0*/  LDL.LU R25, [R1+0x10] ;  /* 0x0000100001197983 */ /* 0x000ee80000300800 */
[----:B------:R-:W4:Y:S01]  /*48dd0*/  LDL.LU R21, [R1+0x4] ;  /* 0x0000040001157983 */ /* 0x000f220000300800 */
[----:B------:R-:W-:-:S03]  /*48de0*/  FMUL R59, R66, R58 ;  /* 0x0000003a423b7220 */ /* 0x000fc60000400000 */
[----:B------:R-:W5:Y:S04]  /*48df0*/  LDL.LU R20, [R1+0x20] ;  /* 0x0000200001147983 */ /* 0x000f680000300800 */
[----:B------:R1:W-:Y:S01]  /*48e00*/  STSM.16.M88.4 [R2], R4 ;  /* 0x0000000402007844 */ /* 0x0003e20000000200 */
[-C--:B------:R-:W-:Y:S01]  /*48e10*/  FMUL R66, R70, R58.reuse ;  /* 0x0000003a46427220 */ /* 0x080fe20000400000 */
[-C--:B------:R-:W-:Y:S01]  /*48e20*/  FMUL R70, R74, R58.reuse ;  /* 0x0000003a4a467220 */ /* 0x080fe20000400000 */
[-C--:B------:R-:W-:Y:S01]  /*48e30*/  FMUL R74, R79, R58.reuse ;  /* 0x0000003a4f4a7220 */ /* 0x080fe20000400000 */
[-C--:B-1----:R-:W-:Y:S01]  /*48e40*/  FMUL R4, R62, R58.reuse ;  /* 0x0000003a3e047220 */ /* 0x082fe20000400000 */
[-C--:B------:R-:W-:Y:S01]  /*48e50*/  FMUL R5, R24, R58.reuse ;  /* 0x0000003a18057220 */ /* 0x080fe20000400000 */
[----:B------:R-:W-:Y:S01]  /*48e60*/  FMUL R6, R51, R58 ;  /* 0x0000003a33067220 */ /* 0x000fe20000400000 */
[----:B------:R-:W-:-:S02]  /*48e70*/  F2FP.F16.F32.PACK_AB R7, R0, R23 ;  /* 0x000000170007723e */ /* 0x000fc400000000ff */
[----:B------:R-:W-:Y:S01]  /*48e80*/  F2FP.F16.F32.PACK_AB R4, R56, R4 ;  /* 0x000000043804723e */ /* 0x000fe200000000ff */
[----:B------:R-:W5:Y:S01]  /*48e90*/  LDL.LU R23, [R1+0x14] ;  /* 0x0000140001177983 */ /* 0x000f620000300800 */
[----:B------:R-:W-:Y:S02]  /*48ea0*/  F2FP.F16.F32.PACK_AB R5, R27, R5 ;  /* 0x000000051b05723e */ /* 0x000fe400000000ff */
[----:B------:R-:W-:Y:S01]  /*48eb0*/  F2FP.F16.F32.PACK_AB R6, R47, R6 ;  /* 0x000000062f06723e */ /* 0x000fe200000000ff */
[----:B------:R-:W5:Y:S01]  /*48ec0*/  LDL.LU R24, [R1+0x30] ;  /* 0x0000300001187983 */ /* 0x000f620000300800 */
[----:B------:R-:W-:-:S03]  /*48ed0*/  LEA R0, R8, R2, 0x1 ;  /* 0x0000000208007211 */ /* 0x000fc600078e08ff */
[----:B------:R-:W5:Y:S04]  /*48ee0*/  LDL.LU R27, [R1+0x24] ;  /* 0x00002400011b7983 */ /* 0x000f680000300800 */
[----:B------:R1:W-:Y:S01]  /*48ef0*/  STSM.16.M88.4 [R0], R4 ;  /* 0x0000000400007844 */ /* 0x0003e20000000200 */
[----:B------:R-:W-:-:S03]  /*48f00*/  FMUL R79, R246, R58 ;  /* 0x0000003af64f7220 */ /* 0x000fc60000400000 */
[----:B------:R-:W5:Y:S04]  /*48f10*/  LDL.LU R28, [R1+0x40] ;  /* 0x00004000011c7983 */ /* 0x000f680000300800 */
[----:B------:R-:W2:Y:S01]  /*48f20*/  LDL.LU R48, [R1+0x34] ;  /* 0x0000340001307983 */ /* 0x000ea20000300800 */
[-C--:B------:R-:W-:Y:S01]  /*48f30*/  FMUL R62, R64, R58.reuse ;  /* 0x0000003a403e7220 */ /* 0x080fe20000400000 */
[-C--:B-1----:R-:W-:Y:S01]  /*48f40*/  FMUL R6, R18, R58.reuse ;  /* 0x0000003a12067220 */ /* 0x082fe20000400000 */
[-C--:B------:R-:W-:Y:S01]  /*48f50*/  FMUL R18, R33, R58.reuse ;  /* 0x0000003a21127220 */ /* 0x080fe20000400000 */
[-C--:B------:R-:W-:Y:S01]  /*48f60*/  FMUL R3, R245, R58.reuse ;  /* 0x0000003af5037220 */ /* 0x080fe20000400000 */
[----:B------:R-:W5:Y:S04]  /*48f70*/  LDL.LU R33, [R1+0x50] ;  /* 0x0000500001217983 */ /* 0x000f680000300800 */
[----:B------:R-:W3:Y:S04]  /*48f80*/  LDL.LU R52, [R1+0x44] ;  /* 0x0000440001347983 */ /* 0x000ee80000300800 */
[----:B------:R-:W5:Y:S04]  /*48f90*/  LDL.LU R246, [R1+0x60] ;  /* 0x0000600001f67983 */ /* 0x000f680000300800 */
[----:B------:R-:W4:Y:S04]  /*48fa0*/  LDL.LU R55, [R1+0x54] ;  /* 0x0000540001377983 */ /* 0x000f280000300800 */
[----:B------:R-:W5:Y:S01]  /*48fb0*/  LDL.LU R56, [R1+0x70] ;  /* 0x0000700001387983 */ /* 0x000f620000300800 */
[-C--:B------:R-:W-:Y:S01]  /*48fc0*/  FMUL R64, R68, R58.reuse ;  /* 0x0000003a44407220 */ /* 0x080fe20000400000 */
[-C--:B------:R-:W-:Y:S01]  /*48fd0*/  FMUL R68, R72, R58.reuse ;  /* 0x0000003a48447220 */ /* 0x080fe20000400000 */
[-C--:B------:R-:W-:Y:S01]  /*48fe0*/  FMUL R72, R78, R58.reuse ;  /* 0x0000003a4e487220 */ /* 0x080fe20000400000 */
[-C--:B------:R-:W-:Y:S01]  /*48ff0*/  FMUL R78, R244, R58.reuse ;  /* 0x0000003af44e7220 */ /* 0x080fe20000400000 */
[----:B------:R-:W5:Y:S04]  /*49000*/  LDL.LU R245, [R1+0x64] ;  /* 0x0000640001f57983 */ /* 0x000f680000300800 */
[----:B------:R-:W5:Y:S01]  /*49010*/  LDL.LU R244, [R1+0x80] ;  /* 0x0000800001f47983 */ /* 0x000f620000300800 */
[-C--:B------:R-:W-:Y:S01]  /*49020*/  FMUL R14, R31, R58.reuse ;  /* 0x0000003a1f0e7220 */ /* 0x080fe20000400000 */
[-C--:B------:R-:W-:Y:S01]  /*49030*/  FMUL R5, R22, R58.reuse ;  /* 0x0000003a16057220 */ /* 0x080fe20000400000 */
[-C--:B------:R-:W-:Y:S01]  /*49040*/  FMUL R13, R17, R58.reuse ;  /* 0x0000003a110d7220 */ /* 0x080fe20000400000 */
[----:B------:R-:W5:Y:S01]  /*49050*/  LDL.LU R47, [R1+0x74] ;  /* 0x00007400012f7983 */ /* 0x000f620000300800 */
[-C--:B------:R-:W-:Y:S01]  /*49060*/  FMUL R17, R30, R58.reuse ;  /* 0x0000003a1e117220 */ /* 0x080fe20000400000 */
[-C--:B------:R-:W-:Y:S01]  /*49070*/  FMUL R22, R35, R58.reuse ;  /* 0x0000003a23167220 */ /* 0x080fe20000400000 */
[-C--:B------:R-:W-:Y:S01]  /*49080*/  FMUL R26, R37, R58.reuse ;  /* 0x0000003a251a7220 */ /* 0x080fe20000400000 */
[-C--:B------:R-:W-:Y:S01]  /*49090*/  FMUL R30, R39, R58.reuse ;  /* 0x0000003a271e7220 */ /* 0x080fe20000400000 */
[-C--:B------:R-:W-:Y:S01]  /*490a0*/  FMUL R37, R40, R58.reuse ;  /* 0x0000003a28257220 */ /* 0x080fe20000400000 */
[-C--:B------:R-:W-:Y:S01]  /*490b0*/  FMUL R10, R16, R58.reuse ;  /* 0x0000003a100a7220 */ /* 0x080fe20000400000 */
[----:B------:R-:W-:Y:S01]  /*490c0*/  @!PT LDS RZ, [RZ] ;  /* 0x00000000fffff984 */ /* 0x000fe20000000800 */
[----:B------:R-:W-:Y:S01]  /*490d0*/  @!PT LDS RZ, [RZ] ;  /* 0x00000000fffff984 */ /* 0x000fe20000000800 */
[----:B------:R-:W-:Y:S01]  /*490e0*/  @!PT LDS RZ, [RZ] ;  /* 0x00000000fffff984 */ /* 0x000fe20000000800 */
[----:B------:R-:W-:Y:S01]  /*490f0*/  @!PT LDS RZ, [RZ] ;  /* 0x00000000fffff984 */ /* 0x000fe20000000800 */
[----:B------:R1:W-:Y:S06]  /*49100*/  MEMBAR.ALL.CTA ;  /* 0x0000000000007992 */ /* 0x0003ec0000008000 */
[----:B-1----:R-:W1:Y:S01]  /*49110*/  FENCE.VIEW.ASYNC.S ;  /* 0x00000000000073c6 */ /* 0x002e620000000000 */
[----:B--2---:R-:W-:-:S03]  /*49120*/  FMUL R31, R48, R58 ;  /* 0x0000003a301f7220 */ /* 0x004fc60000400000 */
[----:B------:R-:W2:Y:S04]  /*49130*/  LDL.LU R48, [R1+0x90] ;  /* 0x0000900001307983 */ /* 0x000ea80000300800 */
[----:B------:R-:W2:Y:S01]  /*49140*/  LDL.LU R51, [R1+0x84] ;  /* 0x0000840001337983 */ /* 0x000ea20000300800 */
[----:B---3--:R-:W-:-:S03]  /*49150*/  FMUL R35, R52, R58 ;  /* 0x0000003a34237220 */ /* 0x008fc60000400000 */
[----:B------:R-:W3:Y:S01]  /*49160*/  LDL.LU R52, [R1+0xa0] ;  /* 0x0000a00001347983 */ /* 0x000ee20000300800 */
[----:B----4-:R-:W-:-:S03]  /*49170*/  FMUL R39, R55, R58 ;  /* 0x0000003a37277220 */ /* 0x010fc60000400000 */
[----:B------:R-:W4:Y:S01]  /*49180*/  LDL.LU R55, [R1+0x94] ;  /* 0x0000940001377983 */ /* 0x000f220000300800 */
[----:B-----5:R-:W-:-:S03]  /*49190*/  FMUL R40, R56, R58 ;  /* 0x0000003a38287220 */ /* 0x020fc60000400000 */
[----:B------:R-:W5:Y:S01]  /*491a0*/  LDL.LU R56, [R1+0xa4] ;  /* 0x0000a40001387983 */ /* 0x000f620000300800 */
[-C--:B------:R-:W-:Y:S01]  /*491b0*/  FMUL R16, R25, R58.reuse ;  /* 0x0000003a19107220 */ /* 0x080fe20000400000 */
[-C--:B------:R-:W-:Y:S01]  /*491c0*/  FMUL R25, R34, R58.reuse ;  /* 0x0000003a22197220 */ /* 0x080fe20000400000 */
[-C--:B------:R-:W-:Y:S01]  /*491d0*/  FMUL R34, R41, R58.reuse ;  /* 0x0000003a29227220 */ /* 0x080fe20000400000 */
[-C--:B------:R-:W-:Y:S01]  /*491e0*/  FMUL R41, R42, R58.reuse ;  /* 0x0000003a2a297220 */ /* 0x080fe20000400000 */
[-C--:B------:R-:W-:Y:S01]  /*491f0*/  FMUL R42, R44, R58.reuse ;  /* 0x0000003a2c2a7220 */ /* 0x080fe20000400000 */
[-C--:B------:R-:W-:Y:S02]  /*49200*/  FMUL R44, R244, R58.reuse ;  /* 0x0000003af42c7220 */ /* 0x080fe40000400000 */
[----:B------:R-:W1:Y:S01]  /*49210*/  S2R R244, SR_TID.X ;  /* 0x0000000000f47919 */ /* 0x000e620000002100 */
[-C--:B------:R-:W-:Y:S01]  /*49220*/  FMUL R60, R60, R58.reuse ;  /* 0x0000003a3c3c7220 */ /* 0x080fe20000400000 */
[-C--:B------:R-:W-:Y:S01]  /*49230*/  FMUL R9, R19, R58.reuse ;  /* 0x0000003a13097220 */ /* 0x080fe20000400000 */
[-C--:B------:R-:W-:Y:S01]  /*49240*/  FMUL R19, R21, R58.reuse ;  /* 0x0000003a15137220 */ /* 0x080fe20000400000 */
[-C--:B------:R-:W-:Y:S01]  /*49250*/  FMUL R61, R61, R58.reuse ;  /* 0x0000003a3d3d7220 */ /* 0x080fe20000400000 */
[-C--:B------:R-:W-:Y:S01]  /*49260*/  FMUL R242, R242, R58.reuse ;  /* 0x0000003af2f27220 */ /* 0x080fe20000400000 */
[----:B------:R-:W-:Y:S01]  /*49270*/  F2FP.F16.F32.PACK_AB R60, R60, R59 ;  /* 0x0000003b3c3c723e */ /* 0x000fe200000000ff */
        /* <DEDUP_REMOVED lines=10> */
[----:B------:R-:W-:-:S02]  /*49320*/  VIADD R59, R2, 0x1000 ;  /* 0x00001000023b7836 */ /* 0x000fc40000000000 */
[-C--:B------:R-:W-:Y:S01]  /*49330*/  FMUL R32, R33, R58.reuse ;  /* 0x0000003a21207220 */ /* 0x080fe20000400000 */
[-C--:B------:R-:W-:Y:S01]  /*49340*/  FMUL R33, R38, R58.reuse ;  /* 0x0000003a26217220 */ /* 0x080fe20000400000 */
[----:B------:R-:W-:Y:S01]  /*49350*/  BSSY B0, `(.L_x_55) ;  /* 0x00000db000007945 */ /* 0x000fe20003800000 */
[-C--:B------:R-:W-:Y:S01]  /*49360*/  FMUL R29, R36, R58.reuse ;  /* 0x0000003a241d7220 */ /* 0x080fe20000400000 */
[-C--:B------:R-:W-:Y:S01]  /*49370*/  FMUL R38, R43, R58.reuse ;  /* 0x0000003a2b267220 */ /* 0x080fe20000400000 */
[-C--:B------:R-:W-:Y:S01]  /*49380*/  FMUL R235, R235, R58.reuse ;  /* 0x0000003aebeb7220 */ /* 0x080fe20000400000 */
[-C--:B------:R-:W-:Y:S01]  /*49390*/  FMUL R234, R234, R58.reuse ;  /* 0x0000003aeaea7220 */ /* 0x080fe20000400000 */
[----:B-1----:R-:W-:Y:S02]  /*493a0*/  LOP3.LUT P0, RZ, R244, 0x4, RZ, 0xc0, !PT ;  /* 0x00000004f4ff7812 */ /* 0x002fe4000780c0ff */
[----:B------:R-:W-:Y:S01]  /*493b0*/  MOV R244, 0x10 ;  /* 0x0000001000f47802 */ /* 0x000fe20000000f00 */
[----:B------:R-:W-:-:S03]  /*493c0*/  FMUL R69, R69, R58 ;  /* 0x0000003a45457220 */ /* 0x000fc60000400000 */
[----:B------:R-:W-:Y:S01]  /*493d0*/  SEL R244, R244, 0xfffffff0, !P0 ;  /* 0xfffffff0f4f47807 */ /* 0x000fe20004000000 */
        /* <DEDUP_REMOVED lines=180> */
[----:B------:R-:W-:-:S02]  /*49f20*/  LEA R59, R244, R59, 0x1 ;  /* 0x0000003bf43b7211 */ /* 0x000fc400078e08ff */
[----:B------:R-:W-:Y:S02]  /*49f30*/  F2FP.F16.F32.PACK_AB R61, R61, R242 ;  /* 0x000000f23d3d723e */ /* 0x000fe400000000ff */
[----:B------:R-:W-:Y:S02]  /*49f40*/  F2FP.F16.F32.PACK_AB R62, R62, R241 ;  /* 0x000000f13e3e723e */ /* 0x000fe400000000ff */
[----:B------:R-:W-:Y:S02]  /*49f50*/  F2FP.F16.F32.PACK_AB R63, R63, R240 ;  /* 0x000000f03f3f723e */ /* 0x000fe400000000ff */
[----:B------:R-:W-:Y:S02]  /*49f60*/  F2FP.F16.F32.PACK_AB R64, R64, R239 ;  /* 0x000000ef4040723e */ /* 0x000fe400000000ff */
[----:B------:R-:W-:Y:S02]  /*49f70*/  F2FP.F16.F32.PACK_AB R65, R65, R238 ;  /* 0x000000ee4141723e */ /* 0x000fe400000000ff */
[----:B------:R-:W-:-:S02]  /*49f80*/  F2FP.F16.F32.PACK_AB R66, R66, R237 ;  /* 0x000000ed4242723e */ /* 0x000fc400000000ff */
[----:B------:R-:W-:Y:S01]  /*49f90*/  F2FP.F16.F32.PACK_AB R67, R67, R236 ;  /* 0x000000ec4343723e */ /* 0x000fe200000000ff */
[-C--:B--2---:R-:W-:Y:S01]  /*49fa0*/  FMUL R48, R48, R58.reuse ;  /* 0x0000003a30307220 */ /* 0x084fe20000400000 */
[-C--:B------:R-:W-:Y:S01]  /*49fb0*/  FMUL R51, R51, R58.reuse ;  /* 0x0000003a33337220 */ /* 0x080fe20000400000 */
[-C--:B---3--:R-:W-:Y:S01]  /*49fc0*/  FMUL R52, R52, R58.reuse ;  /* 0x0000003a34347220 */ /* 0x088fe20000400000 */
[-C--:B----4-:R-:W-:Y:S01]  /*49fd0*/  FMUL R55, R55, R58.reuse ;  /* 0x0000003a37377220 */ /* 0x090fe20000400000 */
[-C--:B-----5:R-:W-:Y:S01]  /*49fe0*/  FMUL R56, R56, R58.reuse ;  /* 0x0000003a38387220 */ /* 0x0a0fe20000400000 */
[----:B------:R-:W-:Y:S01]  /*49ff0*/  FMUL R58, R243, R58 ;  /* 0x0000003af33a7220 */ /* 0x000fe20000400000 */
[----:B------:R-:W-:Y:S06]  /*4a000*/  BAR.SYNC.DEFER_BLOCKING 0x1, 0x80 ;  /* 0x0042000000007b1d */ /* 0x000fec0000010000 */
[----:B------:R-:W-:Y:S05]  /*4a010*/  @P1 BRA `(.L_x_56) ;  /* 0x0000000000381947 */ /* 0x000fea0003800000 */
[----:B------:R-:W1:Y:S01]  /*4a020*/  LDC.64 R236, c[0x0][0x198] ;  /* 0x00006600ffec7b82 */ /* 0x000e620000000a00 */
[----:B------:R-:W-:Y:S01]  /*4a030*/  R2UR UR8, R252 ;  /* 0x00000000fc0872ca */ /* 0x000fe200000e0000 */
[----:B------:R-:W-:Y:S01]  /*4a040*/  UMOV UR9, URZ ;  /* 0x0000003f00097c82 */ /* 0x000fe20008000000 */
[----:B------:R-:W-:Y:S01]  /*4a050*/  UMOV UR11, UR36 ;  /* 0x00000024000b7c82 */ /* 0x000fe20008000000 */
[----:B------:R-:W-:-:S04]  /*4a060*/  UMOV UR12, UR37 ;  /* 0x00000025000c7c82 */ /* 0x000fc80008000000 */
[----:B------:R-:W2:Y:S01]  /*4a070*/  S2UR UR10, SR_CTAID.X ;  /* 0x00000000000a79c3 */ /* 0x000ea20000002500 */
[----:B-1----:R-:W-:-:S04]  /*4a080*/  IADD3 R238, P0, R236, 0x670, RZ ;  /* 0x00000670ecee7810 */ /* 0x002fc80007f1e0ff */
[----:B------:R-:W-:Y:S02]  /*4a090*/  IADD3.X R236, RZ, R237, RZ, P0, !PT ;  /* 0x000000edffec7210 */ /* 0x000fe400007fe4ff */
[----:B------:R-:W-:Y:S02]  /*4a0a0*/  R2UR UR4, R238 ;  /* 0x00000000ee0472ca */ /* 0x000fe400000e0000 */
[----:B------:R-:W-:Y:S01]  /*4a0b0*/  R2UR UR5, R236 ;  /* 0x00000000ec0572ca */ /* 0x000fe200000e0000 */
[----:B--2---:R-:W-:-:S12]  /*4a0c0*/  USHF.L.U32 UR10, UR10, 0x6, URZ ;  /* 0x000000060a0a7899 */ /* 0x004fd8000800063f */
[----:B------:R1:W-:Y:S01]  /*4a0d0*/  UTMASTG.4D [UR8], [UR4] ;  /* 0x00000008040073b5 */ /* 0x0003e20008018000 */
[----:B------:R0:W-:Y:S01]  /*4a0e0*/  UTMACMDFLUSH ;  /* 0x00000000000079b7 */ /* 0x0001e20000000000 */
[----:B-1----:R-:W-:-:S04]  /*4a0f0*/  DEPBAR.LE SB0, 0x1 ;  /* 0x000080400000791a */ /* 0x002fc80000000000 */
.L_x_56:
[----:B------:R-:W-:Y:S05]  /*4a100*/  BSYNC B0 ;  /* 0x0000000000007941 */ /* 0x000fea0003800000 */
.L_x_55:
[----:B------:R-:W-:Y:S01]  /*4a110*/  BAR.SYNC.DEFER_BLOCKING 0x1, 0x80 ;  /* 0x0042000000007b1d */ /* 0x000fe20000010000 */
[----:B------:R-:W-:Y:S02]  /*4a120*/  F2FP.F16.F32.PACK_AB R68, R235, R68 ;  /* 0x00000044eb44723e */ /* 0x000fe400000000ff */
[----:B------:R-:W-:Y:S02]  /*4a130*/  F2FP.F16.F32.PACK_AB R69, R234, R69 ;  /* 0x00000045ea45723e */ /* 0x000fe400000000ff */
[----:B------:R-:W-:Y:S01]  /*4a140*/  F2FP.F16.F32.PACK_AB R70, R233, R70 ;  /* 0x00000046e946723e */ /* 0x000fe200000000ff */
[----:B------:R-:W-:Y:S01]  /*4a150*/  BSSY B0, `(.L_x_57) ;  /* 0x000001f000007945 */ /* 0x000fe20003800000 */
[----:B------:R-:W-:Y:S02]  /*4a160*/  F2FP.F16.F32.PACK_AB R71, R232, R71 ;  /* 0x00000047e847723e */ /* 0x000fe400000000ff */
[----:B------:R-:W-:Y:S02]  /*4a170*/  F2FP.F16.F32.PACK_AB R72, R231, R72 ;  /* 0x00000048e748723e */ /* 0x000fe400000000ff */
[----:B------:R-:W-:-:S02]  /*4a180*/  F2FP.F16.F32.PACK_AB R73, R230, R73 ;  /* 0x00000049e649723e */ /* 0x000fc400000000ff */
[----:B------:R-:W-:Y:S02]  /*4a190*/  F2FP.F16.F32.PACK_AB R74, R229, R74 ;  /* 0x0000004ae54a723e */ /* 0x000fe400000000ff */
[----:B------:R-:W-:Y:S01]  /*4a1a0*/  F2FP.F16.F32.PACK_AB R75, R228, R75 ;  /* 0x0000004be44b723e */ /* 0x000fe200000000ff */
[----:B------:R1:W-:Y:S04]  /*4a1b0*/  STSM.16.M88.4 [R2+0x1000], R60 ;  /* 0x0010003c02007844 */ /* 0x0003e80000000200 */
[----:B------:R1:W-:Y:S01]  /*4a1c0*/  STSM.16.M88.4 [R0+0x1000], R64 ;  /* 0x0010004000007844 */ /* 0x0003e20000000200 */
[----:B------:R-:W-:Y:S01]  /*4a1d0*/  @!PT LDS RZ, [RZ] ;  /* 0x00000000fffff984 */ /* 0x000fe20000000800 */
[----:B------:R-:W-:Y:S01]  /*4a1e0*/  @!PT LDS RZ, [RZ] ;  /* 0x00000000fffff984 */ /* 0x000fe20000000800 */
[----:B------:R-:W-:Y:S01]  /*4a1f0*/  @!PT LDS RZ, [RZ] ;  /* 0x00000000fffff984 */ /* 0x000fe20000000800 */
[----:B------:R-:W-:Y:S01]  /*4a200*/  @!PT LDS RZ, [RZ] ;  /* 0x00000000fffff984 */ /* 0x000fe20000000800 */
[----:B------:R2:W-:Y:S06]  /*4a210*/  MEMBAR.ALL.CTA ;  /* 0x0000000000007992 */ /* 0x0005ec0000008000 */
[----:B--2---:R-:W2:Y:S02]  /*4a220*/  FENCE.VIEW.ASYNC.S ;  /* 0x00000000000073c6 */ /* 0x004ea40000000000 */
[----:B--2---:R-:W-:Y:S06]  /*4a230*/  BAR.SYNC.DEFER_BLOCKING 0x1, 0x80 ;  /* 0x0042000000007b1d */ /* 0x004fec0000010000 */
[----:B------:R-:W-:Y:S05]  /*4a240*/  @P1 BRA `(.L_x_58) ;  /* 0x00000000003c1947 */ /* 0x000fea0003800000 */
[----:B-1----:R-:W1:Y:S01]  /*4a250*/  LDC.64 R60, c[0x0][0x198] ;  /* 0x00006600ff3c7b82 */ /* 0x002e620000000a00 */
[----:B------:R-:W-:Y:S01]  /*4a260*/  R2UR UR8, R252 ;  /* 0x00000000fc0872ca */ /* 0x000fe200000e0000 */
[----:B------:R-:W-:Y:S01]  /*4a270*/  UMOV UR9, 0x20 ;  /* 0x0000002000097882 */ /* 0x000fe20000000000 */
[----:B------:R-:W-:Y:S01]  /*4a280*/  UMOV UR11, UR36 ;  /* 0x00000024000b7c82 */ /* 0x000fe20008000000 */
[----:B------:R-:W-:-:S04]  /*4a290*/  UMOV UR12, UR37 ;  /* 0x00000025000c7c82 */ /* 0x000fc80008000000 */
[----:B------:R-:W2:Y:S06]  /*4a2a0*/  S2UR UR10, SR_CTAID.X ;  /* 0x00000000000a79c3 */ /* 0x000eac0000002500 */
[----:B------:R-:W-:Y:S01]  /*4a2b0*/  UIADD3 UR8, UR8, 0x1000, URZ ;  /* 0x0000100008087890 */ /* 0x000fe2000fffe03f */
[----:B-1----:R-:W-:-:S04]  /*4a2c0*/  IADD3 R62, P0, R60, 0x670, RZ ;  /* 0x000006703c3e7810 */ /* 0x002fc80007f1e0ff */
[----:B------:R-:W-:Y:S01]  /*4a2d0*/  R2UR UR4, R62 ;  /* 0x000000003e0472ca */ /* 0x000fe200000e0000 */
[----:B------:R-:W-:Y:S01]  /*4a2e0*/  IMAD.X R60, RZ, RZ, R61, P0 ;  /* 0x000000ffff3c7224 */ /* 0x000fe200000e063d */
[----:B--2---:R-:W-:-:S04]  /*4a2f0*/  USHF.L.U32 UR10, UR10, 0x6, URZ ;  /* 0x000000060a0a7899 */ /* 0x004fc8000800063f */
[----:B------:R-:W-:-:S13]  /*4a300*/  R2UR UR5, R60 ;  /* 0x000000003c0572ca */ /* 0x000fda00000e0000 */
[----:B------:R2:W-:Y:S01]  /*4a310*/  UTMASTG.4D [UR8], [UR4] ;  /* 0x00000008040073b5 */ /* 0x0005e20008018000 */
[----:B------:R0:W-:Y:S01]  /*4a320*/  UTMACMDFLUSH ;  /* 0x00000000000079b7 */ /* 0x0001e20000000000 */
[----:B--2---:R-:W-:-:S04]  /*4a330*/  DEPBAR.LE SB0, 0x1 ;  /* 0x000080400000791a */ /* 0x004fc80000000000 */
.L_x_58:
[----:B------:R-:W-:Y:S05]  /*4a340*/  BSYNC B0 ;  /* 0x0000000000007941 */ /* 0x000fea0003800000 */
.L_x_57:
[----:B------:R-:W-:Y:S01]  /*4a350*/  BAR.SYNC.DEFER_BLOCKING 0x1, 0x80 ;  /* 0x0042000000007b1d */ /* 0x000fe20000010000 */
[----:B-1----:R-:W-:Y:S02]  /*4a360*/  F2FP.F16.F32.PACK_AB R60, R227, R226 ;  /* 0x000000e2e33c723e */ /* 0x002fe400000000ff */
        /* <DEDUP_REMOVED lines=8> */
[----:B------:R1:W-:Y:S04]  /*4a3f0*/  STSM.16.M88.4 [R2], R68 ;  /* 0x0000004402007844 */ /* 0x0003e80000000200 */
[----:B------:R1:W-:Y:S01]  /*4a400*/  STSM.16.M88.4 [R0], R72 ;  /* 0x0000004800007844 */ /* 0x0003e20000000200 */
        /* <DEDUP_REMOVED lines=21> */
[----:B--2---:R-:W-:-:S04]  /*4a560*/  DEPBAR.LE SB0, 0x1 ;  /* 0x000080400000791a */ /* 0x004fc80000000000 */
.L_x_60:
[----:B------:R-:W-:Y:S05]  /*4a570*/  BSYNC B0 ;  /* 0x0000000000007941 */ /* 0x000fea0003800000 */
.L_x_59:
        /* <DEDUP_REMOVED lines=35> */
.L_x_62:
[----:B------:R-:W-:Y:S05]  /*4a7b0*/  BSYNC B0 ;  /* 0x0000000000007941 */ /* 0x000fea0003800000 */
.L_x_61:
        /* <DEDUP_REMOVED lines=34> */
.L_x_64:
[----:B------:R-:W-:Y:S05]  /*4a9e0*/  BSYNC B0 ;  /* 0x0000000000007941 */ /* 0x000fea0003800000 */
.L_x_63:
        /* <DEDUP_REMOVED lines=35> */
.L_x_66:
[----:B------:R-:W-:Y:S05]  /*4ac20*/  BSYNC B0 ;  /* 0x0000000000007941 */ /* 0x000fea0003800000 */
.L_x_65:
        /* <DEDUP_REMOVED lines=34> */
.L_x_68:
[----:B------:R-:W-:Y:S05]  /*4ae50*/  BSYNC B0 ;  /* 0x0000000000007941 */ /* 0x000fea0003800000 */
.L_x_67:
        /* <DEDUP_REMOVED lines=35> */
.L_x_70:
[----:B------:R-:W-:Y:S05]  /*4b090*/  BSYNC B0 ;  /* 0x0000000000007941 */ /* 0x000fea0003800000 */
.L_x_69:
        /* <DEDUP_REMOVED lines=34> */
.L_x_72:
[----:B------:R-:W-:Y:S05]  /*4b2c0*/  BSYNC B0 ;  /* 0x0000000000007941 */ /* 0x000fea0003800000 */
.L_x_71:
        /* <DEDUP_REMOVED lines=35> */
.L_x_74:
[----:B------:R-:W-:Y:S05]  /*4b500*/  BSYNC B0 ;  /* 0x0000000000007941 */ /* 0x000fea0003800000 */
.L_x_73:
        /* <DEDUP_REMOVED lines=34> */
.L_x_76:
[----:B------:R-:W-:Y:S05]  /*4b730*/  BSYNC B0 ;  /* 0x0000000000007941 */ /* 0x000fea0003800000 */
.L_x_75:
[----:B------:R-:W-:Y:S01]  /*4b740*/  BAR.SYNC.DEFER_BLOCKING 0x1, 0x80 ;  /* 0x0042000000007b1d */ /* 0x000fe20000010000 */
[----:B------:R-:W-:Y:S02]  /*4b750*/  F2FP.F16.F32.PACK_AB R5, R5, R6 ;  /* 0x000000060505723e */ /* 0x000fe400000000ff */
[----:B------:R-:W-:Y:S02]  /*4b760*/  F2FP.F16.F32.PACK_AB R6, R7, R8 ;  /* 0x000000080706723e */ /* 0x000fe400000000ff */
[----:B-1----:R-:W-:Y:S01]  /*4b770*/  F2FP.F16.F32.PACK_AB R68, R82, R83 ;  /* 0x000000535244723e */ /* 0x002fe200000000ff */
        /* <DEDUP_REMOVED lines=16> */
[----:B------:R-:W2:Y:S01]  /*4b880*/  LDC.64 R8, c[0x0][0x198] ;  /* 0x00006600ff087b82 */ /* 0x000ea20000000a00 */
[----:B------:R-:W-:Y:S01]  /*4b890*/  R2UR UR8, R252 ;  /* 0x00000000fc0872ca */ /* 0x000fe200000e0000 */
[----:B------:R-:W-:Y:S01]  /*4b8a0*/  UMOV UR9, 0x160 ;  /* 0x0000016000097882 */ /* 0x000fe20000000000 */
[----:B------:R-:W-:Y:S01]  /*4b8b0*/  UMOV UR11, UR36 ;  /* 0x00000024000b7c82 */ /* 0x000fe20008000000 */
[----:B------:R-:W-:-:S04]  /*4b8c0*/  UMOV UR12, UR37 ;  /* 0x00000025000c7c82 */ /* 0x000fc80008000000 */
[----:B------:R-:W3:Y:S06]  /*4b8d0*/  S2UR UR10, SR_CTAID.X ;  /* 0x00000000000a79c3 */ /* 0x000eec0000002500 */
[----:B------:R-:W-:Y:S01]  /*4b8e0*/  UIADD3 UR8, UR8, 0x1000, URZ ;  /* 0x0000100008087890 */ /* 0x000fe2000fffe03f */
[----:B--2---:R-:W-:-:S04]  /*4b8f0*/  IADD3 R3, P0, R8, 0x670, RZ ;  /* 0x0000067008037810 */ /* 0x004fc80007f1e0ff */
[----:B------:R-:W-:Y:S02]  /*4b900*/  IADD3.X R8, RZ, R9, RZ, P0, !PT ;  /* 0x00000009ff087210 */ /* 0x000fe400007fe4ff */
[----:B------:R-:W-:Y:S02]  /*4b910*/  R2UR UR4, R3 ;  /* 0x00000000030472ca */ /* 0x000fe400000e0000 */
[----:B------:R-:W-:Y:S01]  /*4b920*/  R2UR UR5, R8 ;  /* 0x00000000080572ca */ /* 0x000fe200000e0000 */
[----:B---3--:R-:W-:-:S12]  /*4b930*/  USHF.L.U32 UR10, UR10, 0x6, URZ ;  /* 0x000000060a0a7899 */ /* 0x008fd8000800063f */
[----:B------:R2:W-:Y:S01]  /*4b940*/  UTMASTG.4D [UR8], [UR4] ;  /* 0x00000008040073b5 */ /* 0x0005e20008018000 */
[----:B------:R0:W-:Y:S01]  /*4b950*/  UTMACMDFLUSH ;  /* 0x00000000000079b7 */ /* 0x0001e20000000000 */
[----:B--2---:R-:W-:-:S04]  /*4b960*/  DEPBAR.LE SB0, 0x1 ;  /* 0x000080400000791a */ /* 0x004fc80000000000 */
.L_x_78:
[----:B------:R-:W-:Y:S05]  /*4b970*/  BSYNC B0 ;  /* 0x0000000000007941 */ /* 0x000fea0003800000 */
.L_x_77:
        /* <DEDUP_REMOVED lines=17> */
[----:B---3--:R-:W3:Y:S02]  /*4ba90*/  FENCE.VIEW.ASYNC.S ;  /* 0x00000000000073c6 */ /* 0x008ee40000000000 */
[----:B---3--:R-:W-:Y:S06]  /*4baa0*/  BAR.SYNC.DEFER_BLOCKING 0x1, 0x80 ;  /* 0x0042000000007b1d */ /* 0x008fec0000010000 */
[----:B------:R-:W-:Y:S05]  /*4bab0*/  @P1 BRA `(.L_x_80) ;  /* 0x0000000000381947 */ /* 0x000fea0003800000 */
[----:B--2---:R-:W2:Y:S01]  /*4bac0*/  LDC.64 R4, c[0x0][0x198] ;  /* 0x00006600ff047b82 */ /* 0x004ea20000000a00 */
[----:B------:R-:W-:Y:S01]  /*4bad0*/  R2UR UR8, R252 ;  /* 0x00000000fc0872ca */ /* 0x000fe200000e0000 */
[----:B------:R-:W-:Y:S01]  /*4bae0*/  UMOV UR9, 0x180 ;  /* 0x0000018000097882 */ /* 0x000fe20000000000 */
[----:B------:R-:W-:Y:S01]  /*4baf0*/  UMOV UR11, UR36 ;  /* 0x00000024000b7c82 */ /* 0x000fe20008000000 */
[----:B------:R-:W-:-:S04]  /*4bb00*/  UMOV UR12, UR37 ;  /* 0x00000025000c7c82 */ /* 0x000fc80008000000 */
[----:B------:R-:W3:Y:S01]  /*4bb10*/  S2UR UR10, SR_CTAID.X ;  /* 0x00000000000a79c3 */ /* 0x000ee20000002500 */
[----:B--2---:R-:W-:-:S04]  /*4bb20*/  IADD3 R3, P0, R4, 0x670, RZ ;  /* 0x0000067004037810 */ /* 0x004fc80007f1e0ff */
[----:B------:R-:W-:Y:S02]  /*4bb30*/  IADD3.X R4, RZ, R5, RZ, P0, !PT ;  /* 0x00000005ff047210 */ /* 0x000fe400007fe4ff */
[----:B------:R-:W-:Y:S02]  /*4bb40*/  R2UR UR4, R3 ;  /* 0x00000000030472ca */ /* 0x000fe400000e0000 */
[----:B------:R-:W-:Y:S01]  /*4bb50*/  R2UR UR5, R4 ;  /* 0x00000000040572ca */ /* 0x000fe200000e0000 */
[----:B---3--:R-:W-:-:S12]  /*4bb60*/  USHF.L.U32 UR10, UR10, 0x6, URZ ;  /* 0x000000060a0a7899 */ /* 0x008fd8000800063f */
[----:B------:R3:W-:Y:S01]  /*4bb70*/  UTMASTG.4D [UR8], [UR4] ;  /* 0x00000008040073b5 */ /* 0x0007e20008018000 */
[----:B------:R0:W-:Y:S01]  /*4bb80*/  UTMACMDFLUSH ;  /* 0x00000000000079b7 */ /* 0x0001e20000000000 */
[----:B---3--:R-:W-:-:S04]  /*4bb90*/  DEPBAR.LE SB0, 0x1 ;  /* 0x000080400000791a */ /* 0x008fc80000000000 */
.L_x_80:
[----:B------:R-:W-:Y:S05]  /*4bba0*/  BSYNC B0 ;  /* 0x0000000000007941 */ /* 0x000fea0003800000 */
.L_x_79:
        /* <DEDUP_REMOVED lines=17> */
[----:B----4-:R-:W4:Y:S02]  /*4bcc0*/  FENCE.VIEW.ASYNC.S ;  /* 0x00000000000073c6 */ /* 0x010f240000000000 */
[----:B----4-:R-:W-:Y:S06]  /*4bcd0*/  BAR.SYNC.DEFER_BLOCKING 0x1, 0x80 ;  /* 0x0042000000007b1d */ /* 0x010fec0000010000 */
[----:B------:R-:W-:Y:S05]  /*4bce0*/  @P1 BRA `(.L_x_82) ;  /* 0x00000000003c1947 */ /* 0x000fea0003800000 */
[----:B--2---:R-:W2:Y:S01]  /*4bcf0*/  LDC.64 R4, c[0x0][0x198] ;  /* 0x00006600ff047b82 */ /* 0x004ea20000000a00 */
[----:B------:R-:W-:Y:S01]  /*4bd00*/  R2UR UR8, R252 ;  /* 0x00000000fc0872ca */ /* 0x000fe200000e0000 */
[----:B------:R-:W-:Y:S01]  /*4bd10*/  UMOV UR9, 0x1a0 ;  /* 0x000001a000097882 */ /* 0x000fe20000000000 */
[----:B------:R-:W-:Y:S01]  /*4bd20*/  UMOV UR11, UR36 ;  /* 0x00000024000b7c82 */ /* 0x000fe20008000000 */
[----:B------:R-:W-:-:S04]  /*4bd30*/  UMOV UR12, UR37 ;  /* 0x00000025000c7c82 */ /* 0x000fc80008000000 */
[----:B------:R-:W4:Y:S06]  /*4bd40*/  S2UR UR10, SR_CTAID.X ;  /* 0x00000000000a79c3 */ /* 0x000f2c0000002500 */
[----:B------:R-:W-:Y:S01]  /*4bd50*/  UIADD3 UR8, UR8, 0x1000, URZ ;  /* 0x0000100008087890 */ /* 0x000fe2000fffe03f */
[----:B--2---:R-:W-:-:S04]  /*4bd60*/  IADD3 R3, P0, R4, 0x670, RZ ;  /* 0x0000067004037810 */ /* 0x004fc80007f1e0ff */
[----:B------:R-:W-:Y:S01]  /*4bd70*/  R2UR UR4, R3 ;  /* 0x00000000030472ca */ /* 0x000fe200000e0000 */
[----:B------:R-:W-:Y:S01]  /*4bd80*/  IMAD.X R4, RZ, RZ, R5, P0 ;  /* 0x000000ffff047224 */ /* 0x000fe200000e0605 */
[----:B----4-:R-:W-:-:S04]  /*4bd90*/  USHF.L.U32 UR10, UR10, 0x6, URZ ;  /* 0x000000060a0a7899 */ /* 0x010fc8000800063f */
[----:B------:R-:W-:-:S13]  /*4bda0*/  R2UR UR5, R4 ;  /* 0x00000000040572ca */ /* 0x000fda00000e0000 */
[----:B------:R4:W-:Y:S01]  /*4bdb0*/  UTMASTG.4D [UR8], [UR4] ;  /* 0x00000008040073b5 */ /* 0x0009e20008018000 */
[----:B------:R0:W-:Y:S01]  /*4bdc0*/  UTMACMDFLUSH ;  /* 0x00000000000079b7 */ /* 0x0001e20000000000 */
[----:B----4-:R-:W-:-:S04]  /*4bdd0*/  DEPBAR.LE SB0, 0x1 ;  /* 0x000080400000791a */ /* 0x010fc80000000000 */
.L_x_82:
[----:B------:R-:W-:Y:S05]  /*4bde0*/  BSYNC B0 ;  /* 0x0000000000007941 */ /* 0x000fea0003800000 */
.L_x_81:
        /* <DEDUP_REMOVED lines=17> */
[----:B-----5:R-:W5:Y:S02]  /*4bf00*/  FENCE.VIEW.ASYNC.S ;  /* 0x00000000000073c6 */ /* 0x020f640000000000 */
[----:B-----5:R-:W-:Y:S06]  /*4bf10*/  BAR.SYNC.DEFER_BLOCKING 0x1, 0x80 ;  /* 0x0042000000007b1d */ /* 0x020fec0000010000 */
[----:B------:R-:W-:Y:S05]  /*4bf20*/  @P1 BRA `(.L_x_84) ;  /* 0x0000000000381947 */ /* 0x000fea0003800000 */
[----:B--2---:R-:W4:Y:S01]  /*4bf30*/  LDC.64 R4, c[0x0][0x198] ;  /* 0x00006600ff047b82 */ /* 0x004f220000000a00 */
[----:B------:R-:W-:Y:S01]  /*4bf40*/  R2UR UR8, R252 ;  /* 0x00000000fc0872ca */ /* 0x000fe200000e0000 */
[----:B------:R-:W-:Y:S01]  /*4bf50*/  UMOV UR9, 0x1c0 ;  /* 0x000001c000097882 */ /* 0x000fe20000000000 */
[----:B------:R-:W-:Y:S01]  /*4bf60*/  UMOV UR11, UR36 ;  /* 0x00000024000b7c82 */ /* 0x000fe20008000000 */
[----:B------:R-:W-:-:S04]  /*4bf70*/  UMOV UR12, UR37 ;  /* 0x00000025000c7c82 */ /* 0x000fc80008000000 */
[----:B------:R-:W2:Y:S01]  /*4bf80*/  S2UR UR10, SR_CTAID.X ;  /* 0x00000000000a79c3 */ /* 0x000ea20000002500 */
[----:B----4-:R-:W-:-:S04]  /*4bf90*/  IADD3 R0, P0, R4, 0x670, RZ ;  /* 0x0000067004007810 */ /* 0x010fc80007f1e0ff */
[----:B------:R-:W-:Y:S02]  /*4bfa0*/  IADD3.X R4, RZ, R5, RZ, P0, !PT ;  /* 0x00000005ff047210 */ /* 0x000fe400007fe4ff */
[----:B------:R-:W-:Y:S02]  /*4bfb0*/  R2UR UR4, R0 ;  /* 0x00000000000472ca */ /* 0x000fe400000e0000 */
[----:B------:R-:W-:Y:S01]  /*4bfc0*/  R2UR UR5, R4 ;  /* 0x00000000040572ca */ /* 0x000fe200000e0000 */
[----:B--2---:R-:W-:-:S12]  /*4bfd0*/  USHF.L.U32 UR10, UR10, 0x6, URZ ;  /* 0x000000060a0a7899 */ /* 0x004fd8000800063f */
[----:B------:R2:W-:Y:S01]  /*4bfe0*/  UTMASTG.4D [UR8], [UR4] ;  /* 0x00000008040073b5 */ /* 0x0005e20008018000 */
[----:B------:R0:W-:Y:S01]  /*4bff0*/  UTMACMDFLUSH ;  /* 0x00000000000079b7 */ /* 0x0001e20000000000 */
[----:B--2---:R-:W-:-:S04]  /*4c000*/  DEPBAR.LE SB0, 0x1 ;  /* 0x000080400000791a */ /* 0x004fc80000000000 */
.L_x_84:
[----:B------:R-:W-:Y:S05]  /*4c010*/  BSYNC B0 ;  /* 0x0000000000007941 */ /* 0x000fea0003800000 */
.L_x_83:
[----:B------:R-:W-:Y:S06]  /*4c020*/  BAR.SYNC.DEFER_BLOCKING 0x1, 0x80 ;  /* 0x0042000000007b1d */ /* 0x000fec0000010000 */
[----:B------:R-:W-:Y:S01]  /*4c030*/  BSSY B0, `(.L_x_85) ;  /* 0x0000019000007945 */ /* 0x000fe20003800000 */
[----:B------:R1:W-:Y:S04]  /*4c040*/  STSM.16.M88.4 [R2+0x1000], R44 ;  /* 0x0010002c02007844 */ /* 0x0003e80000000200 */
        /* <DEDUP_REMOVED lines=9> */
[----:B-1234-:R-:W1:Y:S01]  /*4c0e0*/  LDC.64 R2, c[0x0][0x198] ;  /* 0x00006600ff027b82 */ /* 0x01ee620000000a00 */
        /* <DEDUP_REMOVED lines=11> */
[----:B------:R1:W-:Y:S02]  /*4c1a0*/  UTMASTG.4D [UR8], [UR4] ;  /* 0x00000008040073b5 */ /* 0x0003e40008018000 */
[----:B-1----:R0:W-:Y:S02]  /*4c1b0*/  UTMACMDFLUSH ;  /* 0x00000000000079b7 */ /* 0x0021e40000000000 */
.L_x_86:
[----:B------:R-:W-:Y:S05]  /*4c1c0*/  BSYNC B0 ;  /* 0x0000000000007941 */ /* 0x000fea0003800000 */
.L_x_85:
[----:B------:R-:W-:-:S04]  /*4c1d0*/  DEPBAR.LE SB0, 0x0 ;  /* 0x000080000000791a */ /* 0x000fc80000000000 */
[----:B------:R-:W-:Y:S05]  /*4c1e0*/  EXIT ;  /* 0x000000000000794d */ /* 0x000fea0003800000 */
.L_x_7:
[----:B-1----:R1:W2:Y:S02]  /*4c1f0*/  SYNCS.PHASECHK.TRANS64.TRYWAIT P2, [R5+URZ+0x110048], R0 ;  /* 0x11004800050075a7 */ /* 0x0022a4000804017f */
[----:B--2---:R-:W-:Y:S05]  /*4c200*/  @!P2 NANOSLEEP.SYNCS 0x989680 ;  /* 0x009896800000a95d */ /* 0x004fea0003900000 */
[----:B------:R-:W2:Y:S02]  /*4c210*/  @!P2 SYNCS.PHASECHK.TRANS64 P2, [R5+URZ+0x110048], R0 ;  /* 0x110048000500a5a7 */ /* 0x000ea4000804007f */
[----:B--2---:R-:W-:Y:S05]  /*4c220*/  @!P2 BRA `(.L_x_7) ;  /* 0xfffffffc00f0a947 */ /* 0x004fea000383ffff */
[----:B------:R-:W-:Y:S05]  /*4c230*/  BRA `(.L_x_87) ;  /* 0xfffffb4400507947 */ /* 0x000fea000383ffff */
.L_x_12:
[----:B-1----:R1:W3:Y:S02]  /*4c240*/  SYNCS.PHASECHK.TRANS64.TRYWAIT P1, [R5+URZ+0x110020], R0 ;  /* 0x11002000050075a7 */ /* 0x0022e4000802017f */
[----:B---3--:R-:W-:Y:S05]  /*4c250*/  @!P1 NANOSLEEP.SYNCS 0x989680 ;  /* 0x009896800000995d */ /* 0x008fea0003900000 */
[----:B------:R-:W3:Y:S02]  /*4c260*/  @!P1 SYNCS.PHASECHK.TRANS64 P1, [R5+URZ+0x110020], R0 ;  /* 0x11002000050095a7 */ /* 0x000ee4000802007f */
[----:B---3--:R-:W-:Y:S05]  /*4c270*/  @!P1 BRA `(.L_x_12) ;  /* 0xfffffffc00f09947 */ /* 0x008fea000383ffff */
[----:B------:R-:W-:Y:S05]  /*4c280*/  BRA `(.L_x_88) ;  /* 0xfffffb4800a07947 */ /* 0x000fea000383ffff */
.L_x_14:
[----:B-1----:R1:W2:Y:S02]  /*4c290*/  SYNCS.PHASECHK.TRANS64.TRYWAIT P1, [R4+URZ+0x110020], R5 ;  /* 0x11002005040075a7 */ /* 0x0022a4000802017f */
[----:B--2---:R-:W-:Y:S05]  /*4c2a0*/  @!P1 NANOSLEEP.SYNCS 0x989680 ;  /* 0x009896800000995d */ /* 0x004fea0003900000 */
[----:B------:R-:W2:Y:S02]  /*4c2b0*/  @!P1 SYNCS.PHASECHK.TRANS64 P1, [R4+URZ+0x110020], R5 ;  /* 0x11002005040095a7 */ /* 0x000ea4000802007f */
[----:B--2---:R-:W-:Y:S05]  /*4c2c0*/  @!P1 BRA `(.L_x_14) ;  /* 0xfffffffc00f09947 */ /* 0x004fea000383ffff */
[----:B------:R-:W-:Y:S05]  /*4c2d0*/  BRA `(.L_x_89) ;  /* 0xfffffb4c00887947 */ /* 0x000fea000383ffff */
.L_x_17:
[----:B-1----:R1:W3:Y:S02]  /*4c2e0*/  SYNCS.PHASECHK.TRANS64.TRYWAIT P1, [R0+URZ+0x110020], R7 ;  /* 0x11002007000075a7 */ /* 0x0022e4000802017f */
[----:B---3--:R-:W-:Y:S05]  /*4c2f0*/  @!P1 NANOSLEEP.SYNCS 0x989680 ;  /* 0x009896800000995d */ /* 0x008fea0003900000 */
[----:B------:R-:W3:Y:S02]  /*4c300*/  @!P1 SYNCS.PHASECHK.TRANS64 P1, [R0+URZ+0x110020], R7 ;  /* 0x11002007000095a7 */ /* 0x000ee4000802007f */
[----:B---3--:R-:W-:Y:S05]  /*4c310*/  @!P1 BRA `(.L_x_17) ;  /* 0xfffffffc00f09947 */ /* 0x008fea000383ffff */
[----:B------:R-:W-:Y:S05]  /*4c320*/  BRA `(.L_x_90) ;  /* 0xfffffb5000ac7947 */ /* 0x000fea000383ffff */
.L_x_19:
[----:B-1----:R1:W2:Y:S02]  /*4c330*/  SYNCS.PHASECHK.TRANS64.TRYWAIT P1, [R5+URZ+0x110020], R0 ;  /* 0x11002000050075a7 */ /* 0x0022a4000802017f */
[----:B--2---:R-:W-:Y:S05]  /*4c340*/  @!P1 NANOSLEEP.SYNCS 0x989680 ;  /* 0x009896800000995d */ /* 0x004fea0003900000 */
[----:B------:R-:W2:Y:S02]  /*4c350*/  @!P1 SYNCS.PHASECHK.TRANS64 P1, [R5+URZ+0x110020], R0 ;  /* 0x11002000050095a7 */ /* 0x000ea4000802007f */
[----:B--2---:R-:W-:Y:S05]  /*4c360*/  @!P1 BRA `(.L_x_19) ;  /* 0xfffffffc00f09947 */ /* 0x004fea000383ffff */
[----:B------:R-:W-:Y:S05]  /*4c370*/  BRA `(.L_x_91) ;  /* 0xfffffb5400bc7947 */ /* 0x000fea000383ffff */
.L_x_21:
[----:B-1----:R1:W2:Y:S02]  /*4c380*/  SYNCS.PHASECHK.TRANS64.TRYWAIT P1, [R252+URZ+0x110040], R5 ;  /* 0x11004005fc0075a7 */ /* 0x0022a4000802017f */
[----:B--2---:R-:W-:Y:S05]  /*4c390*/  @!P1 NANOSLEEP.SYNCS 0x989680 ;  /* 0x009896800000995d */ /* 0x004fea0003900000 */
[----:B------:R-:W2:Y:S02]  /*4c3a0*/  @!P1 SYNCS.PHASECHK.TRANS64 P1, [R252+URZ+0x110040], R5 ;  /* 0x11004005fc0095a7 */ /* 0x000ea4000802007f */
[----:B--2---:R-:W-:Y:S05]  /*4c3b0*/  @!P1 BRA `(.L_x_21) ;  /* 0xfffffffc00f09947 */ /* 0x004fea000383ffff */
[----:B------:R-:W-:Y:S05]  /*4c3c0*/  BRA `(.L_x_92) ;  /* 0xfffffb5800dc7947 */ /* 0x000fea000383ffff */
.L_x_22:
[----:B--2---:R2:W3:Y:S02]  /*4c3d0*/  SYNCS.PHASECHK.TRANS64.TRYWAIT P1, [R252+URZ+0x110000], R5 ;  /* 0x11000005fc0075a7 */ /* 0x0044e4000802017f */
[----:B---3--:R-:W-:Y:S05]  /*4c3e0*/  @!P1 NANOSLEEP.SYNCS 0x989680 ;  /* 0x009896800000995d */ /* 0x008fea0003900000 */
[----:B------:R-:W3:Y:S02]  /*4c3f0*/  @!P1 SYNCS.PHASECHK.TRANS64 P1, [R252+URZ+0x110000], R5 ;  /* 0x11000005fc0095a7 */ /* 0x000ee4000802007f */
[----:B---3--:R-:W-:Y:S05]  /*4c400*/  @!P1 BRA `(.L_x_22) ;  /* 0xfffffffc00f09947 */ /* 0x008fea000383ffff */
[----:B------:R-:W-:Y:S05]  /*4c410*/  BRA `(.L_x_93) ;  /* 0xfffffb5800d47947 */ /* 0x000fea000383ffff */
.L_x_23:
[----:B--2---:R2:W3:Y:S02]  /*4c420*/  SYNCS.PHASECHK.TRANS64.TRYWAIT P6, [R252+URZ+0x110008], R5 ;  /* 0x11000805fc0075a7 */ /* 0x0044e400080c017f */
[----:B---3--:R-:W-:Y:S05]  /*4c430*/  @!P6 NANOSLEEP.SYNCS 0x989680 ;  /* 0x009896800000e95d */ /* 0x008fea0003900000 */
[----:B------:R-:W3:Y:S02]  /*4c440*/  @!P6 SYNCS.PHASECHK.TRANS64 P6, [R252+URZ+0x110008], R5 ;  /* 0x11000805fc00e5a7 */ /* 0x000ee400080c007f */
[----:B---3--:R-:W-:Y:S05]  /*4c450*/  @!P6 BRA `(.L_x_23) ;  /* 0xfffffffc00f0e947 */ /* 0x008fea000383ffff */
[----:B------:R-:W-:Y:S05]  /*4c460*/  BRA `(.L_x_94) ;  /* 0xfffffb8000d87947 */ /* 0x000fea000383ffff */
.L_x_25:
[----:B-1----:R1:W2:Y:S02]  /*4c470*/  SYNCS.PHASECHK.TRANS64.TRYWAIT P1, [R0+URZ+0x110000], R2 ;  /* 0x11000002000075a7 */ /* 0x0022a4000802017f */
[----:B--2---:R-:W-:Y:S05]  /*4c480*/  @!P1 NANOSLEEP.SYNCS 0x989680 ;  /* 0x009896800000995d */ /* 0x004fea0003900000 */
[----:B------:R-:W2:Y:S02]  /*4c490*/  @!P1 SYNCS.PHASECHK.TRANS64 P1, [R0+URZ+0x110000], R2 ;  /* 0x11000002000095a7 */ /* 0x000ea4000802007f */
[----:B--2---:R-:W-:Y:S05]  /*4c4a0*/  @!P1 BRA `(.L_x_25) ;  /* 0xfffffffc00f09947 */ /* 0x004fea000383ffff */
[----:B------:R-:W-:Y:S05]  /*4c4b0*/  BRA `(.L_x_95) ;  /* 0xfffffd6000007947 */ /* 0x000fea000383ffff */
.L_x_28:
[----:B-1----:R1:W2:Y:S02]  /*4c4c0*/  SYNCS.PHASECHK.TRANS64.TRYWAIT P2, [R0+URZ+0x110020], R2 ;  /* 0x11002002000075a7 */ /* 0x0022a4000804017f */
[----:B--2---:R-:W-:Y:S05]  /*4c4d0*/  @!P2 NANOSLEEP.SYNCS 0x989680 ;  /* 0x009896800000a95d */ /* 0x004fea0003900000 */
[----:B------:R-:W2:Y:S02]  /*4c4e0*/  @!P2 SYNCS.PHASECHK.TRANS64 P2, [R0+URZ+0x110020], R2 ;  /* 0x110020020000a5a7 */ /* 0x000ea4000804007f */
[----:B--2---:R-:W-:Y:S05]  /*4c4f0*/  @!P2 BRA `(.L_x_28) ;  /* 0xfffffffc00f0a947 */ /* 0x004fea000383ffff */
[----:B------:R-:W-:Y:S05]  /*4c500*/  BRA `(.L_x_96) ;  /* 0xfffffd8000487947 */ /* 0x000fea000383ffff */
.L_x_31:
[----:B-1----:R1:W2:Y:S02]  /*4c510*/  SYNCS.PHASECHK.TRANS64.TRYWAIT P2, [R6+URZ+0x110000], R8 ;  /* 0x11000008060075a7 */ /* 0x0022a4000804017f */
[----:B--2---:R-:W-:Y:S05]  /*4c520*/  @!P2 NANOSLEEP.SYNCS 0x989680 ;  /* 0x009896800000a95d */ /* 0x004fea0003900000 */
[----:B------:R-:W2:Y:S02]  /*4c530*/  @!P2 SYNCS.PHASECHK.TRANS64 P2, [R6+URZ+0x110000], R8 ;  /* 0x110000080600a5a7 */ /* 0x000ea4000804007f */
[----:B--2---:R-:W-:Y:S05]  /*4c540*/  @!P2 BRA `(.L_x_31) ;  /* 0xfffffffc00f0a947 */ /* 0x004fea000383ffff */
[----:B------:R-:W-:Y:S05]  /*4c550*/  BRA `(.L_x_97) ;  /* 0xfffffd8c00907947 */ /* 0x000fea000383ffff */
.L_x_35:
[----:B-1----:R1:W2:Y:S02]  /*4c560*/  SYNCS.PHASECHK.TRANS64.TRYWAIT P1, [R0+URZ+0x110020], R3 ;  /* 0x11002003000075a7 */ /* 0x0022a4000802017f */
[----:B--2---:R-:W-:Y:S05]  /*4c570*/  @!P1 NANOSLEEP.SYNCS 0x989680 ;  /* 0x009896800000995d */ /* 0x004fea0003900000 */
[----:B------:R-:W2:Y:S02]  /*4c580*/  @!P1 SYNCS.PHASECHK.TRANS64 P1, [R0+URZ+0x110020], R3 ;  /* 0x11002003000095a7 */ /* 0x000ea4000802007f */
[----:B--2---:R-:W-:Y:S05]  /*4c590*/  @!P1 BRA `(.L_x_35) ;  /* 0xfffffffc00f09947 */ /* 0x004fea000383ffff */
[----:B------:R-:W-:Y:S05]  /*4c5a0*/  BRA `(.L_x_98) ;  /* 0xffffff9400847947 */ /* 0x000fea000383ffff */
        .weak           $__internal_0_$__cuda_sm20_rcp_rn_f32_slowpath
        .type           $__internal_0_$__cuda_sm20_rcp_rn_f32_slowpath,@function
        .size           $__internal_0_$__cuda_sm20_rcp_rn_f32_slowpath,(.L_x_104 - $__internal_0_$__cuda_sm20_rcp_rn_f32_slowpath)
$__internal_0_$__cuda_sm20_rcp_rn_f32_slowpath:
[----:B------:R-:W-:Y:S01]  /*4c5b0*/  IMAD.SHL.U32 R2, R0, 0x2, RZ ;  /* 0x0000000200027824 */ /* 0x000fe200078e00ff */
[----:B------:R-:W-:Y:S04]  /*4c5c0*/  BSSY B2, `(.L_x_99) ;  /* 0x0000030000027945 */ /* 0x000fe80003800000 */
[----:B------:R-:W-:-:S04]  /*4c5d0*/  SHF.R.U32.HI R2, RZ, 0x18, R2 ;  /* 0x00000018ff027819 */ /* 0x000fc80000011602 */
[----:B------:R-:W-:-:S13]  /*4c5e0*/  ISETP.NE.U32.AND P0, PT, R2, RZ, PT ;  /* 0x000000ff0200720c */ /* 0x000fda0003f05070 */
[----:B------:R-:W-:Y:S05]  /*4c5f0*/  @P0 BRA `(.L_x_100) ;  /* 0x0000000000280947 */ /* 0x000fea0003800000 */
[----:B------:R-:W-:-:S04]  /*4c600*/  SHF.L.U32 R2, R0, 0x1, RZ ;  /* 0x0000000100027819 */ /* 0x000fc800000006ff */
[----:B------:R-:W-:-:S13]  /*4c610*/  ISETP.NE.AND P0, PT, R2, RZ, PT ;  /* 0x000000ff0200720c */ /* 0x000fda0003f05270 */
[----:B------:R-:W-:Y:S01]  /*4c620*/  @P0 FFMA R5, R0, 1.84467440737095516160e+19, RZ ;  /* 0x5f80000000050823 */ /* 0x000fe200000000ff */
[----:B------:R-:W-:Y:S08]  /*4c630*/  @!P0 MUFU.RCP R2, R0 ;  /* 0x0000000000028308 */ /* 0x000ff00000001000 */
[----:B------:R-:W1:Y:S02]  /*4c640*/  @P0 MUFU.RCP R3, R5 ;  /* 0x0000000500030308 */ /* 0x000e640000001000 */
[----:B-1----:R-:W-:-:S04]  /*4c650*/  @P0 FFMA R5, R5, R3, -1 ;  /* 0xbf80000005050423 */ /* 0x002fc80000000003 */
[----:B------:R-:W-:-:S04]  /*4c660*/  @P0 FADD.FTZ R5, -R5, -RZ ;  /* 0x800000ff05050221 */ /* 0x000fc80000010100 */
[----:B------:R-:W-:-:S04]  /*4c670*/  @P0 FFMA R3, R3, R5, R3 ;  /* 0x0000000503030223 */ /* 0x000fc80000000003 */
[----:B------:R-:W-:Y:S01]  /*4c680*/  @P0 FFMA R2, R3, 1.84467440737095516160e+19, RZ ;  /* 0x5f80000003020823 */ /* 0x000fe200000000ff */
[----:B------:R-:W-:Y:S06]  /*4c690*/  BRA `(.L_x_101) ;  /* 0x0000000000887947 */ /* 0x000fec0003800000 */
.L_x_100:
[----:B------:R-:W-:-:S04]  /*4c6a0*/  IADD3 R12, R2, -0xfd, RZ ;  /* 0xffffff03020c7810 */ /* 0x000fc80007ffe0ff */
[----:B------:R-:W-:-:S13]  /*4c6b0*/  ISETP.GT.U32.AND P0, PT, R12, 0x1, PT ;  /* 0x000000010c00780c */ /* 0x000fda0003f04070 */
[----:B------:R-:W-:Y:S05]  /*4c6c0*/  @P0 BRA `(.L_x_102) ;  /* 0x0000000000780947 */ /* 0x000fea0003800000 */
[----:B------:R-:W-:Y:S01]  /*4c6d0*/  LOP3.LUT R5, R0, 0x7fffff, RZ, 0xc0, !PT ;  /* 0x007fffff00057812 */ /* 0x000fe200078ec0ff */
[----:B------:R-:W-:Y:S01]  /*4c6e0*/  IMAD.MOV.U32 R13, RZ, RZ, 0x3 ;  /* 0x00000003ff0d7424 */ /* 0x000fe200078e00ff */
[----:B------:R-:W-:Y:S02]  /*4c6f0*/  IADD3 R2, R2, -0xfc, RZ ;  /* 0xffffff0402027810 */ /* 0x000fe40007ffe0ff */
[----:B------:R-:W-:Y:S02]  /*4c700*/  LOP3.LUT R5, R5, 0x3f800000, RZ, 0xfc, !PT ;  /* 0x3f80000005057812 */ /* 0x000fe400078efcff */
[----:B------:R-:W-:Y:S02]  /*4c710*/  SHF.L.U32 R13, R13, R12, RZ ;  /* 0x0000000c0d0d7219 */ /* 0x000fe400000006ff */
[----:B------:R-:W1:Y:S02]  /*4c720*/  MUFU.RCP R3, R5 ;  /* 0x0000000500037308 */ /* 0x000e640000001000 */
[----:B-1----:R-:W-:-:S04]  /*4c730*/  FFMA R6, R5, R3, -1 ;  /* 0xbf80000005067423 */ /* 0x002fc80000000003 */
[----:B------:R-:W-:-:S04]  /*4c740*/  FADD.FTZ R6, -R6, -RZ ;  /* 0x800000ff06067221 */ /* 0x000fc80000010100 */
[CCC-:B------:R-:W-:Y:S01]  /*4c750*/  FFMA.RM R5, R3.reuse, R6.reuse, R3.reuse ;  /* 0x0000000603057223 */ /* 0x1c0fe20000004003 */
[----:B------:R-:W-:-:S05]  /*4c760*/  FFMA.RP R3, R3, R6, R3 ;  /* 0x0000000603037223 */ /* 0x000fca0000008003 */
[C---:B------:R-:W-:Y:S02]  /*4c770*/  FSETP.NEU.FTZ.AND P0, PT, R5.reuse, R3, PT ;  /* 0x000000030500720b */ /* 0x040fe40003f1d000 */
[----:B------:R-:W-:Y:S02]  /*4c780*/  LOP3.LUT R3, R5, 0x7fffff, RZ, 0xc0, !PT ;  /* 0x007fffff05037812 */ /* 0x000fe400078ec0ff */
[----:B------:R-:W-:Y:S02]  /*4c790*/  SEL R5, RZ, 0xffffffff, !P0 ;  /* 0xffffffffff057807 */ /* 0x000fe40004000000 */
[----:B------:R-:W-:Y:S02]  /*4c7a0*/  LOP3.LUT R3, R3, 0x800000, RZ, 0xfc, !PT ;  /* 0x0080000003037812 */ /* 0x000fe400078efcff */
[----:B------:R-:W-:Y:S02]  /*4c7b0*/  IADD3 R6, -R5, RZ, RZ ;  /* 0x000000ff05067210 */ /* 0x000fe40007ffe1ff */
[----:B------:R-:W-:-:S02]  /*4c7c0*/  LOP3.LUT R13, R13, R3, RZ, 0xc0, !PT ;  /* 0x000000030d0d7212 */ /* 0x000fc400078ec0ff */
[-C--:B------:R-:W-:Y:S02]  /*4c7d0*/  LOP3.LUT P1, RZ, R6, R12.reuse, R3, 0xf8, !PT ;  /* 0x0000000c06ff7212 */ /* 0x080fe4000782f803 */
[----:B------:R-:W-:Y:S02]  /*4c7e0*/  SHF.R.U32.HI R5, RZ, R12, R13 ;  /* 0x0000000cff057219 */ /* 0x000fe4000001160d */
[----:B------:R-:W-:Y:S02]  /*4c7f0*/  SHF.R.U32.HI R2, RZ, R2, R3 ;  /* 0x00000002ff027219 */ /* 0x000fe40000011603 */
[C---:B------:R-:W-:Y:S02]  /*4c800*/  LOP3.LUT P0, RZ, R5.reuse, 0x1, RZ, 0xc0, !PT ;  /* 0x0000000105ff7812 */ /* 0x040fe4000780c0ff */
[----:B------:R-:W-:-:S04]  /*4c810*/  LOP3.LUT P2, RZ, R5, 0x2, RZ, 0xc0, !PT ;  /* 0x0000000205ff7812 */ /* 0x000fc8000784c0ff */
[----:B------:R-:W-:Y:S02]  /*4c820*/  PLOP3.LUT P0, PT, P0, P1, P2, 0xe0, 0x0 ;  /* 0x000000000000781c */ /* 0x000fe40000703c20 */
[----:B------:R-:W-:Y:S02]  /*4c830*/  LOP3.LUT P1, RZ, R0, 0x7fffff, RZ, 0xc0, !PT ;  /* 0x007fffff00ff7812 */ /* 0x000fe4000782c0ff */
[----:B------:R-:W-:-:S05]  /*4c840*/  SEL R3, RZ, 0x1, !P0 ;  /* 0x00000001ff037807 */ /* 0x000fca0004000000 */
[----:B------:R-:W-:-:S05]  /*4c850*/  IMAD.MOV R3, RZ, RZ, -R3 ;  /* 0x000000ffff037224 */ /* 0x000fca00078e0a03 */
[----:B------:R-:W-:-:S13]  /*4c860*/  ISETP.GE.AND P0, PT, R3, RZ, PT ;  /* 0x000000ff0300720c */ /* 0x000fda0003f06270 */
[----:B------:R-:W-:-:S04]  /*4c870*/  @!P0 IADD3 R2, R2, 0x1, RZ ;  /* 0x0000000102028810 */ /* 0x000fc80007ffe0ff */
[----:B------:R-:W-:-:S04]  /*4c880*/  @!P1 SHF.L.U32 R2, R2, 0x1, RZ ;  /* 0x0000000102029819 */ /* 0x000fc800000006ff */
[----:B------:R-:W-:Y:S01]  /*4c890*/  LOP3.LUT R2, R2, 0x80000000, R0, 0xf8, !PT ;  /* 0x8000000002027812 */ /* 0x000fe200078ef800 */
[----:B------:R-:W-:Y:S06]  /*4c8a0*/  BRA `(.L_x_101) ;  /* 0x0000000000047947 */ /* 0x000fec0003800000 */
.L_x_102:
[----:B------:R1:W2:Y:S02]  /*4c8b0*/  MUFU.RCP R2, R0 ;  /* 0x0000000000027308 */ /* 0x0002a40000001000 */
.L_x_101:
[----:B------:R-:W-:Y:S05]  /*4c8c0*/  BSYNC B2 ;  /* 0x0000000000027941 */ /* 0x000fea0003800000 */
.L_x_99:
[----:B--2---:R-:W-:Y:S01]  /*4c8d0*/  IMAD.MOV.U32 R5, RZ, RZ, R2 ;  /* 0x000000ffff057224 */ /* 0x004fe200078e0002 */
[----:B------:R-:W-:Y:S02]  /*4c8e0*/  MOV R2, R7 ;  /* 0x0000000700027202 */ /* 0x000fe40000000f00 */
[----:B------:R-:W-:-:S04]  /*4c8f0*/  MOV R3, 0x0 ;  /* 0x0000000000037802 */ /* 0x000fc80000000f00 */
[----:B-1----:R-:W-:Y:S05]  /*4c900*/  RET.REL.NODEC R2 `(_ZN7cutlass13device_kernelINS_4fmha6kernel13FmhaKernelTmaINS1_10collective15FmhaMainloopTmaINS_6half_tEfN4cute5tupleIJNS7_1CILi64EEENS9_ILi256EEENS9_ILi512EEEEEENS4_13DefaultFusionEJEEENS4_15FmhaFwdEpilogueIS6_fNS8_IJSA_SC_SB_EEEEEJEEEEEvNT_6ParamsE) ;  /* 0xfffffb3402bc7950 */ /* 0x002fea0003c3ffff */
.L_x_103:
[----:B------:R-:W-:-:S00]  /*4c910*/  BRA `(.L_x_103) ;  /* 0xfffffffc00fc7947 */ /* 0x000fc0000383ffff */
[----:B------:R-:W-:-:S00]  /*4c920*/  NOP ;  /* 0x0000000000007918 */ /* 0x000fc00000000000 */
        /* <DEDUP_REMOVED lines=13> */
.L_x_104:


//--------------------- .nv.global.init           --------------------------
	.section	.nv.global.init,"aw",@progbits
.nv.global.init:
	.type		$str$23,@object
	.size		$str$23,($str$24 - $str$23)
$str$23:
        /*0000*/ 	.byte	0x28, 0x61, 0x64, 0x64, 0x72, 0x65, 0x73, 0x73, 0x20, 0x26, 0x20, 0x6d, 0x61, 0x73, 0x6b, 0x29
        /*0010*/ 	.byte	0x20, 0x3d, 0x3d, 0x20, 0x30, 0x00
	.type		$str$24,@object
	.size		$str$24,(__unnamed_1 - $str$24)
$str$24:
        /*0016*/ 	.byte	0x2f, 0x74, 0x6d, 0x70, 0x2f, 0x63, 0x75, 0x74, 0x6c, 0x61, 0x73, 0x73, 0x5f, 0x73, 0x77, 0x65
        /*0026*/ 	.byte	0x65, 0x70, 0x5f, 0x73, 0x72, 0x63, 0x2f, 0x69, 0x6e, 0x63, 0x6c, 0x75, 0x64, 0x65, 0x2f, 0x63
        /*0036*/ 	.byte	0x75, 0x74, 0x65, 0x2f, 0x70, 0x6f, 0x69, 0x6e, 0x74, 0x65, 0x72, 0x5f, 0x66, 0x6c, 0x61, 0x67
        /*0046*/ 	.byte	0x67, 0x65, 0x64, 0x2e, 0x68, 0x70, 0x70, 0x00
	.type		__unnamed_1,@object
	.size		__unnamed_1,(__unnamed_2 - __unnamed_1)
__unnamed_1:
        /* <DEDUP_REMOVED lines=28> */
        /*020e*/ 	.byte	0x3e, 0x3e, 0x3e, 0x3e, 0x3e, 0x5d, 0x00
	.type		__unnamed_2,@object
	.size		__unnamed_2,(.L_1 - __unnamed_2)
__unnamed_2:
        /* <DEDUP_REMOVED lines=29> */
.L_1:


//--------------------- .nv.shared._ZN7cutlass13device_kernelINS_4fmha6kernel13FmhaKernelTmaINS1_10collective15FmhaMainloopTmaINS_6half_tEfN4cute5tupleIJNS7_1CILi64EEENS9_ILi256EEENS9_ILi512EEEEEENS4_13DefaultFusionEJEEENS4_15FmhaFwdEpilogueIS6_fNS8_IJSA_SC_SB_EEEEEJEEEEEvNT_6ParamsE --------------------------
	.section	.nv.shared._ZN7cutlass13device_kernelINS_4fmha6kernel13FmhaKernelTmaINS1_10collective15FmhaMainloopTmaINS_6half_tEfN4cute5tupleIJNS7_1CILi64EEENS9_ILi256EEENS9_ILi512EEEEEENS4_13DefaultFusionEJEEENS4_15FmhaFwdEpilogueIS6_fNS8_IJSA_SC_SB_EEEEEJEEEEEvNT_6ParamsE,"aw",@nobits
	.sectionflags	@""
	.align	16
	.zero		1024


//--------------------- .nv.shared.reserved.0     --------------------------
	.section	.nv.shared.reserved.0,"aw",@nobits
	.weak		__nv_reservedSMEM_offset_0_alias
	.size		__nv_reservedSMEM_offset_0_alias, 0, 0
	.other		__nv_reservedSMEM_offset_0_alias,@"STO_CUDA_RESERVED_SHARED STV_DEFAULT"
__nv_reservedSMEM_offset_0_alias:
	.zero		0


//--------------------- .nv.global                --------------------------
	.section	.nv.global,"aw",@nobits
.nv.global:
	.type		_ZN39_INTERNAL_20550699_4_k_cu_243e5fe5_27934cute1_E,@object
	.size		_ZN39_INTERNAL_20550699_4_k_cu_243e5fe5_27934cute1_E,(_ZN39_INTERNAL_20550699_4_k_cu_243e5fe5_27934cuda3std3__45__cpo6cbeginE - _ZN39_INTERNAL_20550699_4_k_cu_243e5fe5_27934cute1_E)
_ZN39_INTERNAL_20550699_4_k_cu_243e5fe5_27934cute1_E:
	.zero		1
	.type		_ZN39_INTERNAL_20550699_4_k_cu_243e5fe5_27934cuda3std3__45__cpo6cbeginE,@object
	.size		_ZN39_INTERNAL_20550699_4_k_cu_243e5fe5_27934cuda3std3__45__cpo6cbeginE,(_ZN39_INTERNAL_20550699_4_k_cu_243e5fe5_27934cuda3std3__48in_placeE - _ZN39_INTERNAL_20550699_4_k_cu_243e5fe5_27934cuda3std3__45__cpo6cbeginE)
_ZN39_INTERNAL_20550699_4_k_cu_243e5fe5_27934cuda3std3__45__cpo6cbeginE:
	.zero		1
	.type		_ZN39_INTERNAL_20550699_4_k_cu_243e5fe5_27934cuda3std3__48in_placeE,@object
	.size		_ZN39_INTERNAL_20550699_4_k_cu_243e5fe5_27934cuda3std3__48in_placeE,(_ZN39_INTERNAL_20550699_4_k_cu_243e5fe5_27934cuda3std6ranges3__45__cpo9iter_moveE - _ZN39_INTERNAL_20550699_4_k_cu_243e5fe5_27934cuda3std3__48in_placeE)
_ZN39_INTERNAL_20550699_4_k_cu_243e5fe5_27934cuda3std3__48in_placeE:
	.zero		1
	.type		_ZN39_INTERNAL_20550699_4_k_cu_243e5fe5_27934cuda3std6ranges3__45__cpo9iter_moveE,@object
	.size		_ZN39_INTERNAL_20550699_4_k_cu_243e5fe5_27934cuda3std6ranges3__45__cpo9iter_moveE,(_ZN39_INTERNAL_20550699_4_k_cu_243e5fe5_27934cuda3std3__45__cpo5beginE - _ZN39_INTERNAL_20550699_4_k_cu_243e5fe5_27934cuda3std6ranges3__45__cpo9iter_moveE)
_ZN39_INTERNAL_20550699_4_k_cu_243e5fe5_27934cuda3std6ranges3__45__cpo9iter_moveE:
	.zero		1
	.type		_ZN39_INTERNAL_20550699_4_k_cu_243e5fe5_27934cuda3std3__45__cpo5beginE,@object
	.size		_ZN39_INTERNAL_20550699_4_k_cu_243e5fe5_27934cuda3std3__45__cpo5beginE,(_ZN39_INTERNAL_20550699_4_k_cu_243e5fe5_27934cuda3std3__441_GLOBAL__N__20550699_4_k_cu_243e5fe5_27936ignoreE - _ZN39_INTERNAL_20550699_4_k_cu_243e5fe5_27934cuda3std3__45__cpo5beginE)
_ZN39_INTERNAL_20550699_4_k_cu_243e5fe5_27934cuda3std3__45__cpo5beginE:
	.zero		1
	.type		_ZN39_INTERNAL_20550699_4_k_cu_243e5fe5_27934cuda3std3__441_GLOBAL__N__20550699_4_k_cu_243e5fe5_27936ignoreE,@object
	.size		_ZN39_INTERNAL_20550699_4_k_cu_243e5fe5_27934cuda3std3__441_GLOBAL__N__20550699_4_k_cu_243e5fe5_27936ignoreE,(_ZN39_INTERNAL_20550699_4_k_cu_243e5fe5_27934cute7productE - _ZN39_INTERNAL_20550699_4_k_cu_243e5fe5_27934cuda3std3__441_GLOBAL__N__20550699_4_k_cu_243e5fe5_27936ignoreE)
_ZN39_INTERNAL_20550699_4_k_cu_243e5fe5_27934cuda3std3__441_GLOBAL__N__20550699_4_k_cu_243e5fe5_27936ignoreE:
	.zero		1
	.type		_ZN39_INTERNAL_20550699_4_k_cu_243e5fe5_27934cute7productE,@object
	.size		_ZN39_INTERNAL_20550699_4_k_cu_243e5fe5_27934cute7productE,(_ZN39_INTERNAL_20550699_4_k_cu_243e5fe5_27934cuda3std3__45__cpo3endE - _ZN39_INTERNAL_20550699_4_k_cu_243e5fe5_27934cute7productE)
_ZN39_INTERNAL_20550699_4_k_cu_243e5fe5_27934cute7productE:
	.zero		1
	.type		_ZN39_INTERNAL_20550699_4_k_cu_243e5fe5_27934cuda3std3__45__cpo3endE,@object
	.size		_ZN39_INTERNAL_20550699_4_k_cu_243e5fe5_27934cuda3std3__45__cpo3endE,(_ZN39_INTERNAL_20550699_4_k_cu_243e5fe5_27934cuda3std3__419piecewise_constructE - _ZN39_INTERNAL_20550699_4_k_cu_243e5fe5_27934cuda3std3__45__cpo3endE)
_ZN39_INTERNAL_20550699_4_k_cu_243e5fe5_27934cuda3std3__45__cpo3endE:
	.zero		1
	.type		_ZN39_INTERNAL_20550699_4_k_cu_243e5fe5_27934cuda3std3__419piecewise_constructE,@object
	.size		_ZN39_INTERNAL_20550699_4_k_cu_243e5fe5_27934cuda3std3__419piecewise_constructE,(_ZN39_INTERNAL_20550699_4_k_cu_243e5fe5_27934cuda3std3__45__cpo4cendE - _ZN39_INTERNAL_20550699_4_k_cu_243e5fe5_27934cuda3std3__419piecewise_constructE)
_ZN39_INTERNAL_20550699_4_k_cu_243e5fe5_27934cuda3std3__419piecewise_constructE:
	.zero		1
	.type		_ZN39_INTERNAL_20550699_4_k_cu_243e5fe5_27934cuda3std3__45__cpo4cendE,@object
	.size		_ZN39_INTERNAL_20550699_4_k_cu_243e5fe5_27934cuda3std3__45__cpo4cendE,(_ZN39_INTERNAL_20550699_4_k_cu_243e5fe5_27934cuda3std6ranges3__45__cpo4swapE - _ZN39_INTERNAL_20550699_4_k_cu_243e5fe5_27934cuda3std3__45__cpo4cendE)
_ZN39_INTERNAL_20550699_4_k_cu_243e5fe5_27934cuda3std3__45__cpo4cendE:
	.zero		1
	.type		_ZN39_INTERNAL_20550699_4_k_cu_243e5fe5_27934cuda3std6ranges3__45__cpo4swapE,@object
	.size		_ZN39_INTERNAL_20550699_4_k_cu_243e5fe5_27934cuda3std6ranges3__45__cpo4swapE,(.L_9 - _ZN39_INTERNAL_20550699_4_k_cu_243e5fe5_27934cuda3std6ranges3__45__cpo4swapE)
_ZN39_INTERNAL_20550699_4_k_cu_243e5fe5_27934cuda3std6ranges3__45__cpo4swapE:
	.zero		1
.L_9:


//--------------------- .nv.constant0._ZN7cutlass13device_kernelINS_4fmha6kernel13FmhaKernelTmaINS1_10collective15FmhaMainloopTmaINS_6half_tEfN4cute5tupleIJNS7_1CILi64EEENS9_ILi256EEENS9_ILi512EEEEEENS4_13DefaultFusionEJEEENS4_15FmhaFwdEpilogueIS6_fNS8_IJSA_SC_SB_EEEEEJEEEEEvNT_6ParamsE --------------------------
	.section	.nv.constant0._ZN7cutlass13device_kernelINS_4fmha6kernel13FmhaKernelTmaINS1_10collective15FmhaMainloopTmaINS_6half_tEfN4cute5tupleIJNS7_1CILi64EEENS9_ILi256EEENS9_ILi512EEEEEENS4_13DefaultFusionEJEEENS4_15FmhaFwdEpilogueIS6_fNS8_IJSA_SC_SB_EEEEEJEEEEEvNT_6ParamsE,"a",@progbits
	.sectionflags	@""
	.align	4
.nv.constant0._ZN7cutlass13device_kernelINS_4fmha6kernel13FmhaKernelTmaINS1_10collective15FmhaMainloopTmaINS_6half_tEfN4cute5tupleIJNS7_1CILi64EEENS9_ILi256EEENS9_ILi512EEEEEENS4_13DefaultFusionEJEEENS4_15FmhaFwdEpilogueIS6_fNS8_IJSA_SC_SB_EEEEEJEEEEEvNT_6ParamsE:
	.zero		2688


//--------------------- SYMBOLS --------------------------

	.type		.nv.reservedSmem.offset0,@object
	.size		.nv.reservedSmem.offset0,0x4
	.type		__assertfail,@function
